//
// Generated by NVIDIA NVVM Compiler
//
// Compiler Build ID: CL-36424714
// Cuda compilation tools, release 13.0, V13.0.88
// Based on NVVM 20.0.0
//

.version 9.0
.target sm_100
.address_size 64

	// .globl	_ZN3cub18CUB_300001_SM_10006detail11EmptyKernelIvEEvv
// _ZZN3cub18CUB_300001_SM_10006detail10merge_sort30DeviceMergeSortBlockSortKernelINS2_10policy_hubIN6thrust24THRUST_300001_SM_1000_NS6detail15normal_iteratorINS6_10device_ptrIiEEEEE9Policy600ESB_PNS0_8NullTypeESB_SF_j14lex_comparatoriSE_EEvbT0_T1_T2_T3_T4_PT6_PT7_T5_NS1_7vsmem_tEE19static_temp_storage has been demoted
// _ZZN3cub18CUB_300001_SM_10006detail10merge_sort26DeviceMergeSortMergeKernelINS2_10policy_hubIN6thrust24THRUST_300001_SM_1000_NS6detail15normal_iteratorINS6_10device_ptrIiEEEEE9Policy600ESB_PNS0_8NullTypeESB_SF_j14lex_comparatoriSE_EEvbT2_T3_T4_PT6_PT7_T5_PSJ_SJ_NS1_7vsmem_tEE19static_temp_storage has been demoted
// _ZZN3cub18CUB_300001_SM_10006detail10merge_sort30DeviceMergeSortBlockSortKernelINS2_10policy_hubIN6thrust24THRUST_300001_SM_1000_NS6detail15normal_iteratorINS6_10device_ptrIiEEEEE9Policy600ESB_PNS0_8NullTypeESB_SF_m14lex_comparatoriSE_EEvbT0_T1_T2_T3_T4_PT6_PT7_T5_NS1_7vsmem_tEE19static_temp_storage has been demoted
// _ZZN3cub18CUB_300001_SM_10006detail10merge_sort26DeviceMergeSortMergeKernelINS2_10policy_hubIN6thrust24THRUST_300001_SM_1000_NS6detail15normal_iteratorINS6_10device_ptrIiEEEEE9Policy600ESB_PNS0_8NullTypeESB_SF_m14lex_comparatoriSE_EEvbT2_T3_T4_PT6_PT7_T5_PSJ_SJ_NS1_7vsmem_tEE19static_temp_storage has been demoted
.global .align 1 .b8 _ZN30_INTERNAL_26b7eef8_4_k_cu_main4cuda3std3__45__cpo5beginE[1];
.global .align 1 .b8 _ZN30_INTERNAL_26b7eef8_4_k_cu_main4cuda3std3__45__cpo3endE[1];
.global .align 1 .b8 _ZN30_INTERNAL_26b7eef8_4_k_cu_main4cuda3std3__45__cpo6cbeginE[1];
.global .align 1 .b8 _ZN30_INTERNAL_26b7eef8_4_k_cu_main4cuda3std3__45__cpo4cendE[1];
.global .align 1 .b8 _ZN30_INTERNAL_26b7eef8_4_k_cu_main4cuda3std3__45__cpo6rbeginE[1];
.global .align 1 .b8 _ZN30_INTERNAL_26b7eef8_4_k_cu_main4cuda3std3__45__cpo4rendE[1];
.global .align 1 .b8 _ZN30_INTERNAL_26b7eef8_4_k_cu_main4cuda3std3__45__cpo7crbeginE[1];
.global .align 1 .b8 _ZN30_INTERNAL_26b7eef8_4_k_cu_main4cuda3std3__45__cpo5crendE[1];
.global .align 1 .b8 _ZN30_INTERNAL_26b7eef8_4_k_cu_main4cuda3std3__432_GLOBAL__N__26b7eef8_4_k_cu_main6ignoreE[1];
.global .align 1 .b8 _ZN30_INTERNAL_26b7eef8_4_k_cu_main4cuda3std3__419piecewise_constructE[1];
.global .align 1 .b8 _ZN30_INTERNAL_26b7eef8_4_k_cu_main4cuda3std3__48in_placeE[1];
.global .align 1 .b8 _ZN30_INTERNAL_26b7eef8_4_k_cu_main4cuda3std3__420unreachable_sentinelE[1];
.global .align 1 .b8 _ZN30_INTERNAL_26b7eef8_4_k_cu_main4cuda3std3__47nulloptE[1];
.global .align 1 .b8 _ZN30_INTERNAL_26b7eef8_4_k_cu_main4cuda3std3__48unexpectE[1];
.global .align 1 .b8 _ZN30_INTERNAL_26b7eef8_4_k_cu_main4cuda3std6ranges3__45__cpo4swapE[1];
.global .align 1 .b8 _ZN30_INTERNAL_26b7eef8_4_k_cu_main4cuda3std6ranges3__45__cpo9iter_moveE[1];
.global .align 1 .b8 _ZN30_INTERNAL_26b7eef8_4_k_cu_main4cuda3std6ranges3__45__cpo5beginE[1];
.global .align 1 .b8 _ZN30_INTERNAL_26b7eef8_4_k_cu_main4cuda3std6ranges3__45__cpo3endE[1];
.global .align 1 .b8 _ZN30_INTERNAL_26b7eef8_4_k_cu_main4cuda3std6ranges3__45__cpo6cbeginE[1];
.global .align 1 .b8 _ZN30_INTERNAL_26b7eef8_4_k_cu_main4cuda3std6ranges3__45__cpo4cendE[1];
.global .align 1 .b8 _ZN30_INTERNAL_26b7eef8_4_k_cu_main4cuda3std6ranges3__45__cpo7advanceE[1];
.global .align 1 .b8 _ZN30_INTERNAL_26b7eef8_4_k_cu_main4cuda3std6ranges3__45__cpo9iter_swapE[1];
.global .align 1 .b8 _ZN30_INTERNAL_26b7eef8_4_k_cu_main4cuda3std6ranges3__45__cpo4nextE[1];
.global .align 1 .b8 _ZN30_INTERNAL_26b7eef8_4_k_cu_main4cuda3std6ranges3__45__cpo4prevE[1];
.global .align 1 .b8 _ZN30_INTERNAL_26b7eef8_4_k_cu_main4cuda3std6ranges3__45__cpo4dataE[1];
.global .align 1 .b8 _ZN30_INTERNAL_26b7eef8_4_k_cu_main4cuda3std6ranges3__45__cpo5cdataE[1];
.global .align 1 .b8 _ZN30_INTERNAL_26b7eef8_4_k_cu_main4cuda3std6ranges3__45__cpo4sizeE[1];
.global .align 1 .b8 _ZN30_INTERNAL_26b7eef8_4_k_cu_main4cuda3std6ranges3__45__cpo5ssizeE[1];
.global .align 1 .b8 _ZN30_INTERNAL_26b7eef8_4_k_cu_main4cuda3std6ranges3__45__cpo8distanceE[1];
.global .align 1 .b8 _ZN30_INTERNAL_26b7eef8_4_k_cu_main6thrust24THRUST_300001_SM_1000_NS8cuda_cub3parE[1];
.global .align 1 .b8 _ZN30_INTERNAL_26b7eef8_4_k_cu_main6thrust24THRUST_300001_SM_1000_NS8cuda_cub10par_nosyncE[1];
.global .align 1 .b8 _ZN30_INTERNAL_26b7eef8_4_k_cu_main6thrust24THRUST_300001_SM_1000_NS6system6detail10sequential3seqE[1];
.global .align 1 .b8 _ZN30_INTERNAL_26b7eef8_4_k_cu_main6thrust24THRUST_300001_SM_1000_NS6system3cpp3parE[1];
.global .align 1 .b8 _ZN30_INTERNAL_26b7eef8_4_k_cu_main6thrust24THRUST_300001_SM_1000_NS12placeholders2_1E[1];
.global .align 1 .b8 _ZN30_INTERNAL_26b7eef8_4_k_cu_main6thrust24THRUST_300001_SM_1000_NS12placeholders2_2E[1];
.global .align 1 .b8 _ZN30_INTERNAL_26b7eef8_4_k_cu_main6thrust24THRUST_300001_SM_1000_NS12placeholders2_3E[1];
.global .align 1 .b8 _ZN30_INTERNAL_26b7eef8_4_k_cu_main6thrust24THRUST_300001_SM_1000_NS12placeholders2_4E[1];
.global .align 1 .b8 _ZN30_INTERNAL_26b7eef8_4_k_cu_main6thrust24THRUST_300001_SM_1000_NS12placeholders2_5E[1];
.global .align 1 .b8 _ZN30_INTERNAL_26b7eef8_4_k_cu_main6thrust24THRUST_300001_SM_1000_NS12placeholders2_6E[1];
.global .align 1 .b8 _ZN30_INTERNAL_26b7eef8_4_k_cu_main6thrust24THRUST_300001_SM_1000_NS12placeholders2_7E[1];
.global .align 1 .b8 _ZN30_INTERNAL_26b7eef8_4_k_cu_main6thrust24THRUST_300001_SM_1000_NS12placeholders2_8E[1];
.global .align 1 .b8 _ZN30_INTERNAL_26b7eef8_4_k_cu_main6thrust24THRUST_300001_SM_1000_NS12placeholders2_9E[1];
.global .align 1 .b8 _ZN30_INTERNAL_26b7eef8_4_k_cu_main6thrust24THRUST_300001_SM_1000_NS12placeholders3_10E[1];
.global .align 1 .b8 _ZN30_INTERNAL_26b7eef8_4_k_cu_main6thrust24THRUST_300001_SM_1000_NS3seqE[1];
.global .align 1 .b8 _ZN30_INTERNAL_26b7eef8_4_k_cu_main6thrust24THRUST_300001_SM_1000_NS6deviceE[1];

.visible .entry _ZN3cub18CUB_300001_SM_10006detail11EmptyKernelIvEEvv()
{


	ret;

}
	// .globl	_ZN3cub18CUB_300001_SM_10006detail8for_each13static_kernelINS2_12policy_hub_t12policy_500_tEmN6thrust24THRUST_300001_SM_1000_NS8cuda_cub20__uninitialized_fill7functorINS7_10device_ptrIiEEiEEEEvT0_T1_
.visible .entry _ZN3cub18CUB_300001_SM_10006detail8for_each13static_kernelINS2_12policy_hub_t12policy_500_tEmN6thrust24THRUST_300001_SM_1000_NS8cuda_cub20__uninitialized_fill7functorINS7_10device_ptrIiEEiEEEEvT0_T1_(
	.param .u64 _ZN3cub18CUB_300001_SM_10006detail8for_each13static_kernelINS2_12policy_hub_t12policy_500_tEmN6thrust24THRUST_300001_SM_1000_NS8cuda_cub20__uninitialized_fill7functorINS7_10device_ptrIiEEiEEEEvT0_T1__param_0,
	.param .align 8 .b8 _ZN3cub18CUB_300001_SM_10006detail8for_each13static_kernelINS2_12policy_hub_t12policy_500_tEmN6thrust24THRUST_300001_SM_1000_NS8cuda_cub20__uninitialized_fill7functorINS7_10device_ptrIiEEiEEEEvT0_T1__param_1[16]
)
.maxntid 256
{
	.reg .pred 	%p<4>;
	.reg .b16 	%rs<5>;
	.reg .b32 	%r<12>;
	.reg .b64 	%rd<16>;

	ld.param.u32 	%r3, [_ZN3cub18CUB_300001_SM_10006detail8for_each13static_kernelINS2_12policy_hub_t12policy_500_tEmN6thrust24THRUST_300001_SM_1000_NS8cuda_cub20__uninitialized_fill7functorINS7_10device_ptrIiEEiEEEEvT0_T1__param_1+8];
	ld.param.u64 	%rd4, [_ZN3cub18CUB_300001_SM_10006detail8for_each13static_kernelINS2_12policy_hub_t12policy_500_tEmN6thrust24THRUST_300001_SM_1000_NS8cuda_cub20__uninitialized_fill7functorINS7_10device_ptrIiEEiEEEEvT0_T1__param_1];
	ld.param.u64 	%rd5, [_ZN3cub18CUB_300001_SM_10006detail8for_each13static_kernelINS2_12policy_hub_t12policy_500_tEmN6thrust24THRUST_300001_SM_1000_NS8cuda_cub20__uninitialized_fill7functorINS7_10device_ptrIiEEiEEEEvT0_T1__param_0];
	mov.u32 	%r9, %ctaid.x;
	mul.wide.u32 	%rd1, %r9, 512;
	sub.s64 	%rd2, %rd5, %rd1;
	setp.lt.u64 	%p1, %rd2, 512;
	@%p1 bra 	$L__BB1_2;
	mov.u32 	%r11, %tid.x;
	cvta.to.global.u64 	%rd11, %rd4;
	cvt.u64.u32 	%rd12, %r11;
	add.s64 	%rd13, %rd1, %rd12;
	shl.b64 	%rd14, %rd13, 2;
	add.s64 	%rd15, %rd11, %rd14;
	st.global.u32 	[%rd15], %r3;
	st.global.u32 	[%rd15+1024], %r3;
	bra.uni 	$L__BB1_6;
$L__BB1_2:
	cvta.to.global.u64 	%rd6, %rd4;
	mov.u32 	%r2, %tid.x;
	cvt.u64.u32 	%rd7, %r2;
	setp.le.u64 	%p2, %rd2, %rd7;
	add.s64 	%rd8, %rd1, %rd7;
	shl.b64 	%rd9, %rd8, 2;
	add.s64 	%rd3, %rd6, %rd9;
	@%p2 bra 	$L__BB1_4;
	st.global.u32 	[%rd3], %r3;
$L__BB1_4:
	add.s32 	%r10, %r2, 256;
	cvt.u64.u32 	%rd10, %r10;
	setp.le.u64 	%p3, %rd2, %rd10;
	@%p3 bra 	$L__BB1_6;
	st.global.u32 	[%rd3+1024], %r3;
$L__BB1_6:
	ret;

}
	// .globl	_ZN3cub18CUB_300001_SM_10006detail10merge_sort30DeviceMergeSortBlockSortKernelINS2_10policy_hubIN6thrust24THRUST_300001_SM_1000_NS6detail15normal_iteratorINS6_10device_ptrIiEEEEE9Policy600ESB_PNS0_8NullTypeESB_SF_j14lex_comparatoriSE_EEvbT0_T1_T2_T3_T4_PT6_PT7_T5_NS1_7vsmem_tE
.visible .entry _ZN3cub18CUB_300001_SM_10006detail10merge_sort30DeviceMergeSortBlockSortKernelINS2_10policy_hubIN6thrust24THRUST_300001_SM_1000_NS6detail15normal_iteratorINS6_10device_ptrIiEEEEE9Policy600ESB_PNS0_8NullTypeESB_SF_j14lex_comparatoriSE_EEvbT0_T1_T2_T3_T4_PT6_PT7_T5_NS1_7vsmem_tE(
	.param .u8 _ZN3cub18CUB_300001_SM_10006detail10merge_sort30DeviceMergeSortBlockSortKernelINS2_10policy_hubIN6thrust24THRUST_300001_SM_1000_NS6detail15normal_iteratorINS6_10device_ptrIiEEEEE9Policy600ESB_PNS0_8NullTypeESB_SF_j14lex_comparatoriSE_EEvbT0_T1_T2_T3_T4_PT6_PT7_T5_NS1_7vsmem_tE_param_0,
	.param .align 8 .b8 _ZN3cub18CUB_300001_SM_10006detail10merge_sort30DeviceMergeSortBlockSortKernelINS2_10policy_hubIN6thrust24THRUST_300001_SM_1000_NS6detail15normal_iteratorINS6_10device_ptrIiEEEEE9Policy600ESB_PNS0_8NullTypeESB_SF_j14lex_comparatoriSE_EEvbT0_T1_T2_T3_T4_PT6_PT7_T5_NS1_7vsmem_tE_param_1[8],
	.param .u64 .ptr .align 1 _ZN3cub18CUB_300001_SM_10006detail10merge_sort30DeviceMergeSortBlockSortKernelINS2_10policy_hubIN6thrust24THRUST_300001_SM_1000_NS6detail15normal_iteratorINS6_10device_ptrIiEEEEE9Policy600ESB_PNS0_8NullTypeESB_SF_j14lex_comparatoriSE_EEvbT0_T1_T2_T3_T4_PT6_PT7_T5_NS1_7vsmem_tE_param_2,
	.param .align 8 .b8 _ZN3cub18CUB_300001_SM_10006detail10merge_sort30DeviceMergeSortBlockSortKernelINS2_10policy_hubIN6thrust24THRUST_300001_SM_1000_NS6detail15normal_iteratorINS6_10device_ptrIiEEEEE9Policy600ESB_PNS0_8NullTypeESB_SF_j14lex_comparatoriSE_EEvbT0_T1_T2_T3_T4_PT6_PT7_T5_NS1_7vsmem_tE_param_3[8],
	.param .u64 .ptr .align 1 _ZN3cub18CUB_300001_SM_10006detail10merge_sort30DeviceMergeSortBlockSortKernelINS2_10policy_hubIN6thrust24THRUST_300001_SM_1000_NS6detail15normal_iteratorINS6_10device_ptrIiEEEEE9Policy600ESB_PNS0_8NullTypeESB_SF_j14lex_comparatoriSE_EEvbT0_T1_T2_T3_T4_PT6_PT7_T5_NS1_7vsmem_tE_param_4,
	.param .u32 _ZN3cub18CUB_300001_SM_10006detail10merge_sort30DeviceMergeSortBlockSortKernelINS2_10policy_hubIN6thrust24THRUST_300001_SM_1000_NS6detail15normal_iteratorINS6_10device_ptrIiEEEEE9Policy600ESB_PNS0_8NullTypeESB_SF_j14lex_comparatoriSE_EEvbT0_T1_T2_T3_T4_PT6_PT7_T5_NS1_7vsmem_tE_param_5,
	.param .u64 .ptr .align 1 _ZN3cub18CUB_300001_SM_10006detail10merge_sort30DeviceMergeSortBlockSortKernelINS2_10policy_hubIN6thrust24THRUST_300001_SM_1000_NS6detail15normal_iteratorINS6_10device_ptrIiEEEEE9Policy600ESB_PNS0_8NullTypeESB_SF_j14lex_comparatoriSE_EEvbT0_T1_T2_T3_T4_PT6_PT7_T5_NS1_7vsmem_tE_param_6,
	.param .u64 .ptr .align 1 _ZN3cub18CUB_300001_SM_10006detail10merge_sort30DeviceMergeSortBlockSortKernelINS2_10policy_hubIN6thrust24THRUST_300001_SM_1000_NS6detail15normal_iteratorINS6_10device_ptrIiEEEEE9Policy600ESB_PNS0_8NullTypeESB_SF_j14lex_comparatoriSE_EEvbT0_T1_T2_T3_T4_PT6_PT7_T5_NS1_7vsmem_tE_param_7,
	.param .align 1 .b8 _ZN3cub18CUB_300001_SM_10006detail10merge_sort30DeviceMergeSortBlockSortKernelINS2_10policy_hubIN6thrust24THRUST_300001_SM_1000_NS6detail15normal_iteratorINS6_10device_ptrIiEEEEE9Policy600ESB_PNS0_8NullTypeESB_SF_j14lex_comparatoriSE_EEvbT0_T1_T2_T3_T4_PT6_PT7_T5_NS1_7vsmem_tE_param_8[1],
	.param .align 8 .b8 _ZN3cub18CUB_300001_SM_10006detail10merge_sort30DeviceMergeSortBlockSortKernelINS2_10policy_hubIN6thrust24THRUST_300001_SM_1000_NS6detail15normal_iteratorINS6_10device_ptrIiEEEEE9Policy600ESB_PNS0_8NullTypeESB_SF_j14lex_comparatoriSE_EEvbT0_T1_T2_T3_T4_PT6_PT7_T5_NS1_7vsmem_tE_param_9[8]
)
.maxntid 256
{
	.reg .pred 	%p<2643>;
	.reg .b16 	%rs<4>;
	.reg .b32 	%r<11761>;
	.reg .b32 	%f<7430>;
	.reg .b64 	%rd<35>;
	// demoted variable
	.shared .align 16 .b8 _ZZN3cub18CUB_300001_SM_10006detail10merge_sort30DeviceMergeSortBlockSortKernelINS2_10policy_hubIN6thrust24THRUST_300001_SM_1000_NS6detail15normal_iteratorINS6_10device_ptrIiEEEEE9Policy600ESB_PNS0_8NullTypeESB_SF_j14lex_comparatoriSE_EEvbT0_T1_T2_T3_T4_PT6_PT7_T5_NS1_7vsmem_tEE19static_temp_storage[17424];
	ld.param.u64 	%rd9, [_ZN3cub18CUB_300001_SM_10006detail10merge_sort30DeviceMergeSortBlockSortKernelINS2_10policy_hubIN6thrust24THRUST_300001_SM_1000_NS6detail15normal_iteratorINS6_10device_ptrIiEEEEE9Policy600ESB_PNS0_8NullTypeESB_SF_j14lex_comparatoriSE_EEvbT0_T1_T2_T3_T4_PT6_PT7_T5_NS1_7vsmem_tE_param_3];
	ld.param.u64 	%rd10, [_ZN3cub18CUB_300001_SM_10006detail10merge_sort30DeviceMergeSortBlockSortKernelINS2_10policy_hubIN6thrust24THRUST_300001_SM_1000_NS6detail15normal_iteratorINS6_10device_ptrIiEEEEE9Policy600ESB_PNS0_8NullTypeESB_SF_j14lex_comparatoriSE_EEvbT0_T1_T2_T3_T4_PT6_PT7_T5_NS1_7vsmem_tE_param_1];
	ld.param.u32 	%r3854, [_ZN3cub18CUB_300001_SM_10006detail10merge_sort30DeviceMergeSortBlockSortKernelINS2_10policy_hubIN6thrust24THRUST_300001_SM_1000_NS6detail15normal_iteratorINS6_10device_ptrIiEEEEE9Policy600ESB_PNS0_8NullTypeESB_SF_j14lex_comparatoriSE_EEvbT0_T1_T2_T3_T4_PT6_PT7_T5_NS1_7vsmem_tE_param_5];
	ld.param.u64 	%rd8, [_ZN3cub18CUB_300001_SM_10006detail10merge_sort30DeviceMergeSortBlockSortKernelINS2_10policy_hubIN6thrust24THRUST_300001_SM_1000_NS6detail15normal_iteratorINS6_10device_ptrIiEEEEE9Policy600ESB_PNS0_8NullTypeESB_SF_j14lex_comparatoriSE_EEvbT0_T1_T2_T3_T4_PT6_PT7_T5_NS1_7vsmem_tE_param_6];
	cvta.to.global.u64 	%rd1, %rd8;
	cvta.to.global.u64 	%rd2, %rd10;
	cvta.to.global.u64 	%rd3, %rd9;
	mov.u32 	%r3855, %ctaid.x;
	mov.u32 	%r3856, %nctaid.x;
	mul.lo.s32 	%r1, %r3855, 4352;
	add.s32 	%r3857, %r3856, -1;
	setp.ge.u32 	%p69, %r3855, %r3857;
	@%p69 bra 	$L__BB2_861;
	// begin inline asm
	griddepcontrol.wait;
	// end inline asm
	cvt.u64.u32 	%rd23, %r1;
	mov.u32 	%r2, %tid.x;
	and.b32  	%r3, %r2, 31;
	and.b32  	%r7263, %r2, 992;
	mul.lo.s32 	%r4, %r7263, 17;
	or.b32  	%r7264, %r4, %r3;
	cvt.u64.u32 	%rd24, %r7264;
	add.s64 	%rd4, %rd24, %rd23;
	shl.b64 	%rd25, %rd4, 2;
	add.s64 	%rd26, %rd2, %rd25;
	ld.global.u32 	%r7265, [%rd26];
	ld.global.u32 	%r7266, [%rd26+128];
	ld.global.u32 	%r7267, [%rd26+256];
	ld.global.u32 	%r7268, [%rd26+384];
	ld.global.u32 	%r7269, [%rd26+512];
	ld.global.u32 	%r7270, [%rd26+640];
	ld.global.u32 	%r7271, [%rd26+768];
	ld.global.u32 	%r7272, [%rd26+896];
	ld.global.u32 	%r7273, [%rd26+1024];
	ld.global.u32 	%r7274, [%rd26+1152];
	ld.global.u32 	%r7275, [%rd26+1280];
	ld.global.u32 	%r7276, [%rd26+1408];
	ld.global.u32 	%r7277, [%rd26+1536];
	ld.global.u32 	%r7278, [%rd26+1664];
	ld.global.u32 	%r7279, [%rd26+1792];
	ld.global.u32 	%r7280, [%rd26+1920];
	ld.global.u32 	%r7281, [%rd26+2048];
	// begin inline asm
	mov.u32 %r7262, %laneid;
	// end inline asm
	shr.u32 	%r7282, %r2, 5;
	mad.lo.s32 	%r7283, %r7282, 544, %r7262;
	shl.b32 	%r7284, %r7283, 2;
	mov.u32 	%r7285, _ZZN3cub18CUB_300001_SM_10006detail10merge_sort30DeviceMergeSortBlockSortKernelINS2_10policy_hubIN6thrust24THRUST_300001_SM_1000_NS6detail15normal_iteratorINS6_10device_ptrIiEEEEE9Policy600ESB_PNS0_8NullTypeESB_SF_j14lex_comparatoriSE_EEvbT0_T1_T2_T3_T4_PT6_PT7_T5_NS1_7vsmem_tEE19static_temp_storage;
	add.s32 	%r5, %r7285, %r7284;
	st.shared.u32 	[%r5], %r7265;
	st.shared.u32 	[%r5+128], %r7266;
	st.shared.u32 	[%r5+256], %r7267;
	st.shared.u32 	[%r5+384], %r7268;
	st.shared.u32 	[%r5+512], %r7269;
	st.shared.u32 	[%r5+640], %r7270;
	st.shared.u32 	[%r5+768], %r7271;
	st.shared.u32 	[%r5+896], %r7272;
	st.shared.u32 	[%r5+1024], %r7273;
	st.shared.u32 	[%r5+1152], %r7274;
	st.shared.u32 	[%r5+1280], %r7275;
	st.shared.u32 	[%r5+1408], %r7276;
	st.shared.u32 	[%r5+1536], %r7277;
	st.shared.u32 	[%r5+1664], %r7278;
	st.shared.u32 	[%r5+1792], %r7279;
	st.shared.u32 	[%r5+1920], %r7280;
	st.shared.u32 	[%r5+2048], %r7281;
	bar.warp.sync 	-1;
	shl.b32 	%r7286, %r7262, 6;
	add.s32 	%r6, %r5, %r7286;
	ld.shared.u32 	%r10468, [%r6];
	ld.shared.u32 	%r10436, [%r6+4];
	ld.shared.u32 	%r10435, [%r6+8];
	ld.shared.u32 	%r10440, [%r6+12];
	ld.shared.u32 	%r10439, [%r6+16];
	ld.shared.u32 	%r10444, [%r6+20];
	ld.shared.u32 	%r10443, [%r6+24];
	ld.shared.u32 	%r10448, [%r6+28];
	ld.shared.u32 	%r10447, [%r6+32];
	ld.shared.u32 	%r10452, [%r6+36];
	ld.shared.u32 	%r10451, [%r6+40];
	ld.shared.u32 	%r10456, [%r6+44];
	ld.shared.u32 	%r10455, [%r6+48];
	ld.shared.u32 	%r10460, [%r6+52];
	ld.shared.u32 	%r10459, [%r6+56];
	ld.shared.u32 	%r10464, [%r6+60];
	ld.shared.u32 	%r10527, [%r6+64];
	bar.sync 	0;
	// begin inline asm
	griddepcontrol.launch_dependents;
	// end inline asm
	max.s32 	%r7287, %r10436, %r10468;
	cvt.rn.f32.s32 	%f3888, %r7287;
	setp.lt.s32 	%p1427, %r7287, 1;
	mul.f32 	%f3889, %f3888, 0f4B000000;
	selp.f32 	%f3890, %f3889, %f3888, %p1427;
	selp.f32 	%f3891, 0fC1B80000, 0f00000000, %p1427;
	mov.b32 	%r7288, %f3890;
	add.s32 	%r7289, %r7288, -1059760811;
	and.b32  	%r7290, %r7289, -8388608;
	sub.s32 	%r7291, %r7288, %r7290;
	mov.b32 	%f3892, %r7291;
	cvt.rn.f32.s32 	%f3893, %r7290;
	fma.rn.f32 	%f3894, %f3893, 0f34000000, %f3891;
	add.f32 	%f3895, %f3892, 0fBF800000;
	fma.rn.f32 	%f3896, %f3895, 0fBE055027, 0f3E1039F6;
	fma.rn.f32 	%f3897, %f3896, %f3895, 0fBDF8CDCC;
	fma.rn.f32 	%f3898, %f3897, %f3895, 0f3E0F2955;
	fma.rn.f32 	%f3899, %f3898, %f3895, 0fBE2AD8B9;
	fma.rn.f32 	%f3900, %f3899, %f3895, 0f3E4CED0B;
	fma.rn.f32 	%f3901, %f3900, %f3895, 0fBE7FFF22;
	fma.rn.f32 	%f3902, %f3901, %f3895, 0f3EAAAA78;
	fma.rn.f32 	%f3903, %f3902, %f3895, 0fBF000000;
	mul.f32 	%f3904, %f3895, %f3903;
	fma.rn.f32 	%f3905, %f3904, %f3895, %f3895;
	fma.rn.f32 	%f3906, %f3894, 0f3F317218, %f3905;
	setp.gt.u32 	%p1428, %r7288, 2139095039;
	fma.rn.f32 	%f3907, %f3890, 0f7F800000, 0f7F800000;
	selp.f32 	%f3908, %f3907, %f3906, %p1428;
	setp.eq.f32 	%p1429, %f3890, 0f00000000;
	fma.rn.f32 	%f3909, %f3908, 0f3EDE5BD9, 0f3F800000;
	selp.f32 	%f3910, 0fFF800000, %f3909, %p1429;
	cvt.rzi.u32.f32 	%r24, %f3910;
	setp.eq.s32 	%p1430, %r24, 0;
	@%p1430 bra 	$L__BB2_6;
	mul.hi.s32 	%r7293, %r10468, 1717986919;
	shr.u32 	%r7294, %r7293, 31;
	shr.s32 	%r7295, %r7293, 2;
	add.s32 	%r7296, %r7295, %r7294;
	mul.lo.s32 	%r7297, %r7296, 10;
	sub.s32 	%r25, %r10468, %r7297;
	mov.b32 	%r10401, 0;
	mov.u32 	%r10402, %r10436;
$L__BB2_3:
	mul.hi.s32 	%r7298, %r10402, 1717986919;
	shr.u32 	%r7299, %r7298, 31;
	shr.s32 	%r7300, %r7298, 2;
	add.s32 	%r7301, %r7300, %r7299;
	mul.lo.s32 	%r7302, %r7301, 10;
	sub.s32 	%r28, %r10402, %r7302;
	setp.eq.s32 	%p1431, %r28, %r25;
	@%p1431 bra 	$L__BB2_5;
	setp.gt.s32 	%p1432, %r28, %r25;
	selp.b32 	%r29, %r10436, %r10468, %p1432;
	selp.b32 	%r10468, %r10468, %r10436, %p1432;
	mov.u32 	%r10436, %r29;
	bra.uni 	$L__BB2_6;
$L__BB2_5:
	add.s32 	%r10401, %r10401, 1;
	setp.ne.s32 	%p1433, %r10401, %r24;
	mov.u32 	%r10402, %r7301;
	@%p1433 bra 	$L__BB2_3;
$L__BB2_6:
	max.s32 	%r7306, %r10440, %r10435;
	cvt.rn.f32.s32 	%f3911, %r7306;
	setp.lt.s32 	%p1434, %r7306, 1;
	mul.f32 	%f3912, %f3911, 0f4B000000;
	selp.f32 	%f3913, %f3912, %f3911, %p1434;
	selp.f32 	%f3914, 0fC1B80000, 0f00000000, %p1434;
	mov.b32 	%r7307, %f3913;
	add.s32 	%r7308, %r7307, -1059760811;
	and.b32  	%r7309, %r7308, -8388608;
	sub.s32 	%r7310, %r7307, %r7309;
	mov.b32 	%f3915, %r7310;
	cvt.rn.f32.s32 	%f3916, %r7309;
	fma.rn.f32 	%f3917, %f3916, 0f34000000, %f3914;
	add.f32 	%f3918, %f3915, 0fBF800000;
	fma.rn.f32 	%f3919, %f3918, 0fBE055027, 0f3E1039F6;
	fma.rn.f32 	%f3920, %f3919, %f3918, 0fBDF8CDCC;
	fma.rn.f32 	%f3921, %f3920, %f3918, 0f3E0F2955;
	fma.rn.f32 	%f3922, %f3921, %f3918, 0fBE2AD8B9;
	fma.rn.f32 	%f3923, %f3922, %f3918, 0f3E4CED0B;
	fma.rn.f32 	%f3924, %f3923, %f3918, 0fBE7FFF22;
	fma.rn.f32 	%f3925, %f3924, %f3918, 0f3EAAAA78;
	fma.rn.f32 	%f3926, %f3925, %f3918, 0fBF000000;
	mul.f32 	%f3927, %f3918, %f3926;
	fma.rn.f32 	%f3928, %f3927, %f3918, %f3918;
	fma.rn.f32 	%f3929, %f3917, 0f3F317218, %f3928;
	setp.gt.u32 	%p1435, %r7307, 2139095039;
	fma.rn.f32 	%f3930, %f3913, 0f7F800000, 0f7F800000;
	selp.f32 	%f3931, %f3930, %f3929, %p1435;
	setp.eq.f32 	%p1436, %f3913, 0f00000000;
	fma.rn.f32 	%f3932, %f3931, 0f3EDE5BD9, 0f3F800000;
	selp.f32 	%f3933, 0fFF800000, %f3932, %p1436;
	cvt.rzi.u32.f32 	%r35, %f3933;
	setp.eq.s32 	%p1437, %r35, 0;
	@%p1437 bra 	$L__BB2_11;
	mul.hi.s32 	%r7312, %r10435, 1717986919;
	shr.u32 	%r7313, %r7312, 31;
	shr.s32 	%r7314, %r7312, 2;
	add.s32 	%r7315, %r7314, %r7313;
	mul.lo.s32 	%r7316, %r7315, 10;
	sub.s32 	%r36, %r10435, %r7316;
	mov.b32 	%r10405, 0;
	mov.u32 	%r10406, %r10440;
$L__BB2_8:
	mul.hi.s32 	%r7317, %r10406, 1717986919;
	shr.u32 	%r7318, %r7317, 31;
	shr.s32 	%r7319, %r7317, 2;
	add.s32 	%r7320, %r7319, %r7318;
	mul.lo.s32 	%r7321, %r7320, 10;
	sub.s32 	%r39, %r10406, %r7321;
	setp.eq.s32 	%p1438, %r39, %r36;
	@%p1438 bra 	$L__BB2_10;
	setp.gt.s32 	%p1439, %r39, %r36;
	selp.b32 	%r40, %r10440, %r10435, %p1439;
	selp.b32 	%r10435, %r10435, %r10440, %p1439;
	mov.u32 	%r10440, %r40;
	bra.uni 	$L__BB2_11;
$L__BB2_10:
	add.s32 	%r10405, %r10405, 1;
	setp.ne.s32 	%p1440, %r10405, %r35;
	mov.u32 	%r10406, %r7320;
	@%p1440 bra 	$L__BB2_8;
$L__BB2_11:
	max.s32 	%r7325, %r10444, %r10439;
	cvt.rn.f32.s32 	%f3934, %r7325;
	setp.lt.s32 	%p1441, %r7325, 1;
	mul.f32 	%f3935, %f3934, 0f4B000000;
	selp.f32 	%f3936, %f3935, %f3934, %p1441;
	selp.f32 	%f3937, 0fC1B80000, 0f00000000, %p1441;
	mov.b32 	%r7326, %f3936;
	add.s32 	%r7327, %r7326, -1059760811;
	and.b32  	%r7328, %r7327, -8388608;
	sub.s32 	%r7329, %r7326, %r7328;
	mov.b32 	%f3938, %r7329;
	cvt.rn.f32.s32 	%f3939, %r7328;
	fma.rn.f32 	%f3940, %f3939, 0f34000000, %f3937;
	add.f32 	%f3941, %f3938, 0fBF800000;
	fma.rn.f32 	%f3942, %f3941, 0fBE055027, 0f3E1039F6;
	fma.rn.f32 	%f3943, %f3942, %f3941, 0fBDF8CDCC;
	fma.rn.f32 	%f3944, %f3943, %f3941, 0f3E0F2955;
	fma.rn.f32 	%f3945, %f3944, %f3941, 0fBE2AD8B9;
	fma.rn.f32 	%f3946, %f3945, %f3941, 0f3E4CED0B;
	fma.rn.f32 	%f3947, %f3946, %f3941, 0fBE7FFF22;
	fma.rn.f32 	%f3948, %f3947, %f3941, 0f3EAAAA78;
	fma.rn.f32 	%f3949, %f3948, %f3941, 0fBF000000;
	mul.f32 	%f3950, %f3941, %f3949;
	fma.rn.f32 	%f3951, %f3950, %f3941, %f3941;
	fma.rn.f32 	%f3952, %f3940, 0f3F317218, %f3951;
	setp.gt.u32 	%p1442, %r7326, 2139095039;
	fma.rn.f32 	%f3953, %f3936, 0f7F800000, 0f7F800000;
	selp.f32 	%f3954, %f3953, %f3952, %p1442;
	setp.eq.f32 	%p1443, %f3936, 0f00000000;
	fma.rn.f32 	%f3955, %f3954, 0f3EDE5BD9, 0f3F800000;
	selp.f32 	%f3956, 0fFF800000, %f3955, %p1443;
	cvt.rzi.u32.f32 	%r46, %f3956;
	setp.eq.s32 	%p1444, %r46, 0;
	@%p1444 bra 	$L__BB2_16;
	mul.hi.s32 	%r7331, %r10439, 1717986919;
	shr.u32 	%r7332, %r7331, 31;
	shr.s32 	%r7333, %r7331, 2;
	add.s32 	%r7334, %r7333, %r7332;
	mul.lo.s32 	%r7335, %r7334, 10;
	sub.s32 	%r47, %r10439, %r7335;
	mov.b32 	%r10409, 0;
	mov.u32 	%r10410, %r10444;
$L__BB2_13:
	mul.hi.s32 	%r7336, %r10410, 1717986919;
	shr.u32 	%r7337, %r7336, 31;
	shr.s32 	%r7338, %r7336, 2;
	add.s32 	%r7339, %r7338, %r7337;
	mul.lo.s32 	%r7340, %r7339, 10;
	sub.s32 	%r50, %r10410, %r7340;
	setp.eq.s32 	%p1445, %r50, %r47;
	@%p1445 bra 	$L__BB2_15;
	setp.gt.s32 	%p1446, %r50, %r47;
	selp.b32 	%r51, %r10444, %r10439, %p1446;
	selp.b32 	%r10439, %r10439, %r10444, %p1446;
	mov.u32 	%r10444, %r51;
	bra.uni 	$L__BB2_16;
$L__BB2_15:
	add.s32 	%r10409, %r10409, 1;
	setp.ne.s32 	%p1447, %r10409, %r46;
	mov.u32 	%r10410, %r7339;
	@%p1447 bra 	$L__BB2_13;
$L__BB2_16:
	max.s32 	%r7344, %r10448, %r10443;
	cvt.rn.f32.s32 	%f3957, %r7344;
	setp.lt.s32 	%p1448, %r7344, 1;
	mul.f32 	%f3958, %f3957, 0f4B000000;
	selp.f32 	%f3959, %f3958, %f3957, %p1448;
	selp.f32 	%f3960, 0fC1B80000, 0f00000000, %p1448;
	mov.b32 	%r7345, %f3959;
	add.s32 	%r7346, %r7345, -1059760811;
	and.b32  	%r7347, %r7346, -8388608;
	sub.s32 	%r7348, %r7345, %r7347;
	mov.b32 	%f3961, %r7348;
	cvt.rn.f32.s32 	%f3962, %r7347;
	fma.rn.f32 	%f3963, %f3962, 0f34000000, %f3960;
	add.f32 	%f3964, %f3961, 0fBF800000;
	fma.rn.f32 	%f3965, %f3964, 0fBE055027, 0f3E1039F6;
	fma.rn.f32 	%f3966, %f3965, %f3964, 0fBDF8CDCC;
	fma.rn.f32 	%f3967, %f3966, %f3964, 0f3E0F2955;
	fma.rn.f32 	%f3968, %f3967, %f3964, 0fBE2AD8B9;
	fma.rn.f32 	%f3969, %f3968, %f3964, 0f3E4CED0B;
	fma.rn.f32 	%f3970, %f3969, %f3964, 0fBE7FFF22;
	fma.rn.f32 	%f3971, %f3970, %f3964, 0f3EAAAA78;
	fma.rn.f32 	%f3972, %f3971, %f3964, 0fBF000000;
	mul.f32 	%f3973, %f3964, %f3972;
	fma.rn.f32 	%f3974, %f3973, %f3964, %f3964;
	fma.rn.f32 	%f3975, %f3963, 0f3F317218, %f3974;
	setp.gt.u32 	%p1449, %r7345, 2139095039;
	fma.rn.f32 	%f3976, %f3959, 0f7F800000, 0f7F800000;
	selp.f32 	%f3977, %f3976, %f3975, %p1449;
	setp.eq.f32 	%p1450, %f3959, 0f00000000;
	fma.rn.f32 	%f3978, %f3977, 0f3EDE5BD9, 0f3F800000;
	selp.f32 	%f3979, 0fFF800000, %f3978, %p1450;
	cvt.rzi.u32.f32 	%r57, %f3979;
	setp.eq.s32 	%p1451, %r57, 0;
	@%p1451 bra 	$L__BB2_21;
	mul.hi.s32 	%r7350, %r10443, 1717986919;
	shr.u32 	%r7351, %r7350, 31;
	shr.s32 	%r7352, %r7350, 2;
	add.s32 	%r7353, %r7352, %r7351;
	mul.lo.s32 	%r7354, %r7353, 10;
	sub.s32 	%r58, %r10443, %r7354;
	mov.b32 	%r10413, 0;
	mov.u32 	%r10414, %r10448;
$L__BB2_18:
	mul.hi.s32 	%r7355, %r10414, 1717986919;
	shr.u32 	%r7356, %r7355, 31;
	shr.s32 	%r7357, %r7355, 2;
	add.s32 	%r7358, %r7357, %r7356;
	mul.lo.s32 	%r7359, %r7358, 10;
	sub.s32 	%r61, %r10414, %r7359;
	setp.eq.s32 	%p1452, %r61, %r58;
	@%p1452 bra 	$L__BB2_20;
	setp.gt.s32 	%p1453, %r61, %r58;
	selp.b32 	%r62, %r10448, %r10443, %p1453;
	selp.b32 	%r10443, %r10443, %r10448, %p1453;
	mov.u32 	%r10448, %r62;
	bra.uni 	$L__BB2_21;
$L__BB2_20:
	add.s32 	%r10413, %r10413, 1;
	setp.ne.s32 	%p1454, %r10413, %r57;
	mov.u32 	%r10414, %r7358;
	@%p1454 bra 	$L__BB2_18;
$L__BB2_21:
	max.s32 	%r7363, %r10452, %r10447;
	cvt.rn.f32.s32 	%f3980, %r7363;
	setp.lt.s32 	%p1455, %r7363, 1;
	mul.f32 	%f3981, %f3980, 0f4B000000;
	selp.f32 	%f3982, %f3981, %f3980, %p1455;
	selp.f32 	%f3983, 0fC1B80000, 0f00000000, %p1455;
	mov.b32 	%r7364, %f3982;
	add.s32 	%r7365, %r7364, -1059760811;
	and.b32  	%r7366, %r7365, -8388608;
	sub.s32 	%r7367, %r7364, %r7366;
	mov.b32 	%f3984, %r7367;
	cvt.rn.f32.s32 	%f3985, %r7366;
	fma.rn.f32 	%f3986, %f3985, 0f34000000, %f3983;
	add.f32 	%f3987, %f3984, 0fBF800000;
	fma.rn.f32 	%f3988, %f3987, 0fBE055027, 0f3E1039F6;
	fma.rn.f32 	%f3989, %f3988, %f3987, 0fBDF8CDCC;
	fma.rn.f32 	%f3990, %f3989, %f3987, 0f3E0F2955;
	fma.rn.f32 	%f3991, %f3990, %f3987, 0fBE2AD8B9;
	fma.rn.f32 	%f3992, %f3991, %f3987, 0f3E4CED0B;
	fma.rn.f32 	%f3993, %f3992, %f3987, 0fBE7FFF22;
	fma.rn.f32 	%f3994, %f3993, %f3987, 0f3EAAAA78;
	fma.rn.f32 	%f3995, %f3994, %f3987, 0fBF000000;
	mul.f32 	%f3996, %f3987, %f3995;
	fma.rn.f32 	%f3997, %f3996, %f3987, %f3987;
	fma.rn.f32 	%f3998, %f3986, 0f3F317218, %f3997;
	setp.gt.u32 	%p1456, %r7364, 2139095039;
	fma.rn.f32 	%f3999, %f3982, 0f7F800000, 0f7F800000;
	selp.f32 	%f4000, %f3999, %f3998, %p1456;
	setp.eq.f32 	%p1457, %f3982, 0f00000000;
	fma.rn.f32 	%f4001, %f4000, 0f3EDE5BD9, 0f3F800000;
	selp.f32 	%f4002, 0fFF800000, %f4001, %p1457;
	cvt.rzi.u32.f32 	%r68, %f4002;
	setp.eq.s32 	%p1458, %r68, 0;
	@%p1458 bra 	$L__BB2_26;
	mul.hi.s32 	%r7369, %r10447, 1717986919;
	shr.u32 	%r7370, %r7369, 31;
	shr.s32 	%r7371, %r7369, 2;
	add.s32 	%r7372, %r7371, %r7370;
	mul.lo.s32 	%r7373, %r7372, 10;
	sub.s32 	%r69, %r10447, %r7373;
	mov.b32 	%r10417, 0;
	mov.u32 	%r10418, %r10452;
$L__BB2_23:
	mul.hi.s32 	%r7374, %r10418, 1717986919;
	shr.u32 	%r7375, %r7374, 31;
	shr.s32 	%r7376, %r7374, 2;
	add.s32 	%r7377, %r7376, %r7375;
	mul.lo.s32 	%r7378, %r7377, 10;
	sub.s32 	%r72, %r10418, %r7378;
	setp.eq.s32 	%p1459, %r72, %r69;
	@%p1459 bra 	$L__BB2_25;
	setp.gt.s32 	%p1460, %r72, %r69;
	selp.b32 	%r73, %r10452, %r10447, %p1460;
	selp.b32 	%r10447, %r10447, %r10452, %p1460;
	mov.u32 	%r10452, %r73;
	bra.uni 	$L__BB2_26;
$L__BB2_25:
	add.s32 	%r10417, %r10417, 1;
	setp.ne.s32 	%p1461, %r10417, %r68;
	mov.u32 	%r10418, %r7377;
	@%p1461 bra 	$L__BB2_23;
$L__BB2_26:
	max.s32 	%r7382, %r10456, %r10451;
	cvt.rn.f32.s32 	%f4003, %r7382;
	setp.lt.s32 	%p1462, %r7382, 1;
	mul.f32 	%f4004, %f4003, 0f4B000000;
	selp.f32 	%f4005, %f4004, %f4003, %p1462;
	selp.f32 	%f4006, 0fC1B80000, 0f00000000, %p1462;
	mov.b32 	%r7383, %f4005;
	add.s32 	%r7384, %r7383, -1059760811;
	and.b32  	%r7385, %r7384, -8388608;
	sub.s32 	%r7386, %r7383, %r7385;
	mov.b32 	%f4007, %r7386;
	cvt.rn.f32.s32 	%f4008, %r7385;
	fma.rn.f32 	%f4009, %f4008, 0f34000000, %f4006;
	add.f32 	%f4010, %f4007, 0fBF800000;
	fma.rn.f32 	%f4011, %f4010, 0fBE055027, 0f3E1039F6;
	fma.rn.f32 	%f4012, %f4011, %f4010, 0fBDF8CDCC;
	fma.rn.f32 	%f4013, %f4012, %f4010, 0f3E0F2955;
	fma.rn.f32 	%f4014, %f4013, %f4010, 0fBE2AD8B9;
	fma.rn.f32 	%f4015, %f4014, %f4010, 0f3E4CED0B;
	fma.rn.f32 	%f4016, %f4015, %f4010, 0fBE7FFF22;
	fma.rn.f32 	%f4017, %f4016, %f4010, 0f3EAAAA78;
	fma.rn.f32 	%f4018, %f4017, %f4010, 0fBF000000;
	mul.f32 	%f4019, %f4010, %f4018;
	fma.rn.f32 	%f4020, %f4019, %f4010, %f4010;
	fma.rn.f32 	%f4021, %f4009, 0f3F317218, %f4020;
	setp.gt.u32 	%p1463, %r7383, 2139095039;
	fma.rn.f32 	%f4022, %f4005, 0f7F800000, 0f7F800000;
	selp.f32 	%f4023, %f4022, %f4021, %p1463;
	setp.eq.f32 	%p1464, %f4005, 0f00000000;
	fma.rn.f32 	%f4024, %f4023, 0f3EDE5BD9, 0f3F800000;
	selp.f32 	%f4025, 0fFF800000, %f4024, %p1464;
	cvt.rzi.u32.f32 	%r79, %f4025;
	setp.eq.s32 	%p1465, %r79, 0;
	@%p1465 bra 	$L__BB2_31;
	mul.hi.s32 	%r7388, %r10451, 1717986919;
	shr.u32 	%r7389, %r7388, 31;
	shr.s32 	%r7390, %r7388, 2;
	add.s32 	%r7391, %r7390, %r7389;
	mul.lo.s32 	%r7392, %r7391, 10;
	sub.s32 	%r80, %r10451, %r7392;
	mov.b32 	%r10421, 0;
	mov.u32 	%r10422, %r10456;
$L__BB2_28:
	mul.hi.s32 	%r7393, %r10422, 1717986919;
	shr.u32 	%r7394, %r7393, 31;
	shr.s32 	%r7395, %r7393, 2;
	add.s32 	%r7396, %r7395, %r7394;
	mul.lo.s32 	%r7397, %r7396, 10;
	sub.s32 	%r83, %r10422, %r7397;
	setp.eq.s32 	%p1466, %r83, %r80;
	@%p1466 bra 	$L__BB2_30;
	setp.gt.s32 	%p1467, %r83, %r80;
	selp.b32 	%r84, %r10456, %r10451, %p1467;
	selp.b32 	%r10451, %r10451, %r10456, %p1467;
	mov.u32 	%r10456, %r84;
	bra.uni 	$L__BB2_31;
$L__BB2_30:
	add.s32 	%r10421, %r10421, 1;
	setp.ne.s32 	%p1468, %r10421, %r79;
	mov.u32 	%r10422, %r7396;
	@%p1468 bra 	$L__BB2_28;
$L__BB2_31:
	max.s32 	%r7401, %r10460, %r10455;
	cvt.rn.f32.s32 	%f4026, %r7401;
	setp.lt.s32 	%p1469, %r7401, 1;
	mul.f32 	%f4027, %f4026, 0f4B000000;
	selp.f32 	%f4028, %f4027, %f4026, %p1469;
	selp.f32 	%f4029, 0fC1B80000, 0f00000000, %p1469;
	mov.b32 	%r7402, %f4028;
	add.s32 	%r7403, %r7402, -1059760811;
	and.b32  	%r7404, %r7403, -8388608;
	sub.s32 	%r7405, %r7402, %r7404;
	mov.b32 	%f4030, %r7405;
	cvt.rn.f32.s32 	%f4031, %r7404;
	fma.rn.f32 	%f4032, %f4031, 0f34000000, %f4029;
	add.f32 	%f4033, %f4030, 0fBF800000;
	fma.rn.f32 	%f4034, %f4033, 0fBE055027, 0f3E1039F6;
	fma.rn.f32 	%f4035, %f4034, %f4033, 0fBDF8CDCC;
	fma.rn.f32 	%f4036, %f4035, %f4033, 0f3E0F2955;
	fma.rn.f32 	%f4037, %f4036, %f4033, 0fBE2AD8B9;
	fma.rn.f32 	%f4038, %f4037, %f4033, 0f3E4CED0B;
	fma.rn.f32 	%f4039, %f4038, %f4033, 0fBE7FFF22;
	fma.rn.f32 	%f4040, %f4039, %f4033, 0f3EAAAA78;
	fma.rn.f32 	%f4041, %f4040, %f4033, 0fBF000000;
	mul.f32 	%f4042, %f4033, %f4041;
	fma.rn.f32 	%f4043, %f4042, %f4033, %f4033;
	fma.rn.f32 	%f4044, %f4032, 0f3F317218, %f4043;
	setp.gt.u32 	%p1470, %r7402, 2139095039;
	fma.rn.f32 	%f4045, %f4028, 0f7F800000, 0f7F800000;
	selp.f32 	%f4046, %f4045, %f4044, %p1470;
	setp.eq.f32 	%p1471, %f4028, 0f00000000;
	fma.rn.f32 	%f4047, %f4046, 0f3EDE5BD9, 0f3F800000;
	selp.f32 	%f4048, 0fFF800000, %f4047, %p1471;
	cvt.rzi.u32.f32 	%r90, %f4048;
	setp.eq.s32 	%p1472, %r90, 0;
	@%p1472 bra 	$L__BB2_36;
	mul.hi.s32 	%r7407, %r10455, 1717986919;
	shr.u32 	%r7408, %r7407, 31;
	shr.s32 	%r7409, %r7407, 2;
	add.s32 	%r7410, %r7409, %r7408;
	mul.lo.s32 	%r7411, %r7410, 10;
	sub.s32 	%r91, %r10455, %r7411;
	mov.b32 	%r10425, 0;
	mov.u32 	%r10426, %r10460;
$L__BB2_33:
	mul.hi.s32 	%r7412, %r10426, 1717986919;
	shr.u32 	%r7413, %r7412, 31;
	shr.s32 	%r7414, %r7412, 2;
	add.s32 	%r7415, %r7414, %r7413;
	mul.lo.s32 	%r7416, %r7415, 10;
	sub.s32 	%r94, %r10426, %r7416;
	setp.eq.s32 	%p1473, %r94, %r91;
	@%p1473 bra 	$L__BB2_35;
	setp.gt.s32 	%p1474, %r94, %r91;
	selp.b32 	%r95, %r10460, %r10455, %p1474;
	selp.b32 	%r10455, %r10455, %r10460, %p1474;
	mov.u32 	%r10460, %r95;
	bra.uni 	$L__BB2_36;
$L__BB2_35:
	add.s32 	%r10425, %r10425, 1;
	setp.ne.s32 	%p1475, %r10425, %r90;
	mov.u32 	%r10426, %r7415;
	@%p1475 bra 	$L__BB2_33;
$L__BB2_36:
	max.s32 	%r7420, %r10464, %r10459;
	cvt.rn.f32.s32 	%f4049, %r7420;
	setp.lt.s32 	%p1476, %r7420, 1;
	mul.f32 	%f4050, %f4049, 0f4B000000;
	selp.f32 	%f4051, %f4050, %f4049, %p1476;
	selp.f32 	%f4052, 0fC1B80000, 0f00000000, %p1476;
	mov.b32 	%r7421, %f4051;
	add.s32 	%r7422, %r7421, -1059760811;
	and.b32  	%r7423, %r7422, -8388608;
	sub.s32 	%r7424, %r7421, %r7423;
	mov.b32 	%f4053, %r7424;
	cvt.rn.f32.s32 	%f4054, %r7423;
	fma.rn.f32 	%f4055, %f4054, 0f34000000, %f4052;
	add.f32 	%f4056, %f4053, 0fBF800000;
	fma.rn.f32 	%f4057, %f4056, 0fBE055027, 0f3E1039F6;
	fma.rn.f32 	%f4058, %f4057, %f4056, 0fBDF8CDCC;
	fma.rn.f32 	%f4059, %f4058, %f4056, 0f3E0F2955;
	fma.rn.f32 	%f4060, %f4059, %f4056, 0fBE2AD8B9;
	fma.rn.f32 	%f4061, %f4060, %f4056, 0f3E4CED0B;
	fma.rn.f32 	%f4062, %f4061, %f4056, 0fBE7FFF22;
	fma.rn.f32 	%f4063, %f4062, %f4056, 0f3EAAAA78;
	fma.rn.f32 	%f4064, %f4063, %f4056, 0fBF000000;
	mul.f32 	%f4065, %f4056, %f4064;
	fma.rn.f32 	%f4066, %f4065, %f4056, %f4056;
	fma.rn.f32 	%f4067, %f4055, 0f3F317218, %f4066;
	setp.gt.u32 	%p1477, %r7421, 2139095039;
	fma.rn.f32 	%f4068, %f4051, 0f7F800000, 0f7F800000;
	selp.f32 	%f4069, %f4068, %f4067, %p1477;
	setp.eq.f32 	%p1478, %f4051, 0f00000000;
	fma.rn.f32 	%f4070, %f4069, 0f3EDE5BD9, 0f3F800000;
	selp.f32 	%f4071, 0fFF800000, %f4070, %p1478;
	cvt.rzi.u32.f32 	%r101, %f4071;
	setp.eq.s32 	%p1479, %r101, 0;
	@%p1479 bra 	$L__BB2_41;
	mul.hi.s32 	%r7426, %r10459, 1717986919;
	shr.u32 	%r7427, %r7426, 31;
	shr.s32 	%r7428, %r7426, 2;
	add.s32 	%r7429, %r7428, %r7427;
	mul.lo.s32 	%r7430, %r7429, 10;
	sub.s32 	%r102, %r10459, %r7430;
	mov.b32 	%r10429, 0;
	mov.u32 	%r10430, %r10464;
$L__BB2_38:
	mul.hi.s32 	%r7431, %r10430, 1717986919;
	shr.u32 	%r7432, %r7431, 31;
	shr.s32 	%r7433, %r7431, 2;
	add.s32 	%r7434, %r7433, %r7432;
	mul.lo.s32 	%r7435, %r7434, 10;
	sub.s32 	%r105, %r10430, %r7435;
	setp.eq.s32 	%p1480, %r105, %r102;
	@%p1480 bra 	$L__BB2_40;
	setp.gt.s32 	%p1481, %r105, %r102;
	selp.b32 	%r106, %r10464, %r10459, %p1481;
	selp.b32 	%r10459, %r10459, %r10464, %p1481;
	mov.u32 	%r10464, %r106;
	bra.uni 	$L__BB2_41;
$L__BB2_40:
	add.s32 	%r10429, %r10429, 1;
	setp.ne.s32 	%p1482, %r10429, %r101;
	mov.u32 	%r10430, %r7434;
	@%p1482 bra 	$L__BB2_38;
$L__BB2_41:
	max.s32 	%r7439, %r10435, %r10436;
	cvt.rn.f32.s32 	%f4072, %r7439;
	setp.lt.s32 	%p1483, %r7439, 1;
	mul.f32 	%f4073, %f4072, 0f4B000000;
	selp.f32 	%f4074, %f4073, %f4072, %p1483;
	selp.f32 	%f4075, 0fC1B80000, 0f00000000, %p1483;
	mov.b32 	%r7440, %f4074;
	add.s32 	%r7441, %r7440, -1059760811;
	and.b32  	%r7442, %r7441, -8388608;
	sub.s32 	%r7443, %r7440, %r7442;
	mov.b32 	%f4076, %r7443;
	cvt.rn.f32.s32 	%f4077, %r7442;
	fma.rn.f32 	%f4078, %f4077, 0f34000000, %f4075;
	add.f32 	%f4079, %f4076, 0fBF800000;
	fma.rn.f32 	%f4080, %f4079, 0fBE055027, 0f3E1039F6;
	fma.rn.f32 	%f4081, %f4080, %f4079, 0fBDF8CDCC;
	fma.rn.f32 	%f4082, %f4081, %f4079, 0f3E0F2955;
	fma.rn.f32 	%f4083, %f4082, %f4079, 0fBE2AD8B9;
	fma.rn.f32 	%f4084, %f4083, %f4079, 0f3E4CED0B;
	fma.rn.f32 	%f4085, %f4084, %f4079, 0fBE7FFF22;
	fma.rn.f32 	%f4086, %f4085, %f4079, 0f3EAAAA78;
	fma.rn.f32 	%f4087, %f4086, %f4079, 0fBF000000;
	mul.f32 	%f4088, %f4079, %f4087;
	fma.rn.f32 	%f4089, %f4088, %f4079, %f4079;
	fma.rn.f32 	%f4090, %f4078, 0f3F317218, %f4089;
	setp.gt.u32 	%p1484, %r7440, 2139095039;
	fma.rn.f32 	%f4091, %f4074, 0f7F800000, 0f7F800000;
	selp.f32 	%f4092, %f4091, %f4090, %p1484;
	setp.eq.f32 	%p1485, %f4074, 0f00000000;
	fma.rn.f32 	%f4093, %f4092, 0f3EDE5BD9, 0f3F800000;
	selp.f32 	%f4094, 0fFF800000, %f4093, %p1485;
	cvt.rzi.u32.f32 	%r112, %f4094;
	setp.eq.s32 	%p1486, %r112, 0;
	@%p1486 bra 	$L__BB2_46;
	mul.hi.s32 	%r7445, %r10436, 1717986919;
	shr.u32 	%r7446, %r7445, 31;
	shr.s32 	%r7447, %r7445, 2;
	add.s32 	%r7448, %r7447, %r7446;
	mul.lo.s32 	%r7449, %r7448, 10;
	sub.s32 	%r113, %r10436, %r7449;
	mov.b32 	%r10433, 0;
	mov.u32 	%r10434, %r10435;
$L__BB2_43:
	mul.hi.s32 	%r7450, %r10434, 1717986919;
	shr.u32 	%r7451, %r7450, 31;
	shr.s32 	%r7452, %r7450, 2;
	add.s32 	%r7453, %r7452, %r7451;
	mul.lo.s32 	%r7454, %r7453, 10;
	sub.s32 	%r116, %r10434, %r7454;
	setp.eq.s32 	%p1487, %r116, %r113;
	@%p1487 bra 	$L__BB2_45;
	setp.gt.s32 	%p1488, %r116, %r113;
	selp.b32 	%r117, %r10435, %r10436, %p1488;
	selp.b32 	%r10436, %r10436, %r10435, %p1488;
	mov.u32 	%r10435, %r117;
	bra.uni 	$L__BB2_46;
$L__BB2_45:
	add.s32 	%r10433, %r10433, 1;
	setp.ne.s32 	%p1489, %r10433, %r112;
	mov.u32 	%r10434, %r7453;
	@%p1489 bra 	$L__BB2_43;
$L__BB2_46:
	max.s32 	%r7458, %r10439, %r10440;
	cvt.rn.f32.s32 	%f4095, %r7458;
	setp.lt.s32 	%p1490, %r7458, 1;
	mul.f32 	%f4096, %f4095, 0f4B000000;
	selp.f32 	%f4097, %f4096, %f4095, %p1490;
	selp.f32 	%f4098, 0fC1B80000, 0f00000000, %p1490;
	mov.b32 	%r7459, %f4097;
	add.s32 	%r7460, %r7459, -1059760811;
	and.b32  	%r7461, %r7460, -8388608;
	sub.s32 	%r7462, %r7459, %r7461;
	mov.b32 	%f4099, %r7462;
	cvt.rn.f32.s32 	%f4100, %r7461;
	fma.rn.f32 	%f4101, %f4100, 0f34000000, %f4098;
	add.f32 	%f4102, %f4099, 0fBF800000;
	fma.rn.f32 	%f4103, %f4102, 0fBE055027, 0f3E1039F6;
	fma.rn.f32 	%f4104, %f4103, %f4102, 0fBDF8CDCC;
	fma.rn.f32 	%f4105, %f4104, %f4102, 0f3E0F2955;
	fma.rn.f32 	%f4106, %f4105, %f4102, 0fBE2AD8B9;
	fma.rn.f32 	%f4107, %f4106, %f4102, 0f3E4CED0B;
	fma.rn.f32 	%f4108, %f4107, %f4102, 0fBE7FFF22;
	fma.rn.f32 	%f4109, %f4108, %f4102, 0f3EAAAA78;
	fma.rn.f32 	%f4110, %f4109, %f4102, 0fBF000000;
	mul.f32 	%f4111, %f4102, %f4110;
	fma.rn.f32 	%f4112, %f4111, %f4102, %f4102;
	fma.rn.f32 	%f4113, %f4101, 0f3F317218, %f4112;
	setp.gt.u32 	%p1491, %r7459, 2139095039;
	fma.rn.f32 	%f4114, %f4097, 0f7F800000, 0f7F800000;
	selp.f32 	%f4115, %f4114, %f4113, %p1491;
	setp.eq.f32 	%p1492, %f4097, 0f00000000;
	fma.rn.f32 	%f4116, %f4115, 0f3EDE5BD9, 0f3F800000;
	selp.f32 	%f4117, 0fFF800000, %f4116, %p1492;
	cvt.rzi.u32.f32 	%r123, %f4117;
	setp.eq.s32 	%p1493, %r123, 0;
	@%p1493 bra 	$L__BB2_51;
	mul.hi.s32 	%r7464, %r10440, 1717986919;
	shr.u32 	%r7465, %r7464, 31;
	shr.s32 	%r7466, %r7464, 2;
	add.s32 	%r7467, %r7466, %r7465;
	mul.lo.s32 	%r7468, %r7467, 10;
	sub.s32 	%r124, %r10440, %r7468;
	mov.b32 	%r10437, 0;
	mov.u32 	%r10438, %r10439;
$L__BB2_48:
	mul.hi.s32 	%r7469, %r10438, 1717986919;
	shr.u32 	%r7470, %r7469, 31;
	shr.s32 	%r7471, %r7469, 2;
	add.s32 	%r7472, %r7471, %r7470;
	mul.lo.s32 	%r7473, %r7472, 10;
	sub.s32 	%r127, %r10438, %r7473;
	setp.eq.s32 	%p1494, %r127, %r124;
	@%p1494 bra 	$L__BB2_50;
	setp.gt.s32 	%p1495, %r127, %r124;
	selp.b32 	%r128, %r10439, %r10440, %p1495;
	selp.b32 	%r10440, %r10440, %r10439, %p1495;
	mov.u32 	%r10439, %r128;
	bra.uni 	$L__BB2_51;
$L__BB2_50:
	add.s32 	%r10437, %r10437, 1;
	setp.ne.s32 	%p1496, %r10437, %r123;
	mov.u32 	%r10438, %r7472;
	@%p1496 bra 	$L__BB2_48;
$L__BB2_51:
	max.s32 	%r7477, %r10443, %r10444;
	cvt.rn.f32.s32 	%f4118, %r7477;
	setp.lt.s32 	%p1497, %r7477, 1;
	mul.f32 	%f4119, %f4118, 0f4B000000;
	selp.f32 	%f4120, %f4119, %f4118, %p1497;
	selp.f32 	%f4121, 0fC1B80000, 0f00000000, %p1497;
	mov.b32 	%r7478, %f4120;
	add.s32 	%r7479, %r7478, -1059760811;
	and.b32  	%r7480, %r7479, -8388608;
	sub.s32 	%r7481, %r7478, %r7480;
	mov.b32 	%f4122, %r7481;
	cvt.rn.f32.s32 	%f4123, %r7480;
	fma.rn.f32 	%f4124, %f4123, 0f34000000, %f4121;
	add.f32 	%f4125, %f4122, 0fBF800000;
	fma.rn.f32 	%f4126, %f4125, 0fBE055027, 0f3E1039F6;
	fma.rn.f32 	%f4127, %f4126, %f4125, 0fBDF8CDCC;
	fma.rn.f32 	%f4128, %f4127, %f4125, 0f3E0F2955;
	fma.rn.f32 	%f4129, %f4128, %f4125, 0fBE2AD8B9;
	fma.rn.f32 	%f4130, %f4129, %f4125, 0f3E4CED0B;
	fma.rn.f32 	%f4131, %f4130, %f4125, 0fBE7FFF22;
	fma.rn.f32 	%f4132, %f4131, %f4125, 0f3EAAAA78;
	fma.rn.f32 	%f4133, %f4132, %f4125, 0fBF000000;
	mul.f32 	%f4134, %f4125, %f4133;
	fma.rn.f32 	%f4135, %f4134, %f4125, %f4125;
	fma.rn.f32 	%f4136, %f4124, 0f3F317218, %f4135;
	setp.gt.u32 	%p1498, %r7478, 2139095039;
	fma.rn.f32 	%f4137, %f4120, 0f7F800000, 0f7F800000;
	selp.f32 	%f4138, %f4137, %f4136, %p1498;
	setp.eq.f32 	%p1499, %f4120, 0f00000000;
	fma.rn.f32 	%f4139, %f4138, 0f3EDE5BD9, 0f3F800000;
	selp.f32 	%f4140, 0fFF800000, %f4139, %p1499;
	cvt.rzi.u32.f32 	%r134, %f4140;
	setp.eq.s32 	%p1500, %r134, 0;
	@%p1500 bra 	$L__BB2_56;
	mul.hi.s32 	%r7483, %r10444, 1717986919;
	shr.u32 	%r7484, %r7483, 31;
	shr.s32 	%r7485, %r7483, 2;
	add.s32 	%r7486, %r7485, %r7484;
	mul.lo.s32 	%r7487, %r7486, 10;
	sub.s32 	%r135, %r10444, %r7487;
	mov.b32 	%r10441, 0;
	mov.u32 	%r10442, %r10443;
$L__BB2_53:
	mul.hi.s32 	%r7488, %r10442, 1717986919;
	shr.u32 	%r7489, %r7488, 31;
	shr.s32 	%r7490, %r7488, 2;
	add.s32 	%r7491, %r7490, %r7489;
	mul.lo.s32 	%r7492, %r7491, 10;
	sub.s32 	%r138, %r10442, %r7492;
	setp.eq.s32 	%p1501, %r138, %r135;
	@%p1501 bra 	$L__BB2_55;
	setp.gt.s32 	%p1502, %r138, %r135;
	selp.b32 	%r139, %r10443, %r10444, %p1502;
	selp.b32 	%r10444, %r10444, %r10443, %p1502;
	mov.u32 	%r10443, %r139;
	bra.uni 	$L__BB2_56;
$L__BB2_55:
	add.s32 	%r10441, %r10441, 1;
	setp.ne.s32 	%p1503, %r10441, %r134;
	mov.u32 	%r10442, %r7491;
	@%p1503 bra 	$L__BB2_53;
$L__BB2_56:
	max.s32 	%r7496, %r10447, %r10448;
	cvt.rn.f32.s32 	%f4141, %r7496;
	setp.lt.s32 	%p1504, %r7496, 1;
	mul.f32 	%f4142, %f4141, 0f4B000000;
	selp.f32 	%f4143, %f4142, %f4141, %p1504;
	selp.f32 	%f4144, 0fC1B80000, 0f00000000, %p1504;
	mov.b32 	%r7497, %f4143;
	add.s32 	%r7498, %r7497, -1059760811;
	and.b32  	%r7499, %r7498, -8388608;
	sub.s32 	%r7500, %r7497, %r7499;
	mov.b32 	%f4145, %r7500;
	cvt.rn.f32.s32 	%f4146, %r7499;
	fma.rn.f32 	%f4147, %f4146, 0f34000000, %f4144;
	add.f32 	%f4148, %f4145, 0fBF800000;
	fma.rn.f32 	%f4149, %f4148, 0fBE055027, 0f3E1039F6;
	fma.rn.f32 	%f4150, %f4149, %f4148, 0fBDF8CDCC;
	fma.rn.f32 	%f4151, %f4150, %f4148, 0f3E0F2955;
	fma.rn.f32 	%f4152, %f4151, %f4148, 0fBE2AD8B9;
	fma.rn.f32 	%f4153, %f4152, %f4148, 0f3E4CED0B;
	fma.rn.f32 	%f4154, %f4153, %f4148, 0fBE7FFF22;
	fma.rn.f32 	%f4155, %f4154, %f4148, 0f3EAAAA78;
	fma.rn.f32 	%f4156, %f4155, %f4148, 0fBF000000;
	mul.f32 	%f4157, %f4148, %f4156;
	fma.rn.f32 	%f4158, %f4157, %f4148, %f4148;
	fma.rn.f32 	%f4159, %f4147, 0f3F317218, %f4158;
	setp.gt.u32 	%p1505, %r7497, 2139095039;
	fma.rn.f32 	%f4160, %f4143, 0f7F800000, 0f7F800000;
	selp.f32 	%f4161, %f4160, %f4159, %p1505;
	setp.eq.f32 	%p1506, %f4143, 0f00000000;
	fma.rn.f32 	%f4162, %f4161, 0f3EDE5BD9, 0f3F800000;
	selp.f32 	%f4163, 0fFF800000, %f4162, %p1506;
	cvt.rzi.u32.f32 	%r145, %f4163;
	setp.eq.s32 	%p1507, %r145, 0;
	@%p1507 bra 	$L__BB2_61;
	mul.hi.s32 	%r7502, %r10448, 1717986919;
	shr.u32 	%r7503, %r7502, 31;
	shr.s32 	%r7504, %r7502, 2;
	add.s32 	%r7505, %r7504, %r7503;
	mul.lo.s32 	%r7506, %r7505, 10;
	sub.s32 	%r146, %r10448, %r7506;
	mov.b32 	%r10445, 0;
	mov.u32 	%r10446, %r10447;
$L__BB2_58:
	mul.hi.s32 	%r7507, %r10446, 1717986919;
	shr.u32 	%r7508, %r7507, 31;
	shr.s32 	%r7509, %r7507, 2;
	add.s32 	%r7510, %r7509, %r7508;
	mul.lo.s32 	%r7511, %r7510, 10;
	sub.s32 	%r149, %r10446, %r7511;
	setp.eq.s32 	%p1508, %r149, %r146;
	@%p1508 bra 	$L__BB2_60;
	setp.gt.s32 	%p1509, %r149, %r146;
	selp.b32 	%r150, %r10447, %r10448, %p1509;
	selp.b32 	%r10448, %r10448, %r10447, %p1509;
	mov.u32 	%r10447, %r150;
	bra.uni 	$L__BB2_61;
$L__BB2_60:
	add.s32 	%r10445, %r10445, 1;
	setp.ne.s32 	%p1510, %r10445, %r145;
	mov.u32 	%r10446, %r7510;
	@%p1510 bra 	$L__BB2_58;
$L__BB2_61:
	max.s32 	%r7515, %r10451, %r10452;
	cvt.rn.f32.s32 	%f4164, %r7515;
	setp.lt.s32 	%p1511, %r7515, 1;
	mul.f32 	%f4165, %f4164, 0f4B000000;
	selp.f32 	%f4166, %f4165, %f4164, %p1511;
	selp.f32 	%f4167, 0fC1B80000, 0f00000000, %p1511;
	mov.b32 	%r7516, %f4166;
	add.s32 	%r7517, %r7516, -1059760811;
	and.b32  	%r7518, %r7517, -8388608;
	sub.s32 	%r7519, %r7516, %r7518;
	mov.b32 	%f4168, %r7519;
	cvt.rn.f32.s32 	%f4169, %r7518;
	fma.rn.f32 	%f4170, %f4169, 0f34000000, %f4167;
	add.f32 	%f4171, %f4168, 0fBF800000;
	fma.rn.f32 	%f4172, %f4171, 0fBE055027, 0f3E1039F6;
	fma.rn.f32 	%f4173, %f4172, %f4171, 0fBDF8CDCC;
	fma.rn.f32 	%f4174, %f4173, %f4171, 0f3E0F2955;
	fma.rn.f32 	%f4175, %f4174, %f4171, 0fBE2AD8B9;
	fma.rn.f32 	%f4176, %f4175, %f4171, 0f3E4CED0B;
	fma.rn.f32 	%f4177, %f4176, %f4171, 0fBE7FFF22;
	fma.rn.f32 	%f4178, %f4177, %f4171, 0f3EAAAA78;
	fma.rn.f32 	%f4179, %f4178, %f4171, 0fBF000000;
	mul.f32 	%f4180, %f4171, %f4179;
	fma.rn.f32 	%f4181, %f4180, %f4171, %f4171;
	fma.rn.f32 	%f4182, %f4170, 0f3F317218, %f4181;
	setp.gt.u32 	%p1512, %r7516, 2139095039;
	fma.rn.f32 	%f4183, %f4166, 0f7F800000, 0f7F800000;
	selp.f32 	%f4184, %f4183, %f4182, %p1512;
	setp.eq.f32 	%p1513, %f4166, 0f00000000;
	fma.rn.f32 	%f4185, %f4184, 0f3EDE5BD9, 0f3F800000;
	selp.f32 	%f4186, 0fFF800000, %f4185, %p1513;
	cvt.rzi.u32.f32 	%r156, %f4186;
	setp.eq.s32 	%p1514, %r156, 0;
	@%p1514 bra 	$L__BB2_66;
	mul.hi.s32 	%r7521, %r10452, 1717986919;
	shr.u32 	%r7522, %r7521, 31;
	shr.s32 	%r7523, %r7521, 2;
	add.s32 	%r7524, %r7523, %r7522;
	mul.lo.s32 	%r7525, %r7524, 10;
	sub.s32 	%r157, %r10452, %r7525;
	mov.b32 	%r10449, 0;
	mov.u32 	%r10450, %r10451;
$L__BB2_63:
	mul.hi.s32 	%r7526, %r10450, 1717986919;
	shr.u32 	%r7527, %r7526, 31;
	shr.s32 	%r7528, %r7526, 2;
	add.s32 	%r7529, %r7528, %r7527;
	mul.lo.s32 	%r7530, %r7529, 10;
	sub.s32 	%r160, %r10450, %r7530;
	setp.eq.s32 	%p1515, %r160, %r157;
	@%p1515 bra 	$L__BB2_65;
	setp.gt.s32 	%p1516, %r160, %r157;
	selp.b32 	%r161, %r10451, %r10452, %p1516;
	selp.b32 	%r10452, %r10452, %r10451, %p1516;
	mov.u32 	%r10451, %r161;
	bra.uni 	$L__BB2_66;
$L__BB2_65:
	add.s32 	%r10449, %r10449, 1;
	setp.ne.s32 	%p1517, %r10449, %r156;
	mov.u32 	%r10450, %r7529;
	@%p1517 bra 	$L__BB2_63;
$L__BB2_66:
	max.s32 	%r7534, %r10455, %r10456;
	cvt.rn.f32.s32 	%f4187, %r7534;
	setp.lt.s32 	%p1518, %r7534, 1;
	mul.f32 	%f4188, %f4187, 0f4B000000;
	selp.f32 	%f4189, %f4188, %f4187, %p1518;
	selp.f32 	%f4190, 0fC1B80000, 0f00000000, %p1518;
	mov.b32 	%r7535, %f4189;
	add.s32 	%r7536, %r7535, -1059760811;
	and.b32  	%r7537, %r7536, -8388608;
	sub.s32 	%r7538, %r7535, %r7537;
	mov.b32 	%f4191, %r7538;
	cvt.rn.f32.s32 	%f4192, %r7537;
	fma.rn.f32 	%f4193, %f4192, 0f34000000, %f4190;
	add.f32 	%f4194, %f4191, 0fBF800000;
	fma.rn.f32 	%f4195, %f4194, 0fBE055027, 0f3E1039F6;
	fma.rn.f32 	%f4196, %f4195, %f4194, 0fBDF8CDCC;
	fma.rn.f32 	%f4197, %f4196, %f4194, 0f3E0F2955;
	fma.rn.f32 	%f4198, %f4197, %f4194, 0fBE2AD8B9;
	fma.rn.f32 	%f4199, %f4198, %f4194, 0f3E4CED0B;
	fma.rn.f32 	%f4200, %f4199, %f4194, 0fBE7FFF22;
	fma.rn.f32 	%f4201, %f4200, %f4194, 0f3EAAAA78;
	fma.rn.f32 	%f4202, %f4201, %f4194, 0fBF000000;
	mul.f32 	%f4203, %f4194, %f4202;
	fma.rn.f32 	%f4204, %f4203, %f4194, %f4194;
	fma.rn.f32 	%f4205, %f4193, 0f3F317218, %f4204;
	setp.gt.u32 	%p1519, %r7535, 2139095039;
	fma.rn.f32 	%f4206, %f4189, 0f7F800000, 0f7F800000;
	selp.f32 	%f4207, %f4206, %f4205, %p1519;
	setp.eq.f32 	%p1520, %f4189, 0f00000000;
	fma.rn.f32 	%f4208, %f4207, 0f3EDE5BD9, 0f3F800000;
	selp.f32 	%f4209, 0fFF800000, %f4208, %p1520;
	cvt.rzi.u32.f32 	%r167, %f4209;
	setp.eq.s32 	%p1521, %r167, 0;
	@%p1521 bra 	$L__BB2_71;
	mul.hi.s32 	%r7540, %r10456, 1717986919;
	shr.u32 	%r7541, %r7540, 31;
	shr.s32 	%r7542, %r7540, 2;
	add.s32 	%r7543, %r7542, %r7541;
	mul.lo.s32 	%r7544, %r7543, 10;
	sub.s32 	%r168, %r10456, %r7544;
	mov.b32 	%r10453, 0;
	mov.u32 	%r10454, %r10455;
$L__BB2_68:
	mul.hi.s32 	%r7545, %r10454, 1717986919;
	shr.u32 	%r7546, %r7545, 31;
	shr.s32 	%r7547, %r7545, 2;
	add.s32 	%r7548, %r7547, %r7546;
	mul.lo.s32 	%r7549, %r7548, 10;
	sub.s32 	%r171, %r10454, %r7549;
	setp.eq.s32 	%p1522, %r171, %r168;
	@%p1522 bra 	$L__BB2_70;
	setp.gt.s32 	%p1523, %r171, %r168;
	selp.b32 	%r172, %r10455, %r10456, %p1523;
	selp.b32 	%r10456, %r10456, %r10455, %p1523;
	mov.u32 	%r10455, %r172;
	bra.uni 	$L__BB2_71;
$L__BB2_70:
	add.s32 	%r10453, %r10453, 1;
	setp.ne.s32 	%p1524, %r10453, %r167;
	mov.u32 	%r10454, %r7548;
	@%p1524 bra 	$L__BB2_68;
$L__BB2_71:
	max.s32 	%r7553, %r10459, %r10460;
	cvt.rn.f32.s32 	%f4210, %r7553;
	setp.lt.s32 	%p1525, %r7553, 1;
	mul.f32 	%f4211, %f4210, 0f4B000000;
	selp.f32 	%f4212, %f4211, %f4210, %p1525;
	selp.f32 	%f4213, 0fC1B80000, 0f00000000, %p1525;
	mov.b32 	%r7554, %f4212;
	add.s32 	%r7555, %r7554, -1059760811;
	and.b32  	%r7556, %r7555, -8388608;
	sub.s32 	%r7557, %r7554, %r7556;
	mov.b32 	%f4214, %r7557;
	cvt.rn.f32.s32 	%f4215, %r7556;
	fma.rn.f32 	%f4216, %f4215, 0f34000000, %f4213;
	add.f32 	%f4217, %f4214, 0fBF800000;
	fma.rn.f32 	%f4218, %f4217, 0fBE055027, 0f3E1039F6;
	fma.rn.f32 	%f4219, %f4218, %f4217, 0fBDF8CDCC;
	fma.rn.f32 	%f4220, %f4219, %f4217, 0f3E0F2955;
	fma.rn.f32 	%f4221, %f4220, %f4217, 0fBE2AD8B9;
	fma.rn.f32 	%f4222, %f4221, %f4217, 0f3E4CED0B;
	fma.rn.f32 	%f4223, %f4222, %f4217, 0fBE7FFF22;
	fma.rn.f32 	%f4224, %f4223, %f4217, 0f3EAAAA78;
	fma.rn.f32 	%f4225, %f4224, %f4217, 0fBF000000;
	mul.f32 	%f4226, %f4217, %f4225;
	fma.rn.f32 	%f4227, %f4226, %f4217, %f4217;
	fma.rn.f32 	%f4228, %f4216, 0f3F317218, %f4227;
	setp.gt.u32 	%p1526, %r7554, 2139095039;
	fma.rn.f32 	%f4229, %f4212, 0f7F800000, 0f7F800000;
	selp.f32 	%f4230, %f4229, %f4228, %p1526;
	setp.eq.f32 	%p1527, %f4212, 0f00000000;
	fma.rn.f32 	%f4231, %f4230, 0f3EDE5BD9, 0f3F800000;
	selp.f32 	%f4232, 0fFF800000, %f4231, %p1527;
	cvt.rzi.u32.f32 	%r178, %f4232;
	setp.eq.s32 	%p1528, %r178, 0;
	@%p1528 bra 	$L__BB2_76;
	mul.hi.s32 	%r7559, %r10460, 1717986919;
	shr.u32 	%r7560, %r7559, 31;
	shr.s32 	%r7561, %r7559, 2;
	add.s32 	%r7562, %r7561, %r7560;
	mul.lo.s32 	%r7563, %r7562, 10;
	sub.s32 	%r179, %r10460, %r7563;
	mov.b32 	%r10457, 0;
	mov.u32 	%r10458, %r10459;
$L__BB2_73:
	mul.hi.s32 	%r7564, %r10458, 1717986919;
	shr.u32 	%r7565, %r7564, 31;
	shr.s32 	%r7566, %r7564, 2;
	add.s32 	%r7567, %r7566, %r7565;
	mul.lo.s32 	%r7568, %r7567, 10;
	sub.s32 	%r182, %r10458, %r7568;
	setp.eq.s32 	%p1529, %r182, %r179;
	@%p1529 bra 	$L__BB2_75;
	setp.gt.s32 	%p1530, %r182, %r179;
	selp.b32 	%r183, %r10459, %r10460, %p1530;
	selp.b32 	%r10460, %r10460, %r10459, %p1530;
	mov.u32 	%r10459, %r183;
	bra.uni 	$L__BB2_76;
$L__BB2_75:
	add.s32 	%r10457, %r10457, 1;
	setp.ne.s32 	%p1531, %r10457, %r178;
	mov.u32 	%r10458, %r7567;
	@%p1531 bra 	$L__BB2_73;
$L__BB2_76:
	max.s32 	%r7572, %r10527, %r10464;
	cvt.rn.f32.s32 	%f4233, %r7572;
	setp.lt.s32 	%p1532, %r7572, 1;
	mul.f32 	%f4234, %f4233, 0f4B000000;
	selp.f32 	%f4235, %f4234, %f4233, %p1532;
	selp.f32 	%f4236, 0fC1B80000, 0f00000000, %p1532;
	mov.b32 	%r7573, %f4235;
	add.s32 	%r7574, %r7573, -1059760811;
	and.b32  	%r7575, %r7574, -8388608;
	sub.s32 	%r7576, %r7573, %r7575;
	mov.b32 	%f4237, %r7576;
	cvt.rn.f32.s32 	%f4238, %r7575;
	fma.rn.f32 	%f4239, %f4238, 0f34000000, %f4236;
	add.f32 	%f4240, %f4237, 0fBF800000;
	fma.rn.f32 	%f4241, %f4240, 0fBE055027, 0f3E1039F6;
	fma.rn.f32 	%f4242, %f4241, %f4240, 0fBDF8CDCC;
	fma.rn.f32 	%f4243, %f4242, %f4240, 0f3E0F2955;
	fma.rn.f32 	%f4244, %f4243, %f4240, 0fBE2AD8B9;
	fma.rn.f32 	%f4245, %f4244, %f4240, 0f3E4CED0B;
	fma.rn.f32 	%f4246, %f4245, %f4240, 0fBE7FFF22;
	fma.rn.f32 	%f4247, %f4246, %f4240, 0f3EAAAA78;
	fma.rn.f32 	%f4248, %f4247, %f4240, 0fBF000000;
	mul.f32 	%f4249, %f4240, %f4248;
	fma.rn.f32 	%f4250, %f4249, %f4240, %f4240;
	fma.rn.f32 	%f4251, %f4239, 0f3F317218, %f4250;
	setp.gt.u32 	%p1533, %r7573, 2139095039;
	fma.rn.f32 	%f4252, %f4235, 0f7F800000, 0f7F800000;
	selp.f32 	%f4253, %f4252, %f4251, %p1533;
	setp.eq.f32 	%p1534, %f4235, 0f00000000;
	fma.rn.f32 	%f4254, %f4253, 0f3EDE5BD9, 0f3F800000;
	selp.f32 	%f4255, 0fFF800000, %f4254, %p1534;
	cvt.rzi.u32.f32 	%r189, %f4255;
	setp.eq.s32 	%p1535, %r189, 0;
	@%p1535 bra 	$L__BB2_81;
	mul.hi.s32 	%r7578, %r10464, 1717986919;
	shr.u32 	%r7579, %r7578, 31;
	shr.s32 	%r7580, %r7578, 2;
	add.s32 	%r7581, %r7580, %r7579;
	mul.lo.s32 	%r7582, %r7581, 10;
	sub.s32 	%r190, %r10464, %r7582;
	mov.b32 	%r10461, 0;
	mov.u32 	%r10462, %r10527;
$L__BB2_78:
	mul.hi.s32 	%r7583, %r10462, 1717986919;
	shr.u32 	%r7584, %r7583, 31;
	shr.s32 	%r7585, %r7583, 2;
	add.s32 	%r7586, %r7585, %r7584;
	mul.lo.s32 	%r7587, %r7586, 10;
	sub.s32 	%r193, %r10462, %r7587;
	setp.eq.s32 	%p1536, %r193, %r190;
	@%p1536 bra 	$L__BB2_80;
	setp.gt.s32 	%p1537, %r193, %r190;
	selp.b32 	%r194, %r10527, %r10464, %p1537;
	selp.b32 	%r10464, %r10464, %r10527, %p1537;
	mov.u32 	%r10527, %r194;
	bra.uni 	$L__BB2_81;
$L__BB2_80:
	add.s32 	%r10461, %r10461, 1;
	setp.ne.s32 	%p1538, %r10461, %r189;
	mov.u32 	%r10462, %r7586;
	@%p1538 bra 	$L__BB2_78;
$L__BB2_81:
	max.s32 	%r7591, %r10436, %r10468;
	cvt.rn.f32.s32 	%f4256, %r7591;
	setp.lt.s32 	%p1539, %r7591, 1;
	mul.f32 	%f4257, %f4256, 0f4B000000;
	selp.f32 	%f4258, %f4257, %f4256, %p1539;
	selp.f32 	%f4259, 0fC1B80000, 0f00000000, %p1539;
	mov.b32 	%r7592, %f4258;
	add.s32 	%r7593, %r7592, -1059760811;
	and.b32  	%r7594, %r7593, -8388608;
	sub.s32 	%r7595, %r7592, %r7594;
	mov.b32 	%f4260, %r7595;
	cvt.rn.f32.s32 	%f4261, %r7594;
	fma.rn.f32 	%f4262, %f4261, 0f34000000, %f4259;
	add.f32 	%f4263, %f4260, 0fBF800000;
	fma.rn.f32 	%f4264, %f4263, 0fBE055027, 0f3E1039F6;
	fma.rn.f32 	%f4265, %f4264, %f4263, 0fBDF8CDCC;
	fma.rn.f32 	%f4266, %f4265, %f4263, 0f3E0F2955;
	fma.rn.f32 	%f4267, %f4266, %f4263, 0fBE2AD8B9;
	fma.rn.f32 	%f4268, %f4267, %f4263, 0f3E4CED0B;
	fma.rn.f32 	%f4269, %f4268, %f4263, 0fBE7FFF22;
	fma.rn.f32 	%f4270, %f4269, %f4263, 0f3EAAAA78;
	fma.rn.f32 	%f4271, %f4270, %f4263, 0fBF000000;
	mul.f32 	%f4272, %f4263, %f4271;
	fma.rn.f32 	%f4273, %f4272, %f4263, %f4263;
	fma.rn.f32 	%f4274, %f4262, 0f3F317218, %f4273;
	setp.gt.u32 	%p1540, %r7592, 2139095039;
	fma.rn.f32 	%f4275, %f4258, 0f7F800000, 0f7F800000;
	selp.f32 	%f4276, %f4275, %f4274, %p1540;
	setp.eq.f32 	%p1541, %f4258, 0f00000000;
	fma.rn.f32 	%f4277, %f4276, 0f3EDE5BD9, 0f3F800000;
	selp.f32 	%f4278, 0fFF800000, %f4277, %p1541;
	cvt.rzi.u32.f32 	%r200, %f4278;
	setp.eq.s32 	%p1542, %r200, 0;
	@%p1542 bra 	$L__BB2_86;
	mul.hi.s32 	%r7597, %r10468, 1717986919;
	shr.u32 	%r7598, %r7597, 31;
	shr.s32 	%r7599, %r7597, 2;
	add.s32 	%r7600, %r7599, %r7598;
	mul.lo.s32 	%r7601, %r7600, 10;
	sub.s32 	%r201, %r10468, %r7601;
	mov.b32 	%r10465, 0;
	mov.u32 	%r10466, %r10436;
$L__BB2_83:
	mul.hi.s32 	%r7602, %r10466, 1717986919;
	shr.u32 	%r7603, %r7602, 31;
	shr.s32 	%r7604, %r7602, 2;
	add.s32 	%r7605, %r7604, %r7603;
	mul.lo.s32 	%r7606, %r7605, 10;
	sub.s32 	%r204, %r10466, %r7606;
	setp.eq.s32 	%p1543, %r204, %r201;
	@%p1543 bra 	$L__BB2_85;
	setp.gt.s32 	%p1544, %r204, %r201;
	selp.b32 	%r205, %r10436, %r10468, %p1544;
	selp.b32 	%r10468, %r10468, %r10436, %p1544;
	mov.u32 	%r10436, %r205;
	bra.uni 	$L__BB2_86;
$L__BB2_85:
	add.s32 	%r10465, %r10465, 1;
	setp.ne.s32 	%p1545, %r10465, %r200;
	mov.u32 	%r10466, %r7605;
	@%p1545 bra 	$L__BB2_83;
$L__BB2_86:
	max.s32 	%r7610, %r10440, %r10435;
	cvt.rn.f32.s32 	%f4279, %r7610;
	setp.lt.s32 	%p1546, %r7610, 1;
	mul.f32 	%f4280, %f4279, 0f4B000000;
	selp.f32 	%f4281, %f4280, %f4279, %p1546;
	selp.f32 	%f4282, 0fC1B80000, 0f00000000, %p1546;
	mov.b32 	%r7611, %f4281;
	add.s32 	%r7612, %r7611, -1059760811;
	and.b32  	%r7613, %r7612, -8388608;
	sub.s32 	%r7614, %r7611, %r7613;
	mov.b32 	%f4283, %r7614;
	cvt.rn.f32.s32 	%f4284, %r7613;
	fma.rn.f32 	%f4285, %f4284, 0f34000000, %f4282;
	add.f32 	%f4286, %f4283, 0fBF800000;
	fma.rn.f32 	%f4287, %f4286, 0fBE055027, 0f3E1039F6;
	fma.rn.f32 	%f4288, %f4287, %f4286, 0fBDF8CDCC;
	fma.rn.f32 	%f4289, %f4288, %f4286, 0f3E0F2955;
	fma.rn.f32 	%f4290, %f4289, %f4286, 0fBE2AD8B9;
	fma.rn.f32 	%f4291, %f4290, %f4286, 0f3E4CED0B;
	fma.rn.f32 	%f4292, %f4291, %f4286, 0fBE7FFF22;
	fma.rn.f32 	%f4293, %f4292, %f4286, 0f3EAAAA78;
	fma.rn.f32 	%f4294, %f4293, %f4286, 0fBF000000;
	mul.f32 	%f4295, %f4286, %f4294;
	fma.rn.f32 	%f4296, %f4295, %f4286, %f4286;
	fma.rn.f32 	%f4297, %f4285, 0f3F317218, %f4296;
	setp.gt.u32 	%p1547, %r7611, 2139095039;
	fma.rn.f32 	%f4298, %f4281, 0f7F800000, 0f7F800000;
	selp.f32 	%f4299, %f4298, %f4297, %p1547;
	setp.eq.f32 	%p1548, %f4281, 0f00000000;
	fma.rn.f32 	%f4300, %f4299, 0f3EDE5BD9, 0f3F800000;
	selp.f32 	%f4301, 0fFF800000, %f4300, %p1548;
	cvt.rzi.u32.f32 	%r211, %f4301;
	setp.eq.s32 	%p1549, %r211, 0;
	@%p1549 bra 	$L__BB2_91;
	mul.hi.s32 	%r7616, %r10435, 1717986919;
	shr.u32 	%r7617, %r7616, 31;
	shr.s32 	%r7618, %r7616, 2;
	add.s32 	%r7619, %r7618, %r7617;
	mul.lo.s32 	%r7620, %r7619, 10;
	sub.s32 	%r212, %r10435, %r7620;
	mov.b32 	%r10469, 0;
	mov.u32 	%r10470, %r10440;
$L__BB2_88:
	mul.hi.s32 	%r7621, %r10470, 1717986919;
	shr.u32 	%r7622, %r7621, 31;
	shr.s32 	%r7623, %r7621, 2;
	add.s32 	%r7624, %r7623, %r7622;
	mul.lo.s32 	%r7625, %r7624, 10;
	sub.s32 	%r215, %r10470, %r7625;
	setp.eq.s32 	%p1550, %r215, %r212;
	@%p1550 bra 	$L__BB2_90;
	setp.gt.s32 	%p1551, %r215, %r212;
	selp.b32 	%r216, %r10440, %r10435, %p1551;
	selp.b32 	%r10435, %r10435, %r10440, %p1551;
	mov.u32 	%r10440, %r216;
	bra.uni 	$L__BB2_91;
$L__BB2_90:
	add.s32 	%r10469, %r10469, 1;
	setp.ne.s32 	%p1552, %r10469, %r211;
	mov.u32 	%r10470, %r7624;
	@%p1552 bra 	$L__BB2_88;
$L__BB2_91:
	max.s32 	%r7629, %r10444, %r10439;
	cvt.rn.f32.s32 	%f4302, %r7629;
	setp.lt.s32 	%p1553, %r7629, 1;
	mul.f32 	%f4303, %f4302, 0f4B000000;
	selp.f32 	%f4304, %f4303, %f4302, %p1553;
	selp.f32 	%f4305, 0fC1B80000, 0f00000000, %p1553;
	mov.b32 	%r7630, %f4304;
	add.s32 	%r7631, %r7630, -1059760811;
	and.b32  	%r7632, %r7631, -8388608;
	sub.s32 	%r7633, %r7630, %r7632;
	mov.b32 	%f4306, %r7633;
	cvt.rn.f32.s32 	%f4307, %r7632;
	fma.rn.f32 	%f4308, %f4307, 0f34000000, %f4305;
	add.f32 	%f4309, %f4306, 0fBF800000;
	fma.rn.f32 	%f4310, %f4309, 0fBE055027, 0f3E1039F6;
	fma.rn.f32 	%f4311, %f4310, %f4309, 0fBDF8CDCC;
	fma.rn.f32 	%f4312, %f4311, %f4309, 0f3E0F2955;
	fma.rn.f32 	%f4313, %f4312, %f4309, 0fBE2AD8B9;
	fma.rn.f32 	%f4314, %f4313, %f4309, 0f3E4CED0B;
	fma.rn.f32 	%f4315, %f4314, %f4309, 0fBE7FFF22;
	fma.rn.f32 	%f4316, %f4315, %f4309, 0f3EAAAA78;
	fma.rn.f32 	%f4317, %f4316, %f4309, 0fBF000000;
	mul.f32 	%f4318, %f4309, %f4317;
	fma.rn.f32 	%f4319, %f4318, %f4309, %f4309;
	fma.rn.f32 	%f4320, %f4308, 0f3F317218, %f4319;
	setp.gt.u32 	%p1554, %r7630, 2139095039;
	fma.rn.f32 	%f4321, %f4304, 0f7F800000, 0f7F800000;
	selp.f32 	%f4322, %f4321, %f4320, %p1554;
	setp.eq.f32 	%p1555, %f4304, 0f00000000;
	fma.rn.f32 	%f4323, %f4322, 0f3EDE5BD9, 0f3F800000;
	selp.f32 	%f4324, 0fFF800000, %f4323, %p1555;
	cvt.rzi.u32.f32 	%r222, %f4324;
	setp.eq.s32 	%p1556, %r222, 0;
	@%p1556 bra 	$L__BB2_96;
	mul.hi.s32 	%r7635, %r10439, 1717986919;
	shr.u32 	%r7636, %r7635, 31;
	shr.s32 	%r7637, %r7635, 2;
	add.s32 	%r7638, %r7637, %r7636;
	mul.lo.s32 	%r7639, %r7638, 10;
	sub.s32 	%r223, %r10439, %r7639;
	mov.b32 	%r10473, 0;
	mov.u32 	%r10474, %r10444;
$L__BB2_93:
	mul.hi.s32 	%r7640, %r10474, 1717986919;
	shr.u32 	%r7641, %r7640, 31;
	shr.s32 	%r7642, %r7640, 2;
	add.s32 	%r7643, %r7642, %r7641;
	mul.lo.s32 	%r7644, %r7643, 10;
	sub.s32 	%r226, %r10474, %r7644;
	setp.eq.s32 	%p1557, %r226, %r223;
	@%p1557 bra 	$L__BB2_95;
	setp.gt.s32 	%p1558, %r226, %r223;
	selp.b32 	%r227, %r10444, %r10439, %p1558;
	selp.b32 	%r10439, %r10439, %r10444, %p1558;
	mov.u32 	%r10444, %r227;
	bra.uni 	$L__BB2_96;
$L__BB2_95:
	add.s32 	%r10473, %r10473, 1;
	setp.ne.s32 	%p1559, %r10473, %r222;
	mov.u32 	%r10474, %r7643;
	@%p1559 bra 	$L__BB2_93;
$L__BB2_96:
	max.s32 	%r7648, %r10448, %r10443;
	cvt.rn.f32.s32 	%f4325, %r7648;
	setp.lt.s32 	%p1560, %r7648, 1;
	mul.f32 	%f4326, %f4325, 0f4B000000;
	selp.f32 	%f4327, %f4326, %f4325, %p1560;
	selp.f32 	%f4328, 0fC1B80000, 0f00000000, %p1560;
	mov.b32 	%r7649, %f4327;
	add.s32 	%r7650, %r7649, -1059760811;
	and.b32  	%r7651, %r7650, -8388608;
	sub.s32 	%r7652, %r7649, %r7651;
	mov.b32 	%f4329, %r7652;
	cvt.rn.f32.s32 	%f4330, %r7651;
	fma.rn.f32 	%f4331, %f4330, 0f34000000, %f4328;
	add.f32 	%f4332, %f4329, 0fBF800000;
	fma.rn.f32 	%f4333, %f4332, 0fBE055027, 0f3E1039F6;
	fma.rn.f32 	%f4334, %f4333, %f4332, 0fBDF8CDCC;
	fma.rn.f32 	%f4335, %f4334, %f4332, 0f3E0F2955;
	fma.rn.f32 	%f4336, %f4335, %f4332, 0fBE2AD8B9;
	fma.rn.f32 	%f4337, %f4336, %f4332, 0f3E4CED0B;
	fma.rn.f32 	%f4338, %f4337, %f4332, 0fBE7FFF22;
	fma.rn.f32 	%f4339, %f4338, %f4332, 0f3EAAAA78;
	fma.rn.f32 	%f4340, %f4339, %f4332, 0fBF000000;
	mul.f32 	%f4341, %f4332, %f4340;
	fma.rn.f32 	%f4342, %f4341, %f4332, %f4332;
	fma.rn.f32 	%f4343, %f4331, 0f3F317218, %f4342;
	setp.gt.u32 	%p1561, %r7649, 2139095039;
	fma.rn.f32 	%f4344, %f4327, 0f7F800000, 0f7F800000;
	selp.f32 	%f4345, %f4344, %f4343, %p1561;
	setp.eq.f32 	%p1562, %f4327, 0f00000000;
	fma.rn.f32 	%f4346, %f4345, 0f3EDE5BD9, 0f3F800000;
	selp.f32 	%f4347, 0fFF800000, %f4346, %p1562;
	cvt.rzi.u32.f32 	%r233, %f4347;
	setp.eq.s32 	%p1563, %r233, 0;
	@%p1563 bra 	$L__BB2_101;
	mul.hi.s32 	%r7654, %r10443, 1717986919;
	shr.u32 	%r7655, %r7654, 31;
	shr.s32 	%r7656, %r7654, 2;
	add.s32 	%r7657, %r7656, %r7655;
	mul.lo.s32 	%r7658, %r7657, 10;
	sub.s32 	%r234, %r10443, %r7658;
	mov.b32 	%r10477, 0;
	mov.u32 	%r10478, %r10448;
$L__BB2_98:
	mul.hi.s32 	%r7659, %r10478, 1717986919;
	shr.u32 	%r7660, %r7659, 31;
	shr.s32 	%r7661, %r7659, 2;
	add.s32 	%r7662, %r7661, %r7660;
	mul.lo.s32 	%r7663, %r7662, 10;
	sub.s32 	%r237, %r10478, %r7663;
	setp.eq.s32 	%p1564, %r237, %r234;
	@%p1564 bra 	$L__BB2_100;
	setp.gt.s32 	%p1565, %r237, %r234;
	selp.b32 	%r238, %r10448, %r10443, %p1565;
	selp.b32 	%r10443, %r10443, %r10448, %p1565;
	mov.u32 	%r10448, %r238;
	bra.uni 	$L__BB2_101;
$L__BB2_100:
	add.s32 	%r10477, %r10477, 1;
	setp.ne.s32 	%p1566, %r10477, %r233;
	mov.u32 	%r10478, %r7662;
	@%p1566 bra 	$L__BB2_98;
$L__BB2_101:
	max.s32 	%r7667, %r10452, %r10447;
	cvt.rn.f32.s32 	%f4348, %r7667;
	setp.lt.s32 	%p1567, %r7667, 1;
	mul.f32 	%f4349, %f4348, 0f4B000000;
	selp.f32 	%f4350, %f4349, %f4348, %p1567;
	selp.f32 	%f4351, 0fC1B80000, 0f00000000, %p1567;
	mov.b32 	%r7668, %f4350;
	add.s32 	%r7669, %r7668, -1059760811;
	and.b32  	%r7670, %r7669, -8388608;
	sub.s32 	%r7671, %r7668, %r7670;
	mov.b32 	%f4352, %r7671;
	cvt.rn.f32.s32 	%f4353, %r7670;
	fma.rn.f32 	%f4354, %f4353, 0f34000000, %f4351;
	add.f32 	%f4355, %f4352, 0fBF800000;
	fma.rn.f32 	%f4356, %f4355, 0fBE055027, 0f3E1039F6;
	fma.rn.f32 	%f4357, %f4356, %f4355, 0fBDF8CDCC;
	fma.rn.f32 	%f4358, %f4357, %f4355, 0f3E0F2955;
	fma.rn.f32 	%f4359, %f4358, %f4355, 0fBE2AD8B9;
	fma.rn.f32 	%f4360, %f4359, %f4355, 0f3E4CED0B;
	fma.rn.f32 	%f4361, %f4360, %f4355, 0fBE7FFF22;
	fma.rn.f32 	%f4362, %f4361, %f4355, 0f3EAAAA78;
	fma.rn.f32 	%f4363, %f4362, %f4355, 0fBF000000;
	mul.f32 	%f4364, %f4355, %f4363;
	fma.rn.f32 	%f4365, %f4364, %f4355, %f4355;
	fma.rn.f32 	%f4366, %f4354, 0f3F317218, %f4365;
	setp.gt.u32 	%p1568, %r7668, 2139095039;
	fma.rn.f32 	%f4367, %f4350, 0f7F800000, 0f7F800000;
	selp.f32 	%f4368, %f4367, %f4366, %p1568;
	setp.eq.f32 	%p1569, %f4350, 0f00000000;
	fma.rn.f32 	%f4369, %f4368, 0f3EDE5BD9, 0f3F800000;
	selp.f32 	%f4370, 0fFF800000, %f4369, %p1569;
	cvt.rzi.u32.f32 	%r244, %f4370;
	setp.eq.s32 	%p1570, %r244, 0;
	@%p1570 bra 	$L__BB2_106;
	mul.hi.s32 	%r7673, %r10447, 1717986919;
	shr.u32 	%r7674, %r7673, 31;
	shr.s32 	%r7675, %r7673, 2;
	add.s32 	%r7676, %r7675, %r7674;
	mul.lo.s32 	%r7677, %r7676, 10;
	sub.s32 	%r245, %r10447, %r7677;
	mov.b32 	%r10481, 0;
	mov.u32 	%r10482, %r10452;
$L__BB2_103:
	mul.hi.s32 	%r7678, %r10482, 1717986919;
	shr.u32 	%r7679, %r7678, 31;
	shr.s32 	%r7680, %r7678, 2;
	add.s32 	%r7681, %r7680, %r7679;
	mul.lo.s32 	%r7682, %r7681, 10;
	sub.s32 	%r248, %r10482, %r7682;
	setp.eq.s32 	%p1571, %r248, %r245;
	@%p1571 bra 	$L__BB2_105;
	setp.gt.s32 	%p1572, %r248, %r245;
	selp.b32 	%r249, %r10452, %r10447, %p1572;
	selp.b32 	%r10447, %r10447, %r10452, %p1572;
	mov.u32 	%r10452, %r249;
	bra.uni 	$L__BB2_106;
$L__BB2_105:
	add.s32 	%r10481, %r10481, 1;
	setp.ne.s32 	%p1573, %r10481, %r244;
	mov.u32 	%r10482, %r7681;
	@%p1573 bra 	$L__BB2_103;
$L__BB2_106:
	max.s32 	%r7686, %r10456, %r10451;
	cvt.rn.f32.s32 	%f4371, %r7686;
	setp.lt.s32 	%p1574, %r7686, 1;
	mul.f32 	%f4372, %f4371, 0f4B000000;
	selp.f32 	%f4373, %f4372, %f4371, %p1574;
	selp.f32 	%f4374, 0fC1B80000, 0f00000000, %p1574;
	mov.b32 	%r7687, %f4373;
	add.s32 	%r7688, %r7687, -1059760811;
	and.b32  	%r7689, %r7688, -8388608;
	sub.s32 	%r7690, %r7687, %r7689;
	mov.b32 	%f4375, %r7690;
	cvt.rn.f32.s32 	%f4376, %r7689;
	fma.rn.f32 	%f4377, %f4376, 0f34000000, %f4374;
	add.f32 	%f4378, %f4375, 0fBF800000;
	fma.rn.f32 	%f4379, %f4378, 0fBE055027, 0f3E1039F6;
	fma.rn.f32 	%f4380, %f4379, %f4378, 0fBDF8CDCC;
	fma.rn.f32 	%f4381, %f4380, %f4378, 0f3E0F2955;
	fma.rn.f32 	%f4382, %f4381, %f4378, 0fBE2AD8B9;
	fma.rn.f32 	%f4383, %f4382, %f4378, 0f3E4CED0B;
	fma.rn.f32 	%f4384, %f4383, %f4378, 0fBE7FFF22;
	fma.rn.f32 	%f4385, %f4384, %f4378, 0f3EAAAA78;
	fma.rn.f32 	%f4386, %f4385, %f4378, 0fBF000000;
	mul.f32 	%f4387, %f4378, %f4386;
	fma.rn.f32 	%f4388, %f4387, %f4378, %f4378;
	fma.rn.f32 	%f4389, %f4377, 0f3F317218, %f4388;
	setp.gt.u32 	%p1575, %r7687, 2139095039;
	fma.rn.f32 	%f4390, %f4373, 0f7F800000, 0f7F800000;
	selp.f32 	%f4391, %f4390, %f4389, %p1575;
	setp.eq.f32 	%p1576, %f4373, 0f00000000;
	fma.rn.f32 	%f4392, %f4391, 0f3EDE5BD9, 0f3F800000;
	selp.f32 	%f4393, 0fFF800000, %f4392, %p1576;
	cvt.rzi.u32.f32 	%r255, %f4393;
	setp.eq.s32 	%p1577, %r255, 0;
	@%p1577 bra 	$L__BB2_111;
	mul.hi.s32 	%r7692, %r10451, 1717986919;
	shr.u32 	%r7693, %r7692, 31;
	shr.s32 	%r7694, %r7692, 2;
	add.s32 	%r7695, %r7694, %r7693;
	mul.lo.s32 	%r7696, %r7695, 10;
	sub.s32 	%r256, %r10451, %r7696;
	mov.b32 	%r10485, 0;
	mov.u32 	%r10486, %r10456;
$L__BB2_108:
	mul.hi.s32 	%r7697, %r10486, 1717986919;
	shr.u32 	%r7698, %r7697, 31;
	shr.s32 	%r7699, %r7697, 2;
	add.s32 	%r7700, %r7699, %r7698;
	mul.lo.s32 	%r7701, %r7700, 10;
	sub.s32 	%r259, %r10486, %r7701;
	setp.eq.s32 	%p1578, %r259, %r256;
	@%p1578 bra 	$L__BB2_110;
	setp.gt.s32 	%p1579, %r259, %r256;
	selp.b32 	%r260, %r10456, %r10451, %p1579;
	selp.b32 	%r10451, %r10451, %r10456, %p1579;
	mov.u32 	%r10456, %r260;
	bra.uni 	$L__BB2_111;
$L__BB2_110:
	add.s32 	%r10485, %r10485, 1;
	setp.ne.s32 	%p1580, %r10485, %r255;
	mov.u32 	%r10486, %r7700;
	@%p1580 bra 	$L__BB2_108;
$L__BB2_111:
	max.s32 	%r7705, %r10460, %r10455;
	cvt.rn.f32.s32 	%f4394, %r7705;
	setp.lt.s32 	%p1581, %r7705, 1;
	mul.f32 	%f4395, %f4394, 0f4B000000;
	selp.f32 	%f4396, %f4395, %f4394, %p1581;
	selp.f32 	%f4397, 0fC1B80000, 0f00000000, %p1581;
	mov.b32 	%r7706, %f4396;
	add.s32 	%r7707, %r7706, -1059760811;
	and.b32  	%r7708, %r7707, -8388608;
	sub.s32 	%r7709, %r7706, %r7708;
	mov.b32 	%f4398, %r7709;
	cvt.rn.f32.s32 	%f4399, %r7708;
	fma.rn.f32 	%f4400, %f4399, 0f34000000, %f4397;
	add.f32 	%f4401, %f4398, 0fBF800000;
	fma.rn.f32 	%f4402, %f4401, 0fBE055027, 0f3E1039F6;
	fma.rn.f32 	%f4403, %f4402, %f4401, 0fBDF8CDCC;
	fma.rn.f32 	%f4404, %f4403, %f4401, 0f3E0F2955;
	fma.rn.f32 	%f4405, %f4404, %f4401, 0fBE2AD8B9;
	fma.rn.f32 	%f4406, %f4405, %f4401, 0f3E4CED0B;
	fma.rn.f32 	%f4407, %f4406, %f4401, 0fBE7FFF22;
	fma.rn.f32 	%f4408, %f4407, %f4401, 0f3EAAAA78;
	fma.rn.f32 	%f4409, %f4408, %f4401, 0fBF000000;
	mul.f32 	%f4410, %f4401, %f4409;
	fma.rn.f32 	%f4411, %f4410, %f4401, %f4401;
	fma.rn.f32 	%f4412, %f4400, 0f3F317218, %f4411;
	setp.gt.u32 	%p1582, %r7706, 2139095039;
	fma.rn.f32 	%f4413, %f4396, 0f7F800000, 0f7F800000;
	selp.f32 	%f4414, %f4413, %f4412, %p1582;
	setp.eq.f32 	%p1583, %f4396, 0f00000000;
	fma.rn.f32 	%f4415, %f4414, 0f3EDE5BD9, 0f3F800000;
	selp.f32 	%f4416, 0fFF800000, %f4415, %p1583;
	cvt.rzi.u32.f32 	%r266, %f4416;
	setp.eq.s32 	%p1584, %r266, 0;
	@%p1584 bra 	$L__BB2_116;
	mul.hi.s32 	%r7711, %r10455, 1717986919;
	shr.u32 	%r7712, %r7711, 31;
	shr.s32 	%r7713, %r7711, 2;
	add.s32 	%r7714, %r7713, %r7712;
	mul.lo.s32 	%r7715, %r7714, 10;
	sub.s32 	%r267, %r10455, %r7715;
	mov.b32 	%r10489, 0;
	mov.u32 	%r10490, %r10460;
$L__BB2_113:
	mul.hi.s32 	%r7716, %r10490, 1717986919;
	shr.u32 	%r7717, %r7716, 31;
	shr.s32 	%r7718, %r7716, 2;
	add.s32 	%r7719, %r7718, %r7717;
	mul.lo.s32 	%r7720, %r7719, 10;
	sub.s32 	%r270, %r10490, %r7720;
	setp.eq.s32 	%p1585, %r270, %r267;
	@%p1585 bra 	$L__BB2_115;
	setp.gt.s32 	%p1586, %r270, %r267;
	selp.b32 	%r271, %r10460, %r10455, %p1586;
	selp.b32 	%r10455, %r10455, %r10460, %p1586;
	mov.u32 	%r10460, %r271;
	bra.uni 	$L__BB2_116;
$L__BB2_115:
	add.s32 	%r10489, %r10489, 1;
	setp.ne.s32 	%p1587, %r10489, %r266;
	mov.u32 	%r10490, %r7719;
	@%p1587 bra 	$L__BB2_113;
$L__BB2_116:
	max.s32 	%r7724, %r10464, %r10459;
	cvt.rn.f32.s32 	%f4417, %r7724;
	setp.lt.s32 	%p1588, %r7724, 1;
	mul.f32 	%f4418, %f4417, 0f4B000000;
	selp.f32 	%f4419, %f4418, %f4417, %p1588;
	selp.f32 	%f4420, 0fC1B80000, 0f00000000, %p1588;
	mov.b32 	%r7725, %f4419;
	add.s32 	%r7726, %r7725, -1059760811;
	and.b32  	%r7727, %r7726, -8388608;
	sub.s32 	%r7728, %r7725, %r7727;
	mov.b32 	%f4421, %r7728;
	cvt.rn.f32.s32 	%f4422, %r7727;
	fma.rn.f32 	%f4423, %f4422, 0f34000000, %f4420;
	add.f32 	%f4424, %f4421, 0fBF800000;
	fma.rn.f32 	%f4425, %f4424, 0fBE055027, 0f3E1039F6;
	fma.rn.f32 	%f4426, %f4425, %f4424, 0fBDF8CDCC;
	fma.rn.f32 	%f4427, %f4426, %f4424, 0f3E0F2955;
	fma.rn.f32 	%f4428, %f4427, %f4424, 0fBE2AD8B9;
	fma.rn.f32 	%f4429, %f4428, %f4424, 0f3E4CED0B;
	fma.rn.f32 	%f4430, %f4429, %f4424, 0fBE7FFF22;
	fma.rn.f32 	%f4431, %f4430, %f4424, 0f3EAAAA78;
	fma.rn.f32 	%f4432, %f4431, %f4424, 0fBF000000;
	mul.f32 	%f4433, %f4424, %f4432;
	fma.rn.f32 	%f4434, %f4433, %f4424, %f4424;
	fma.rn.f32 	%f4435, %f4423, 0f3F317218, %f4434;
	setp.gt.u32 	%p1589, %r7725, 2139095039;
	fma.rn.f32 	%f4436, %f4419, 0f7F800000, 0f7F800000;
	selp.f32 	%f4437, %f4436, %f4435, %p1589;
	setp.eq.f32 	%p1590, %f4419, 0f00000000;
	fma.rn.f32 	%f4438, %f4437, 0f3EDE5BD9, 0f3F800000;
	selp.f32 	%f4439, 0fFF800000, %f4438, %p1590;
	cvt.rzi.u32.f32 	%r277, %f4439;
	setp.eq.s32 	%p1591, %r277, 0;
	@%p1591 bra 	$L__BB2_121;
	mul.hi.s32 	%r7730, %r10459, 1717986919;
	shr.u32 	%r7731, %r7730, 31;
	shr.s32 	%r7732, %r7730, 2;
	add.s32 	%r7733, %r7732, %r7731;
	mul.lo.s32 	%r7734, %r7733, 10;
	sub.s32 	%r278, %r10459, %r7734;
	mov.b32 	%r10493, 0;
	mov.u32 	%r10494, %r10464;
$L__BB2_118:
	mul.hi.s32 	%r7735, %r10494, 1717986919;
	shr.u32 	%r7736, %r7735, 31;
	shr.s32 	%r7737, %r7735, 2;
	add.s32 	%r7738, %r7737, %r7736;
	mul.lo.s32 	%r7739, %r7738, 10;
	sub.s32 	%r281, %r10494, %r7739;
	setp.eq.s32 	%p1592, %r281, %r278;
	@%p1592 bra 	$L__BB2_120;
	setp.gt.s32 	%p1593, %r281, %r278;
	selp.b32 	%r282, %r10464, %r10459, %p1593;
	selp.b32 	%r10459, %r10459, %r10464, %p1593;
	mov.u32 	%r10464, %r282;
	bra.uni 	$L__BB2_121;
$L__BB2_120:
	add.s32 	%r10493, %r10493, 1;
	setp.ne.s32 	%p1594, %r10493, %r277;
	mov.u32 	%r10494, %r7738;
	@%p1594 bra 	$L__BB2_118;
$L__BB2_121:
	max.s32 	%r7743, %r10435, %r10436;
	cvt.rn.f32.s32 	%f4440, %r7743;
	setp.lt.s32 	%p1595, %r7743, 1;
	mul.f32 	%f4441, %f4440, 0f4B000000;
	selp.f32 	%f4442, %f4441, %f4440, %p1595;
	selp.f32 	%f4443, 0fC1B80000, 0f00000000, %p1595;
	mov.b32 	%r7744, %f4442;
	add.s32 	%r7745, %r7744, -1059760811;
	and.b32  	%r7746, %r7745, -8388608;
	sub.s32 	%r7747, %r7744, %r7746;
	mov.b32 	%f4444, %r7747;
	cvt.rn.f32.s32 	%f4445, %r7746;
	fma.rn.f32 	%f4446, %f4445, 0f34000000, %f4443;
	add.f32 	%f4447, %f4444, 0fBF800000;
	fma.rn.f32 	%f4448, %f4447, 0fBE055027, 0f3E1039F6;
	fma.rn.f32 	%f4449, %f4448, %f4447, 0fBDF8CDCC;
	fma.rn.f32 	%f4450, %f4449, %f4447, 0f3E0F2955;
	fma.rn.f32 	%f4451, %f4450, %f4447, 0fBE2AD8B9;
	fma.rn.f32 	%f4452, %f4451, %f4447, 0f3E4CED0B;
	fma.rn.f32 	%f4453, %f4452, %f4447, 0fBE7FFF22;
	fma.rn.f32 	%f4454, %f4453, %f4447, 0f3EAAAA78;
	fma.rn.f32 	%f4455, %f4454, %f4447, 0fBF000000;
	mul.f32 	%f4456, %f4447, %f4455;
	fma.rn.f32 	%f4457, %f4456, %f4447, %f4447;
	fma.rn.f32 	%f4458, %f4446, 0f3F317218, %f4457;
	setp.gt.u32 	%p1596, %r7744, 2139095039;
	fma.rn.f32 	%f4459, %f4442, 0f7F800000, 0f7F800000;
	selp.f32 	%f4460, %f4459, %f4458, %p1596;
	setp.eq.f32 	%p1597, %f4442, 0f00000000;
	fma.rn.f32 	%f4461, %f4460, 0f3EDE5BD9, 0f3F800000;
	selp.f32 	%f4462, 0fFF800000, %f4461, %p1597;
	cvt.rzi.u32.f32 	%r288, %f4462;
	setp.eq.s32 	%p1598, %r288, 0;
	@%p1598 bra 	$L__BB2_126;
	mul.hi.s32 	%r7749, %r10436, 1717986919;
	shr.u32 	%r7750, %r7749, 31;
	shr.s32 	%r7751, %r7749, 2;
	add.s32 	%r7752, %r7751, %r7750;
	mul.lo.s32 	%r7753, %r7752, 10;
	sub.s32 	%r289, %r10436, %r7753;
	mov.b32 	%r10497, 0;
	mov.u32 	%r10498, %r10435;
$L__BB2_123:
	mul.hi.s32 	%r7754, %r10498, 1717986919;
	shr.u32 	%r7755, %r7754, 31;
	shr.s32 	%r7756, %r7754, 2;
	add.s32 	%r7757, %r7756, %r7755;
	mul.lo.s32 	%r7758, %r7757, 10;
	sub.s32 	%r292, %r10498, %r7758;
	setp.eq.s32 	%p1599, %r292, %r289;
	@%p1599 bra 	$L__BB2_125;
	setp.gt.s32 	%p1600, %r292, %r289;
	selp.b32 	%r293, %r10435, %r10436, %p1600;
	selp.b32 	%r10436, %r10436, %r10435, %p1600;
	mov.u32 	%r10435, %r293;
	bra.uni 	$L__BB2_126;
$L__BB2_125:
	add.s32 	%r10497, %r10497, 1;
	setp.ne.s32 	%p1601, %r10497, %r288;
	mov.u32 	%r10498, %r7757;
	@%p1601 bra 	$L__BB2_123;
$L__BB2_126:
	max.s32 	%r7762, %r10439, %r10440;
	cvt.rn.f32.s32 	%f4463, %r7762;
	setp.lt.s32 	%p1602, %r7762, 1;
	mul.f32 	%f4464, %f4463, 0f4B000000;
	selp.f32 	%f4465, %f4464, %f4463, %p1602;
	selp.f32 	%f4466, 0fC1B80000, 0f00000000, %p1602;
	mov.b32 	%r7763, %f4465;
	add.s32 	%r7764, %r7763, -1059760811;
	and.b32  	%r7765, %r7764, -8388608;
	sub.s32 	%r7766, %r7763, %r7765;
	mov.b32 	%f4467, %r7766;
	cvt.rn.f32.s32 	%f4468, %r7765;
	fma.rn.f32 	%f4469, %f4468, 0f34000000, %f4466;
	add.f32 	%f4470, %f4467, 0fBF800000;
	fma.rn.f32 	%f4471, %f4470, 0fBE055027, 0f3E1039F6;
	fma.rn.f32 	%f4472, %f4471, %f4470, 0fBDF8CDCC;
	fma.rn.f32 	%f4473, %f4472, %f4470, 0f3E0F2955;
	fma.rn.f32 	%f4474, %f4473, %f4470, 0fBE2AD8B9;
	fma.rn.f32 	%f4475, %f4474, %f4470, 0f3E4CED0B;
	fma.rn.f32 	%f4476, %f4475, %f4470, 0fBE7FFF22;
	fma.rn.f32 	%f4477, %f4476, %f4470, 0f3EAAAA78;
	fma.rn.f32 	%f4478, %f4477, %f4470, 0fBF000000;
	mul.f32 	%f4479, %f4470, %f4478;
	fma.rn.f32 	%f4480, %f4479, %f4470, %f4470;
	fma.rn.f32 	%f4481, %f4469, 0f3F317218, %f4480;
	setp.gt.u32 	%p1603, %r7763, 2139095039;
	fma.rn.f32 	%f4482, %f4465, 0f7F800000, 0f7F800000;
	selp.f32 	%f4483, %f4482, %f4481, %p1603;
	setp.eq.f32 	%p1604, %f4465, 0f00000000;
	fma.rn.f32 	%f4484, %f4483, 0f3EDE5BD9, 0f3F800000;
	selp.f32 	%f4485, 0fFF800000, %f4484, %p1604;
	cvt.rzi.u32.f32 	%r299, %f4485;
	setp.eq.s32 	%p1605, %r299, 0;
	@%p1605 bra 	$L__BB2_131;
	mul.hi.s32 	%r7768, %r10440, 1717986919;
	shr.u32 	%r7769, %r7768, 31;
	shr.s32 	%r7770, %r7768, 2;
	add.s32 	%r7771, %r7770, %r7769;
	mul.lo.s32 	%r7772, %r7771, 10;
	sub.s32 	%r300, %r10440, %r7772;
	mov.b32 	%r10501, 0;
	mov.u32 	%r10502, %r10439;
$L__BB2_128:
	mul.hi.s32 	%r7773, %r10502, 1717986919;
	shr.u32 	%r7774, %r7773, 31;
	shr.s32 	%r7775, %r7773, 2;
	add.s32 	%r7776, %r7775, %r7774;
	mul.lo.s32 	%r7777, %r7776, 10;
	sub.s32 	%r303, %r10502, %r7777;
	setp.eq.s32 	%p1606, %r303, %r300;
	@%p1606 bra 	$L__BB2_130;
	setp.gt.s32 	%p1607, %r303, %r300;
	selp.b32 	%r304, %r10439, %r10440, %p1607;
	selp.b32 	%r10440, %r10440, %r10439, %p1607;
	mov.u32 	%r10439, %r304;
	bra.uni 	$L__BB2_131;
$L__BB2_130:
	add.s32 	%r10501, %r10501, 1;
	setp.ne.s32 	%p1608, %r10501, %r299;
	mov.u32 	%r10502, %r7776;
	@%p1608 bra 	$L__BB2_128;
$L__BB2_131:
	max.s32 	%r7781, %r10443, %r10444;
	cvt.rn.f32.s32 	%f4486, %r7781;
	setp.lt.s32 	%p1609, %r7781, 1;
	mul.f32 	%f4487, %f4486, 0f4B000000;
	selp.f32 	%f4488, %f4487, %f4486, %p1609;
	selp.f32 	%f4489, 0fC1B80000, 0f00000000, %p1609;
	mov.b32 	%r7782, %f4488;
	add.s32 	%r7783, %r7782, -1059760811;
	and.b32  	%r7784, %r7783, -8388608;
	sub.s32 	%r7785, %r7782, %r7784;
	mov.b32 	%f4490, %r7785;
	cvt.rn.f32.s32 	%f4491, %r7784;
	fma.rn.f32 	%f4492, %f4491, 0f34000000, %f4489;
	add.f32 	%f4493, %f4490, 0fBF800000;
	fma.rn.f32 	%f4494, %f4493, 0fBE055027, 0f3E1039F6;
	fma.rn.f32 	%f4495, %f4494, %f4493, 0fBDF8CDCC;
	fma.rn.f32 	%f4496, %f4495, %f4493, 0f3E0F2955;
	fma.rn.f32 	%f4497, %f4496, %f4493, 0fBE2AD8B9;
	fma.rn.f32 	%f4498, %f4497, %f4493, 0f3E4CED0B;
	fma.rn.f32 	%f4499, %f4498, %f4493, 0fBE7FFF22;
	fma.rn.f32 	%f4500, %f4499, %f4493, 0f3EAAAA78;
	fma.rn.f32 	%f4501, %f4500, %f4493, 0fBF000000;
	mul.f32 	%f4502, %f4493, %f4501;
	fma.rn.f32 	%f4503, %f4502, %f4493, %f4493;
	fma.rn.f32 	%f4504, %f4492, 0f3F317218, %f4503;
	setp.gt.u32 	%p1610, %r7782, 2139095039;
	fma.rn.f32 	%f4505, %f4488, 0f7F800000, 0f7F800000;
	selp.f32 	%f4506, %f4505, %f4504, %p1610;
	setp.eq.f32 	%p1611, %f4488, 0f00000000;
	fma.rn.f32 	%f4507, %f4506, 0f3EDE5BD9, 0f3F800000;
	selp.f32 	%f4508, 0fFF800000, %f4507, %p1611;
	cvt.rzi.u32.f32 	%r310, %f4508;
	setp.eq.s32 	%p1612, %r310, 0;
	@%p1612 bra 	$L__BB2_136;
	mul.hi.s32 	%r7787, %r10444, 1717986919;
	shr.u32 	%r7788, %r7787, 31;
	shr.s32 	%r7789, %r7787, 2;
	add.s32 	%r7790, %r7789, %r7788;
	mul.lo.s32 	%r7791, %r7790, 10;
	sub.s32 	%r311, %r10444, %r7791;
	mov.b32 	%r10505, 0;
	mov.u32 	%r10506, %r10443;
$L__BB2_133:
	mul.hi.s32 	%r7792, %r10506, 1717986919;
	shr.u32 	%r7793, %r7792, 31;
	shr.s32 	%r7794, %r7792, 2;
	add.s32 	%r7795, %r7794, %r7793;
	mul.lo.s32 	%r7796, %r7795, 10;
	sub.s32 	%r314, %r10506, %r7796;
	setp.eq.s32 	%p1613, %r314, %r311;
	@%p1613 bra 	$L__BB2_135;
	setp.gt.s32 	%p1614, %r314, %r311;
	selp.b32 	%r315, %r10443, %r10444, %p1614;
	selp.b32 	%r10444, %r10444, %r10443, %p1614;
	mov.u32 	%r10443, %r315;
	bra.uni 	$L__BB2_136;
$L__BB2_135:
	add.s32 	%r10505, %r10505, 1;
	setp.ne.s32 	%p1615, %r10505, %r310;
	mov.u32 	%r10506, %r7795;
	@%p1615 bra 	$L__BB2_133;
$L__BB2_136:
	max.s32 	%r7800, %r10447, %r10448;
	cvt.rn.f32.s32 	%f4509, %r7800;
	setp.lt.s32 	%p1616, %r7800, 1;
	mul.f32 	%f4510, %f4509, 0f4B000000;
	selp.f32 	%f4511, %f4510, %f4509, %p1616;
	selp.f32 	%f4512, 0fC1B80000, 0f00000000, %p1616;
	mov.b32 	%r7801, %f4511;
	add.s32 	%r7802, %r7801, -1059760811;
	and.b32  	%r7803, %r7802, -8388608;
	sub.s32 	%r7804, %r7801, %r7803;
	mov.b32 	%f4513, %r7804;
	cvt.rn.f32.s32 	%f4514, %r7803;
	fma.rn.f32 	%f4515, %f4514, 0f34000000, %f4512;
	add.f32 	%f4516, %f4513, 0fBF800000;
	fma.rn.f32 	%f4517, %f4516, 0fBE055027, 0f3E1039F6;
	fma.rn.f32 	%f4518, %f4517, %f4516, 0fBDF8CDCC;
	fma.rn.f32 	%f4519, %f4518, %f4516, 0f3E0F2955;
	fma.rn.f32 	%f4520, %f4519, %f4516, 0fBE2AD8B9;
	fma.rn.f32 	%f4521, %f4520, %f4516, 0f3E4CED0B;
	fma.rn.f32 	%f4522, %f4521, %f4516, 0fBE7FFF22;
	fma.rn.f32 	%f4523, %f4522, %f4516, 0f3EAAAA78;
	fma.rn.f32 	%f4524, %f4523, %f4516, 0fBF000000;
	mul.f32 	%f4525, %f4516, %f4524;
	fma.rn.f32 	%f4526, %f4525, %f4516, %f4516;
	fma.rn.f32 	%f4527, %f4515, 0f3F317218, %f4526;
	setp.gt.u32 	%p1617, %r7801, 2139095039;
	fma.rn.f32 	%f4528, %f4511, 0f7F800000, 0f7F800000;
	selp.f32 	%f4529, %f4528, %f4527, %p1617;
	setp.eq.f32 	%p1618, %f4511, 0f00000000;
	fma.rn.f32 	%f4530, %f4529, 0f3EDE5BD9, 0f3F800000;
	selp.f32 	%f4531, 0fFF800000, %f4530, %p1618;
	cvt.rzi.u32.f32 	%r321, %f4531;
	setp.eq.s32 	%p1619, %r321, 0;
	@%p1619 bra 	$L__BB2_141;
	mul.hi.s32 	%r7806, %r10448, 1717986919;
	shr.u32 	%r7807, %r7806, 31;
	shr.s32 	%r7808, %r7806, 2;
	add.s32 	%r7809, %r7808, %r7807;
	mul.lo.s32 	%r7810, %r7809, 10;
	sub.s32 	%r322, %r10448, %r7810;
	mov.b32 	%r10509, 0;
	mov.u32 	%r10510, %r10447;
$L__BB2_138:
	mul.hi.s32 	%r7811, %r10510, 1717986919;
	shr.u32 	%r7812, %r7811, 31;
	shr.s32 	%r7813, %r7811, 2;
	add.s32 	%r7814, %r7813, %r7812;
	mul.lo.s32 	%r7815, %r7814, 10;
	sub.s32 	%r325, %r10510, %r7815;
	setp.eq.s32 	%p1620, %r325, %r322;
	@%p1620 bra 	$L__BB2_140;
	setp.gt.s32 	%p1621, %r325, %r322;
	selp.b32 	%r326, %r10447, %r10448, %p1621;
	selp.b32 	%r10448, %r10448, %r10447, %p1621;
	mov.u32 	%r10447, %r326;
	bra.uni 	$L__BB2_141;
$L__BB2_140:
	add.s32 	%r10509, %r10509, 1;
	setp.ne.s32 	%p1622, %r10509, %r321;
	mov.u32 	%r10510, %r7814;
	@%p1622 bra 	$L__BB2_138;
$L__BB2_141:
	max.s32 	%r7819, %r10451, %r10452;
	cvt.rn.f32.s32 	%f4532, %r7819;
	setp.lt.s32 	%p1623, %r7819, 1;
	mul.f32 	%f4533, %f4532, 0f4B000000;
	selp.f32 	%f4534, %f4533, %f4532, %p1623;
	selp.f32 	%f4535, 0fC1B80000, 0f00000000, %p1623;
	mov.b32 	%r7820, %f4534;
	add.s32 	%r7821, %r7820, -1059760811;
	and.b32  	%r7822, %r7821, -8388608;
	sub.s32 	%r7823, %r7820, %r7822;
	mov.b32 	%f4536, %r7823;
	cvt.rn.f32.s32 	%f4537, %r7822;
	fma.rn.f32 	%f4538, %f4537, 0f34000000, %f4535;
	add.f32 	%f4539, %f4536, 0fBF800000;
	fma.rn.f32 	%f4540, %f4539, 0fBE055027, 0f3E1039F6;
	fma.rn.f32 	%f4541, %f4540, %f4539, 0fBDF8CDCC;
	fma.rn.f32 	%f4542, %f4541, %f4539, 0f3E0F2955;
	fma.rn.f32 	%f4543, %f4542, %f4539, 0fBE2AD8B9;
	fma.rn.f32 	%f4544, %f4543, %f4539, 0f3E4CED0B;
	fma.rn.f32 	%f4545, %f4544, %f4539, 0fBE7FFF22;
	fma.rn.f32 	%f4546, %f4545, %f4539, 0f3EAAAA78;
	fma.rn.f32 	%f4547, %f4546, %f4539, 0fBF000000;
	mul.f32 	%f4548, %f4539, %f4547;
	fma.rn.f32 	%f4549, %f4548, %f4539, %f4539;
	fma.rn.f32 	%f4550, %f4538, 0f3F317218, %f4549;
	setp.gt.u32 	%p1624, %r7820, 2139095039;
	fma.rn.f32 	%f4551, %f4534, 0f7F800000, 0f7F800000;
	selp.f32 	%f4552, %f4551, %f4550, %p1624;
	setp.eq.f32 	%p1625, %f4534, 0f00000000;
	fma.rn.f32 	%f4553, %f4552, 0f3EDE5BD9, 0f3F800000;
	selp.f32 	%f4554, 0fFF800000, %f4553, %p1625;
	cvt.rzi.u32.f32 	%r332, %f4554;
	setp.eq.s32 	%p1626, %r332, 0;
	@%p1626 bra 	$L__BB2_146;
	mul.hi.s32 	%r7825, %r10452, 1717986919;
	shr.u32 	%r7826, %r7825, 31;
	shr.s32 	%r7827, %r7825, 2;
	add.s32 	%r7828, %r7827, %r7826;
	mul.lo.s32 	%r7829, %r7828, 10;
	sub.s32 	%r333, %r10452, %r7829;
	mov.b32 	%r10513, 0;
	mov.u32 	%r10514, %r10451;
$L__BB2_143:
	mul.hi.s32 	%r7830, %r10514, 1717986919;
	shr.u32 	%r7831, %r7830, 31;
	shr.s32 	%r7832, %r7830, 2;
	add.s32 	%r7833, %r7832, %r7831;
	mul.lo.s32 	%r7834, %r7833, 10;
	sub.s32 	%r336, %r10514, %r7834;
	setp.eq.s32 	%p1627, %r336, %r333;
	@%p1627 bra 	$L__BB2_145;
	setp.gt.s32 	%p1628, %r336, %r333;
	selp.b32 	%r337, %r10451, %r10452, %p1628;
	selp.b32 	%r10452, %r10452, %r10451, %p1628;
	mov.u32 	%r10451, %r337;
	bra.uni 	$L__BB2_146;
$L__BB2_145:
	add.s32 	%r10513, %r10513, 1;
	setp.ne.s32 	%p1629, %r10513, %r332;
	mov.u32 	%r10514, %r7833;
	@%p1629 bra 	$L__BB2_143;
$L__BB2_146:
	max.s32 	%r7838, %r10455, %r10456;
	cvt.rn.f32.s32 	%f4555, %r7838;
	setp.lt.s32 	%p1630, %r7838, 1;
	mul.f32 	%f4556, %f4555, 0f4B000000;
	selp.f32 	%f4557, %f4556, %f4555, %p1630;
	selp.f32 	%f4558, 0fC1B80000, 0f00000000, %p1630;
	mov.b32 	%r7839, %f4557;
	add.s32 	%r7840, %r7839, -1059760811;
	and.b32  	%r7841, %r7840, -8388608;
	sub.s32 	%r7842, %r7839, %r7841;
	mov.b32 	%f4559, %r7842;
	cvt.rn.f32.s32 	%f4560, %r7841;
	fma.rn.f32 	%f4561, %f4560, 0f34000000, %f4558;
	add.f32 	%f4562, %f4559, 0fBF800000;
	fma.rn.f32 	%f4563, %f4562, 0fBE055027, 0f3E1039F6;
	fma.rn.f32 	%f4564, %f4563, %f4562, 0fBDF8CDCC;
	fma.rn.f32 	%f4565, %f4564, %f4562, 0f3E0F2955;
	fma.rn.f32 	%f4566, %f4565, %f4562, 0fBE2AD8B9;
	fma.rn.f32 	%f4567, %f4566, %f4562, 0f3E4CED0B;
	fma.rn.f32 	%f4568, %f4567, %f4562, 0fBE7FFF22;
	fma.rn.f32 	%f4569, %f4568, %f4562, 0f3EAAAA78;
	fma.rn.f32 	%f4570, %f4569, %f4562, 0fBF000000;
	mul.f32 	%f4571, %f4562, %f4570;
	fma.rn.f32 	%f4572, %f4571, %f4562, %f4562;
	fma.rn.f32 	%f4573, %f4561, 0f3F317218, %f4572;
	setp.gt.u32 	%p1631, %r7839, 2139095039;
	fma.rn.f32 	%f4574, %f4557, 0f7F800000, 0f7F800000;
	selp.f32 	%f4575, %f4574, %f4573, %p1631;
	setp.eq.f32 	%p1632, %f4557, 0f00000000;
	fma.rn.f32 	%f4576, %f4575, 0f3EDE5BD9, 0f3F800000;
	selp.f32 	%f4577, 0fFF800000, %f4576, %p1632;
	cvt.rzi.u32.f32 	%r343, %f4577;
	setp.eq.s32 	%p1633, %r343, 0;
	@%p1633 bra 	$L__BB2_151;
	mul.hi.s32 	%r7844, %r10456, 1717986919;
	shr.u32 	%r7845, %r7844, 31;
	shr.s32 	%r7846, %r7844, 2;
	add.s32 	%r7847, %r7846, %r7845;
	mul.lo.s32 	%r7848, %r7847, 10;
	sub.s32 	%r344, %r10456, %r7848;
	mov.b32 	%r10517, 0;
	mov.u32 	%r10518, %r10455;
$L__BB2_148:
	mul.hi.s32 	%r7849, %r10518, 1717986919;
	shr.u32 	%r7850, %r7849, 31;
	shr.s32 	%r7851, %r7849, 2;
	add.s32 	%r7852, %r7851, %r7850;
	mul.lo.s32 	%r7853, %r7852, 10;
	sub.s32 	%r347, %r10518, %r7853;
	setp.eq.s32 	%p1634, %r347, %r344;
	@%p1634 bra 	$L__BB2_150;
	setp.gt.s32 	%p1635, %r347, %r344;
	selp.b32 	%r348, %r10455, %r10456, %p1635;
	selp.b32 	%r10456, %r10456, %r10455, %p1635;
	mov.u32 	%r10455, %r348;
	bra.uni 	$L__BB2_151;
$L__BB2_150:
	add.s32 	%r10517, %r10517, 1;
	setp.ne.s32 	%p1636, %r10517, %r343;
	mov.u32 	%r10518, %r7852;
	@%p1636 bra 	$L__BB2_148;
$L__BB2_151:
	max.s32 	%r7857, %r10459, %r10460;
	cvt.rn.f32.s32 	%f4578, %r7857;
	setp.lt.s32 	%p1637, %r7857, 1;
	mul.f32 	%f4579, %f4578, 0f4B000000;
	selp.f32 	%f4580, %f4579, %f4578, %p1637;
	selp.f32 	%f4581, 0fC1B80000, 0f00000000, %p1637;
	mov.b32 	%r7858, %f4580;
	add.s32 	%r7859, %r7858, -1059760811;
	and.b32  	%r7860, %r7859, -8388608;
	sub.s32 	%r7861, %r7858, %r7860;
	mov.b32 	%f4582, %r7861;
	cvt.rn.f32.s32 	%f4583, %r7860;
	fma.rn.f32 	%f4584, %f4583, 0f34000000, %f4581;
	add.f32 	%f4585, %f4582, 0fBF800000;
	fma.rn.f32 	%f4586, %f4585, 0fBE055027, 0f3E1039F6;
	fma.rn.f32 	%f4587, %f4586, %f4585, 0fBDF8CDCC;
	fma.rn.f32 	%f4588, %f4587, %f4585, 0f3E0F2955;
	fma.rn.f32 	%f4589, %f4588, %f4585, 0fBE2AD8B9;
	fma.rn.f32 	%f4590, %f4589, %f4585, 0f3E4CED0B;
	fma.rn.f32 	%f4591, %f4590, %f4585, 0fBE7FFF22;
	fma.rn.f32 	%f4592, %f4591, %f4585, 0f3EAAAA78;
	fma.rn.f32 	%f4593, %f4592, %f4585, 0fBF000000;
	mul.f32 	%f4594, %f4585, %f4593;
	fma.rn.f32 	%f4595, %f4594, %f4585, %f4585;
	fma.rn.f32 	%f4596, %f4584, 0f3F317218, %f4595;
	setp.gt.u32 	%p1638, %r7858, 2139095039;
	fma.rn.f32 	%f4597, %f4580, 0f7F800000, 0f7F800000;
	selp.f32 	%f4598, %f4597, %f4596, %p1638;
	setp.eq.f32 	%p1639, %f4580, 0f00000000;
	fma.rn.f32 	%f4599, %f4598, 0f3EDE5BD9, 0f3F800000;
	selp.f32 	%f4600, 0fFF800000, %f4599, %p1639;
	cvt.rzi.u32.f32 	%r354, %f4600;
	setp.eq.s32 	%p1640, %r354, 0;
	@%p1640 bra 	$L__BB2_156;
	mul.hi.s32 	%r7863, %r10460, 1717986919;
	shr.u32 	%r7864, %r7863, 31;
	shr.s32 	%r7865, %r7863, 2;
	add.s32 	%r7866, %r7865, %r7864;
	mul.lo.s32 	%r7867, %r7866, 10;
	sub.s32 	%r355, %r10460, %r7867;
	mov.b32 	%r10521, 0;
	mov.u32 	%r10522, %r10459;
$L__BB2_153:
	mul.hi.s32 	%r7868, %r10522, 1717986919;
	shr.u32 	%r7869, %r7868, 31;
	shr.s32 	%r7870, %r7868, 2;
	add.s32 	%r7871, %r7870, %r7869;
	mul.lo.s32 	%r7872, %r7871, 10;
	sub.s32 	%r358, %r10522, %r7872;
	setp.eq.s32 	%p1641, %r358, %r355;
	@%p1641 bra 	$L__BB2_155;
	setp.gt.s32 	%p1642, %r358, %r355;
	selp.b32 	%r359, %r10459, %r10460, %p1642;
	selp.b32 	%r10460, %r10460, %r10459, %p1642;
	mov.u32 	%r10459, %r359;
	bra.uni 	$L__BB2_156;
$L__BB2_155:
	add.s32 	%r10521, %r10521, 1;
	setp.ne.s32 	%p1643, %r10521, %r354;
	mov.u32 	%r10522, %r7871;
	@%p1643 bra 	$L__BB2_153;
$L__BB2_156:
	max.s32 	%r7876, %r10527, %r10464;
	cvt.rn.f32.s32 	%f4601, %r7876;
	setp.lt.s32 	%p1644, %r7876, 1;
	mul.f32 	%f4602, %f4601, 0f4B000000;
	selp.f32 	%f4603, %f4602, %f4601, %p1644;
	selp.f32 	%f4604, 0fC1B80000, 0f00000000, %p1644;
	mov.b32 	%r7877, %f4603;
	add.s32 	%r7878, %r7877, -1059760811;
	and.b32  	%r7879, %r7878, -8388608;
	sub.s32 	%r7880, %r7877, %r7879;
	mov.b32 	%f4605, %r7880;
	cvt.rn.f32.s32 	%f4606, %r7879;
	fma.rn.f32 	%f4607, %f4606, 0f34000000, %f4604;
	add.f32 	%f4608, %f4605, 0fBF800000;
	fma.rn.f32 	%f4609, %f4608, 0fBE055027, 0f3E1039F6;
	fma.rn.f32 	%f4610, %f4609, %f4608, 0fBDF8CDCC;
	fma.rn.f32 	%f4611, %f4610, %f4608, 0f3E0F2955;
	fma.rn.f32 	%f4612, %f4611, %f4608, 0fBE2AD8B9;
	fma.rn.f32 	%f4613, %f4612, %f4608, 0f3E4CED0B;
	fma.rn.f32 	%f4614, %f4613, %f4608, 0fBE7FFF22;
	fma.rn.f32 	%f4615, %f4614, %f4608, 0f3EAAAA78;
	fma.rn.f32 	%f4616, %f4615, %f4608, 0fBF000000;
	mul.f32 	%f4617, %f4608, %f4616;
	fma.rn.f32 	%f4618, %f4617, %f4608, %f4608;
	fma.rn.f32 	%f4619, %f4607, 0f3F317218, %f4618;
	setp.gt.u32 	%p1645, %r7877, 2139095039;
	fma.rn.f32 	%f4620, %f4603, 0f7F800000, 0f7F800000;
	selp.f32 	%f4621, %f4620, %f4619, %p1645;
	setp.eq.f32 	%p1646, %f4603, 0f00000000;
	fma.rn.f32 	%f4622, %f4621, 0f3EDE5BD9, 0f3F800000;
	selp.f32 	%f4623, 0fFF800000, %f4622, %p1646;
	cvt.rzi.u32.f32 	%r365, %f4623;
	setp.eq.s32 	%p1647, %r365, 0;
	@%p1647 bra 	$L__BB2_161;
	mul.hi.s32 	%r7882, %r10464, 1717986919;
	shr.u32 	%r7883, %r7882, 31;
	shr.s32 	%r7884, %r7882, 2;
	add.s32 	%r7885, %r7884, %r7883;
	mul.lo.s32 	%r7886, %r7885, 10;
	sub.s32 	%r366, %r10464, %r7886;
	mov.b32 	%r10525, 0;
	mov.u32 	%r10526, %r10527;
$L__BB2_158:
	mul.hi.s32 	%r7887, %r10526, 1717986919;
	shr.u32 	%r7888, %r7887, 31;
	shr.s32 	%r7889, %r7887, 2;
	add.s32 	%r7890, %r7889, %r7888;
	mul.lo.s32 	%r7891, %r7890, 10;
	sub.s32 	%r369, %r10526, %r7891;
	setp.eq.s32 	%p1648, %r369, %r366;
	@%p1648 bra 	$L__BB2_160;
	setp.gt.s32 	%p1649, %r369, %r366;
	selp.b32 	%r370, %r10527, %r10464, %p1649;
	selp.b32 	%r10464, %r10464, %r10527, %p1649;
	mov.u32 	%r10527, %r370;
	bra.uni 	$L__BB2_161;
$L__BB2_160:
	add.s32 	%r10525, %r10525, 1;
	setp.ne.s32 	%p1650, %r10525, %r365;
	mov.u32 	%r10526, %r7890;
	@%p1650 bra 	$L__BB2_158;
$L__BB2_161:
	max.s32 	%r7895, %r10436, %r10468;
	cvt.rn.f32.s32 	%f4624, %r7895;
	setp.lt.s32 	%p1651, %r7895, 1;
	mul.f32 	%f4625, %f4624, 0f4B000000;
	selp.f32 	%f4626, %f4625, %f4624, %p1651;
	selp.f32 	%f4627, 0fC1B80000, 0f00000000, %p1651;
	mov.b32 	%r7896, %f4626;
	add.s32 	%r7897, %r7896, -1059760811;
	and.b32  	%r7898, %r7897, -8388608;
	sub.s32 	%r7899, %r7896, %r7898;
	mov.b32 	%f4628, %r7899;
	cvt.rn.f32.s32 	%f4629, %r7898;
	fma.rn.f32 	%f4630, %f4629, 0f34000000, %f4627;
	add.f32 	%f4631, %f4628, 0fBF800000;
	fma.rn.f32 	%f4632, %f4631, 0fBE055027, 0f3E1039F6;
	fma.rn.f32 	%f4633, %f4632, %f4631, 0fBDF8CDCC;
	fma.rn.f32 	%f4634, %f4633, %f4631, 0f3E0F2955;
	fma.rn.f32 	%f4635, %f4634, %f4631, 0fBE2AD8B9;
	fma.rn.f32 	%f4636, %f4635, %f4631, 0f3E4CED0B;
	fma.rn.f32 	%f4637, %f4636, %f4631, 0fBE7FFF22;
	fma.rn.f32 	%f4638, %f4637, %f4631, 0f3EAAAA78;
	fma.rn.f32 	%f4639, %f4638, %f4631, 0fBF000000;
	mul.f32 	%f4640, %f4631, %f4639;
	fma.rn.f32 	%f4641, %f4640, %f4631, %f4631;
	fma.rn.f32 	%f4642, %f4630, 0f3F317218, %f4641;
	setp.gt.u32 	%p1652, %r7896, 2139095039;
	fma.rn.f32 	%f4643, %f4626, 0f7F800000, 0f7F800000;
	selp.f32 	%f4644, %f4643, %f4642, %p1652;
	setp.eq.f32 	%p1653, %f4626, 0f00000000;
	fma.rn.f32 	%f4645, %f4644, 0f3EDE5BD9, 0f3F800000;
	selp.f32 	%f4646, 0fFF800000, %f4645, %p1653;
	cvt.rzi.u32.f32 	%r376, %f4646;
	setp.eq.s32 	%p1654, %r376, 0;
	@%p1654 bra 	$L__BB2_166;
	mul.hi.s32 	%r7901, %r10468, 1717986919;
	shr.u32 	%r7902, %r7901, 31;
	shr.s32 	%r7903, %r7901, 2;
	add.s32 	%r7904, %r7903, %r7902;
	mul.lo.s32 	%r7905, %r7904, 10;
	sub.s32 	%r377, %r10468, %r7905;
	mov.b32 	%r10529, 0;
	mov.u32 	%r10530, %r10436;
$L__BB2_163:
	mul.hi.s32 	%r7906, %r10530, 1717986919;
	shr.u32 	%r7907, %r7906, 31;
	shr.s32 	%r7908, %r7906, 2;
	add.s32 	%r7909, %r7908, %r7907;
	mul.lo.s32 	%r7910, %r7909, 10;
	sub.s32 	%r380, %r10530, %r7910;
	setp.eq.s32 	%p1655, %r380, %r377;
	@%p1655 bra 	$L__BB2_165;
	setp.gt.s32 	%p1656, %r380, %r377;
	selp.b32 	%r381, %r10436, %r10468, %p1656;
	selp.b32 	%r10468, %r10468, %r10436, %p1656;
	mov.u32 	%r10436, %r381;
	bra.uni 	$L__BB2_166;
$L__BB2_165:
	add.s32 	%r10529, %r10529, 1;
	setp.ne.s32 	%p1657, %r10529, %r376;
	mov.u32 	%r10530, %r7909;
	@%p1657 bra 	$L__BB2_163;
$L__BB2_166:
	max.s32 	%r7914, %r10440, %r10435;
	cvt.rn.f32.s32 	%f4647, %r7914;
	setp.lt.s32 	%p1658, %r7914, 1;
	mul.f32 	%f4648, %f4647, 0f4B000000;
	selp.f32 	%f4649, %f4648, %f4647, %p1658;
	selp.f32 	%f4650, 0fC1B80000, 0f00000000, %p1658;
	mov.b32 	%r7915, %f4649;
	add.s32 	%r7916, %r7915, -1059760811;
	and.b32  	%r7917, %r7916, -8388608;
	sub.s32 	%r7918, %r7915, %r7917;
	mov.b32 	%f4651, %r7918;
	cvt.rn.f32.s32 	%f4652, %r7917;
	fma.rn.f32 	%f4653, %f4652, 0f34000000, %f4650;
	add.f32 	%f4654, %f4651, 0fBF800000;
	fma.rn.f32 	%f4655, %f4654, 0fBE055027, 0f3E1039F6;
	fma.rn.f32 	%f4656, %f4655, %f4654, 0fBDF8CDCC;
	fma.rn.f32 	%f4657, %f4656, %f4654, 0f3E0F2955;
	fma.rn.f32 	%f4658, %f4657, %f4654, 0fBE2AD8B9;
	fma.rn.f32 	%f4659, %f4658, %f4654, 0f3E4CED0B;
	fma.rn.f32 	%f4660, %f4659, %f4654, 0fBE7FFF22;
	fma.rn.f32 	%f4661, %f4660, %f4654, 0f3EAAAA78;
	fma.rn.f32 	%f4662, %f4661, %f4654, 0fBF000000;
	mul.f32 	%f4663, %f4654, %f4662;
	fma.rn.f32 	%f4664, %f4663, %f4654, %f4654;
	fma.rn.f32 	%f4665, %f4653, 0f3F317218, %f4664;
	setp.gt.u32 	%p1659, %r7915, 2139095039;
	fma.rn.f32 	%f4666, %f4649, 0f7F800000, 0f7F800000;
	selp.f32 	%f4667, %f4666, %f4665, %p1659;
	setp.eq.f32 	%p1660, %f4649, 0f00000000;
	fma.rn.f32 	%f4668, %f4667, 0f3EDE5BD9, 0f3F800000;
	selp.f32 	%f4669, 0fFF800000, %f4668, %p1660;
	cvt.rzi.u32.f32 	%r387, %f4669;
	setp.eq.s32 	%p1661, %r387, 0;
	@%p1661 bra 	$L__BB2_171;
	mul.hi.s32 	%r7920, %r10435, 1717986919;
	shr.u32 	%r7921, %r7920, 31;
	shr.s32 	%r7922, %r7920, 2;
	add.s32 	%r7923, %r7922, %r7921;
	mul.lo.s32 	%r7924, %r7923, 10;
	sub.s32 	%r388, %r10435, %r7924;
	mov.b32 	%r10533, 0;
	mov.u32 	%r10534, %r10440;
$L__BB2_168:
	mul.hi.s32 	%r7925, %r10534, 1717986919;
	shr.u32 	%r7926, %r7925, 31;
	shr.s32 	%r7927, %r7925, 2;
	add.s32 	%r7928, %r7927, %r7926;
	mul.lo.s32 	%r7929, %r7928, 10;
	sub.s32 	%r391, %r10534, %r7929;
	setp.eq.s32 	%p1662, %r391, %r388;
	@%p1662 bra 	$L__BB2_170;
	setp.gt.s32 	%p1663, %r391, %r388;
	selp.b32 	%r392, %r10440, %r10435, %p1663;
	selp.b32 	%r10435, %r10435, %r10440, %p1663;
	mov.u32 	%r10440, %r392;
	bra.uni 	$L__BB2_171;
$L__BB2_170:
	add.s32 	%r10533, %r10533, 1;
	setp.ne.s32 	%p1664, %r10533, %r387;
	mov.u32 	%r10534, %r7928;
	@%p1664 bra 	$L__BB2_168;
$L__BB2_171:
	max.s32 	%r7933, %r10444, %r10439;
	cvt.rn.f32.s32 	%f4670, %r7933;
	setp.lt.s32 	%p1665, %r7933, 1;
	mul.f32 	%f4671, %f4670, 0f4B000000;
	selp.f32 	%f4672, %f4671, %f4670, %p1665;
	selp.f32 	%f4673, 0fC1B80000, 0f00000000, %p1665;
	mov.b32 	%r7934, %f4672;
	add.s32 	%r7935, %r7934, -1059760811;
	and.b32  	%r7936, %r7935, -8388608;
	sub.s32 	%r7937, %r7934, %r7936;
	mov.b32 	%f4674, %r7937;
	cvt.rn.f32.s32 	%f4675, %r7936;
	fma.rn.f32 	%f4676, %f4675, 0f34000000, %f4673;
	add.f32 	%f4677, %f4674, 0fBF800000;
	fma.rn.f32 	%f4678, %f4677, 0fBE055027, 0f3E1039F6;
	fma.rn.f32 	%f4679, %f4678, %f4677, 0fBDF8CDCC;
	fma.rn.f32 	%f4680, %f4679, %f4677, 0f3E0F2955;
	fma.rn.f32 	%f4681, %f4680, %f4677, 0fBE2AD8B9;
	fma.rn.f32 	%f4682, %f4681, %f4677, 0f3E4CED0B;
	fma.rn.f32 	%f4683, %f4682, %f4677, 0fBE7FFF22;
	fma.rn.f32 	%f4684, %f4683, %f4677, 0f3EAAAA78;
	fma.rn.f32 	%f4685, %f4684, %f4677, 0fBF000000;
	mul.f32 	%f4686, %f4677, %f4685;
	fma.rn.f32 	%f4687, %f4686, %f4677, %f4677;
	fma.rn.f32 	%f4688, %f4676, 0f3F317218, %f4687;
	setp.gt.u32 	%p1666, %r7934, 2139095039;
	fma.rn.f32 	%f4689, %f4672, 0f7F800000, 0f7F800000;
	selp.f32 	%f4690, %f4689, %f4688, %p1666;
	setp.eq.f32 	%p1667, %f4672, 0f00000000;
	fma.rn.f32 	%f4691, %f4690, 0f3EDE5BD9, 0f3F800000;
	selp.f32 	%f4692, 0fFF800000, %f4691, %p1667;
	cvt.rzi.u32.f32 	%r398, %f4692;
	setp.eq.s32 	%p1668, %r398, 0;
	@%p1668 bra 	$L__BB2_176;
	mul.hi.s32 	%r7939, %r10439, 1717986919;
	shr.u32 	%r7940, %r7939, 31;
	shr.s32 	%r7941, %r7939, 2;
	add.s32 	%r7942, %r7941, %r7940;
	mul.lo.s32 	%r7943, %r7942, 10;
	sub.s32 	%r399, %r10439, %r7943;
	mov.b32 	%r10537, 0;
	mov.u32 	%r10538, %r10444;
$L__BB2_173:
	mul.hi.s32 	%r7944, %r10538, 1717986919;
	shr.u32 	%r7945, %r7944, 31;
	shr.s32 	%r7946, %r7944, 2;
	add.s32 	%r7947, %r7946, %r7945;
	mul.lo.s32 	%r7948, %r7947, 10;
	sub.s32 	%r402, %r10538, %r7948;
	setp.eq.s32 	%p1669, %r402, %r399;
	@%p1669 bra 	$L__BB2_175;
	setp.gt.s32 	%p1670, %r402, %r399;
	selp.b32 	%r403, %r10444, %r10439, %p1670;
	selp.b32 	%r10439, %r10439, %r10444, %p1670;
	mov.u32 	%r10444, %r403;
	bra.uni 	$L__BB2_176;
$L__BB2_175:
	add.s32 	%r10537, %r10537, 1;
	setp.ne.s32 	%p1671, %r10537, %r398;
	mov.u32 	%r10538, %r7947;
	@%p1671 bra 	$L__BB2_173;
$L__BB2_176:
	max.s32 	%r7952, %r10448, %r10443;
	cvt.rn.f32.s32 	%f4693, %r7952;
	setp.lt.s32 	%p1672, %r7952, 1;
	mul.f32 	%f4694, %f4693, 0f4B000000;
	selp.f32 	%f4695, %f4694, %f4693, %p1672;
	selp.f32 	%f4696, 0fC1B80000, 0f00000000, %p1672;
	mov.b32 	%r7953, %f4695;
	add.s32 	%r7954, %r7953, -1059760811;
	and.b32  	%r7955, %r7954, -8388608;
	sub.s32 	%r7956, %r7953, %r7955;
	mov.b32 	%f4697, %r7956;
	cvt.rn.f32.s32 	%f4698, %r7955;
	fma.rn.f32 	%f4699, %f4698, 0f34000000, %f4696;
	add.f32 	%f4700, %f4697, 0fBF800000;
	fma.rn.f32 	%f4701, %f4700, 0fBE055027, 0f3E1039F6;
	fma.rn.f32 	%f4702, %f4701, %f4700, 0fBDF8CDCC;
	fma.rn.f32 	%f4703, %f4702, %f4700, 0f3E0F2955;
	fma.rn.f32 	%f4704, %f4703, %f4700, 0fBE2AD8B9;
	fma.rn.f32 	%f4705, %f4704, %f4700, 0f3E4CED0B;
	fma.rn.f32 	%f4706, %f4705, %f4700, 0fBE7FFF22;
	fma.rn.f32 	%f4707, %f4706, %f4700, 0f3EAAAA78;
	fma.rn.f32 	%f4708, %f4707, %f4700, 0fBF000000;
	mul.f32 	%f4709, %f4700, %f4708;
	fma.rn.f32 	%f4710, %f4709, %f4700, %f4700;
	fma.rn.f32 	%f4711, %f4699, 0f3F317218, %f4710;
	setp.gt.u32 	%p1673, %r7953, 2139095039;
	fma.rn.f32 	%f4712, %f4695, 0f7F800000, 0f7F800000;
	selp.f32 	%f4713, %f4712, %f4711, %p1673;
	setp.eq.f32 	%p1674, %f4695, 0f00000000;
	fma.rn.f32 	%f4714, %f4713, 0f3EDE5BD9, 0f3F800000;
	selp.f32 	%f4715, 0fFF800000, %f4714, %p1674;
	cvt.rzi.u32.f32 	%r409, %f4715;
	setp.eq.s32 	%p1675, %r409, 0;
	@%p1675 bra 	$L__BB2_181;
	mul.hi.s32 	%r7958, %r10443, 1717986919;
	shr.u32 	%r7959, %r7958, 31;
	shr.s32 	%r7960, %r7958, 2;
	add.s32 	%r7961, %r7960, %r7959;
	mul.lo.s32 	%r7962, %r7961, 10;
	sub.s32 	%r410, %r10443, %r7962;
	mov.b32 	%r10541, 0;
	mov.u32 	%r10542, %r10448;
$L__BB2_178:
	mul.hi.s32 	%r7963, %r10542, 1717986919;
	shr.u32 	%r7964, %r7963, 31;
	shr.s32 	%r7965, %r7963, 2;
	add.s32 	%r7966, %r7965, %r7964;
	mul.lo.s32 	%r7967, %r7966, 10;
	sub.s32 	%r413, %r10542, %r7967;
	setp.eq.s32 	%p1676, %r413, %r410;
	@%p1676 bra 	$L__BB2_180;
	setp.gt.s32 	%p1677, %r413, %r410;
	selp.b32 	%r414, %r10448, %r10443, %p1677;
	selp.b32 	%r10443, %r10443, %r10448, %p1677;
	mov.u32 	%r10448, %r414;
	bra.uni 	$L__BB2_181;
$L__BB2_180:
	add.s32 	%r10541, %r10541, 1;
	setp.ne.s32 	%p1678, %r10541, %r409;
	mov.u32 	%r10542, %r7966;
	@%p1678 bra 	$L__BB2_178;
$L__BB2_181:
	max.s32 	%r7971, %r10452, %r10447;
	cvt.rn.f32.s32 	%f4716, %r7971;
	setp.lt.s32 	%p1679, %r7971, 1;
	mul.f32 	%f4717, %f4716, 0f4B000000;
	selp.f32 	%f4718, %f4717, %f4716, %p1679;
	selp.f32 	%f4719, 0fC1B80000, 0f00000000, %p1679;
	mov.b32 	%r7972, %f4718;
	add.s32 	%r7973, %r7972, -1059760811;
	and.b32  	%r7974, %r7973, -8388608;
	sub.s32 	%r7975, %r7972, %r7974;
	mov.b32 	%f4720, %r7975;
	cvt.rn.f32.s32 	%f4721, %r7974;
	fma.rn.f32 	%f4722, %f4721, 0f34000000, %f4719;
	add.f32 	%f4723, %f4720, 0fBF800000;
	fma.rn.f32 	%f4724, %f4723, 0fBE055027, 0f3E1039F6;
	fma.rn.f32 	%f4725, %f4724, %f4723, 0fBDF8CDCC;
	fma.rn.f32 	%f4726, %f4725, %f4723, 0f3E0F2955;
	fma.rn.f32 	%f4727, %f4726, %f4723, 0fBE2AD8B9;
	fma.rn.f32 	%f4728, %f4727, %f4723, 0f3E4CED0B;
	fma.rn.f32 	%f4729, %f4728, %f4723, 0fBE7FFF22;
	fma.rn.f32 	%f4730, %f4729, %f4723, 0f3EAAAA78;
	fma.rn.f32 	%f4731, %f4730, %f4723, 0fBF000000;
	mul.f32 	%f4732, %f4723, %f4731;
	fma.rn.f32 	%f4733, %f4732, %f4723, %f4723;
	fma.rn.f32 	%f4734, %f4722, 0f3F317218, %f4733;
	setp.gt.u32 	%p1680, %r7972, 2139095039;
	fma.rn.f32 	%f4735, %f4718, 0f7F800000, 0f7F800000;
	selp.f32 	%f4736, %f4735, %f4734, %p1680;
	setp.eq.f32 	%p1681, %f4718, 0f00000000;
	fma.rn.f32 	%f4737, %f4736, 0f3EDE5BD9, 0f3F800000;
	selp.f32 	%f4738, 0fFF800000, %f4737, %p1681;
	cvt.rzi.u32.f32 	%r420, %f4738;
	setp.eq.s32 	%p1682, %r420, 0;
	@%p1682 bra 	$L__BB2_186;
	mul.hi.s32 	%r7977, %r10447, 1717986919;
	shr.u32 	%r7978, %r7977, 31;
	shr.s32 	%r7979, %r7977, 2;
	add.s32 	%r7980, %r7979, %r7978;
	mul.lo.s32 	%r7981, %r7980, 10;
	sub.s32 	%r421, %r10447, %r7981;
	mov.b32 	%r10545, 0;
	mov.u32 	%r10546, %r10452;
$L__BB2_183:
	mul.hi.s32 	%r7982, %r10546, 1717986919;
	shr.u32 	%r7983, %r7982, 31;
	shr.s32 	%r7984, %r7982, 2;
	add.s32 	%r7985, %r7984, %r7983;
	mul.lo.s32 	%r7986, %r7985, 10;
	sub.s32 	%r424, %r10546, %r7986;
	setp.eq.s32 	%p1683, %r424, %r421;
	@%p1683 bra 	$L__BB2_185;
	setp.gt.s32 	%p1684, %r424, %r421;
	selp.b32 	%r425, %r10452, %r10447, %p1684;
	selp.b32 	%r10447, %r10447, %r10452, %p1684;
	mov.u32 	%r10452, %r425;
	bra.uni 	$L__BB2_186;
$L__BB2_185:
	add.s32 	%r10545, %r10545, 1;
	setp.ne.s32 	%p1685, %r10545, %r420;
	mov.u32 	%r10546, %r7985;
	@%p1685 bra 	$L__BB2_183;
$L__BB2_186:
	max.s32 	%r7990, %r10456, %r10451;
	cvt.rn.f32.s32 	%f4739, %r7990;
	setp.lt.s32 	%p1686, %r7990, 1;
	mul.f32 	%f4740, %f4739, 0f4B000000;
	selp.f32 	%f4741, %f4740, %f4739, %p1686;
	selp.f32 	%f4742, 0fC1B80000, 0f00000000, %p1686;
	mov.b32 	%r7991, %f4741;
	add.s32 	%r7992, %r7991, -1059760811;
	and.b32  	%r7993, %r7992, -8388608;
	sub.s32 	%r7994, %r7991, %r7993;
	mov.b32 	%f4743, %r7994;
	cvt.rn.f32.s32 	%f4744, %r7993;
	fma.rn.f32 	%f4745, %f4744, 0f34000000, %f4742;
	add.f32 	%f4746, %f4743, 0fBF800000;
	fma.rn.f32 	%f4747, %f4746, 0fBE055027, 0f3E1039F6;
	fma.rn.f32 	%f4748, %f4747, %f4746, 0fBDF8CDCC;
	fma.rn.f32 	%f4749, %f4748, %f4746, 0f3E0F2955;
	fma.rn.f32 	%f4750, %f4749, %f4746, 0fBE2AD8B9;
	fma.rn.f32 	%f4751, %f4750, %f4746, 0f3E4CED0B;
	fma.rn.f32 	%f4752, %f4751, %f4746, 0fBE7FFF22;
	fma.rn.f32 	%f4753, %f4752, %f4746, 0f3EAAAA78;
	fma.rn.f32 	%f4754, %f4753, %f4746, 0fBF000000;
	mul.f32 	%f4755, %f4746, %f4754;
	fma.rn.f32 	%f4756, %f4755, %f4746, %f4746;
	fma.rn.f32 	%f4757, %f4745, 0f3F317218, %f4756;
	setp.gt.u32 	%p1687, %r7991, 2139095039;
	fma.rn.f32 	%f4758, %f4741, 0f7F800000, 0f7F800000;
	selp.f32 	%f4759, %f4758, %f4757, %p1687;
	setp.eq.f32 	%p1688, %f4741, 0f00000000;
	fma.rn.f32 	%f4760, %f4759, 0f3EDE5BD9, 0f3F800000;
	selp.f32 	%f4761, 0fFF800000, %f4760, %p1688;
	cvt.rzi.u32.f32 	%r431, %f4761;
	setp.eq.s32 	%p1689, %r431, 0;
	@%p1689 bra 	$L__BB2_191;
	mul.hi.s32 	%r7996, %r10451, 1717986919;
	shr.u32 	%r7997, %r7996, 31;
	shr.s32 	%r7998, %r7996, 2;
	add.s32 	%r7999, %r7998, %r7997;
	mul.lo.s32 	%r8000, %r7999, 10;
	sub.s32 	%r432, %r10451, %r8000;
	mov.b32 	%r10549, 0;
	mov.u32 	%r10550, %r10456;
$L__BB2_188:
	mul.hi.s32 	%r8001, %r10550, 1717986919;
	shr.u32 	%r8002, %r8001, 31;
	shr.s32 	%r8003, %r8001, 2;
	add.s32 	%r8004, %r8003, %r8002;
	mul.lo.s32 	%r8005, %r8004, 10;
	sub.s32 	%r435, %r10550, %r8005;
	setp.eq.s32 	%p1690, %r435, %r432;
	@%p1690 bra 	$L__BB2_190;
	setp.gt.s32 	%p1691, %r435, %r432;
	selp.b32 	%r436, %r10456, %r10451, %p1691;
	selp.b32 	%r10451, %r10451, %r10456, %p1691;
	mov.u32 	%r10456, %r436;
	bra.uni 	$L__BB2_191;
$L__BB2_190:
	add.s32 	%r10549, %r10549, 1;
	setp.ne.s32 	%p1692, %r10549, %r431;
	mov.u32 	%r10550, %r8004;
	@%p1692 bra 	$L__BB2_188;
$L__BB2_191:
	max.s32 	%r8009, %r10460, %r10455;
	cvt.rn.f32.s32 	%f4762, %r8009;
	setp.lt.s32 	%p1693, %r8009, 1;
	mul.f32 	%f4763, %f4762, 0f4B000000;
	selp.f32 	%f4764, %f4763, %f4762, %p1693;
	selp.f32 	%f4765, 0fC1B80000, 0f00000000, %p1693;
	mov.b32 	%r8010, %f4764;
	add.s32 	%r8011, %r8010, -1059760811;
	and.b32  	%r8012, %r8011, -8388608;
	sub.s32 	%r8013, %r8010, %r8012;
	mov.b32 	%f4766, %r8013;
	cvt.rn.f32.s32 	%f4767, %r8012;
	fma.rn.f32 	%f4768, %f4767, 0f34000000, %f4765;
	add.f32 	%f4769, %f4766, 0fBF800000;
	fma.rn.f32 	%f4770, %f4769, 0fBE055027, 0f3E1039F6;
	fma.rn.f32 	%f4771, %f4770, %f4769, 0fBDF8CDCC;
	fma.rn.f32 	%f4772, %f4771, %f4769, 0f3E0F2955;
	fma.rn.f32 	%f4773, %f4772, %f4769, 0fBE2AD8B9;
	fma.rn.f32 	%f4774, %f4773, %f4769, 0f3E4CED0B;
	fma.rn.f32 	%f4775, %f4774, %f4769, 0fBE7FFF22;
	fma.rn.f32 	%f4776, %f4775, %f4769, 0f3EAAAA78;
	fma.rn.f32 	%f4777, %f4776, %f4769, 0fBF000000;
	mul.f32 	%f4778, %f4769, %f4777;
	fma.rn.f32 	%f4779, %f4778, %f4769, %f4769;
	fma.rn.f32 	%f4780, %f4768, 0f3F317218, %f4779;
	setp.gt.u32 	%p1694, %r8010, 2139095039;
	fma.rn.f32 	%f4781, %f4764, 0f7F800000, 0f7F800000;
	selp.f32 	%f4782, %f4781, %f4780, %p1694;
	setp.eq.f32 	%p1695, %f4764, 0f00000000;
	fma.rn.f32 	%f4783, %f4782, 0f3EDE5BD9, 0f3F800000;
	selp.f32 	%f4784, 0fFF800000, %f4783, %p1695;
	cvt.rzi.u32.f32 	%r442, %f4784;
	setp.eq.s32 	%p1696, %r442, 0;
	@%p1696 bra 	$L__BB2_196;
	mul.hi.s32 	%r8015, %r10455, 1717986919;
	shr.u32 	%r8016, %r8015, 31;
	shr.s32 	%r8017, %r8015, 2;
	add.s32 	%r8018, %r8017, %r8016;
	mul.lo.s32 	%r8019, %r8018, 10;
	sub.s32 	%r443, %r10455, %r8019;
	mov.b32 	%r10553, 0;
	mov.u32 	%r10554, %r10460;
$L__BB2_193:
	mul.hi.s32 	%r8020, %r10554, 1717986919;
	shr.u32 	%r8021, %r8020, 31;
	shr.s32 	%r8022, %r8020, 2;
	add.s32 	%r8023, %r8022, %r8021;
	mul.lo.s32 	%r8024, %r8023, 10;
	sub.s32 	%r446, %r10554, %r8024;
	setp.eq.s32 	%p1697, %r446, %r443;
	@%p1697 bra 	$L__BB2_195;
	setp.gt.s32 	%p1698, %r446, %r443;
	selp.b32 	%r447, %r10460, %r10455, %p1698;
	selp.b32 	%r10455, %r10455, %r10460, %p1698;
	mov.u32 	%r10460, %r447;
	bra.uni 	$L__BB2_196;
$L__BB2_195:
	add.s32 	%r10553, %r10553, 1;
	setp.ne.s32 	%p1699, %r10553, %r442;
	mov.u32 	%r10554, %r8023;
	@%p1699 bra 	$L__BB2_193;
$L__BB2_196:
	max.s32 	%r8028, %r10464, %r10459;
	cvt.rn.f32.s32 	%f4785, %r8028;
	setp.lt.s32 	%p1700, %r8028, 1;
	mul.f32 	%f4786, %f4785, 0f4B000000;
	selp.f32 	%f4787, %f4786, %f4785, %p1700;
	selp.f32 	%f4788, 0fC1B80000, 0f00000000, %p1700;
	mov.b32 	%r8029, %f4787;
	add.s32 	%r8030, %r8029, -1059760811;
	and.b32  	%r8031, %r8030, -8388608;
	sub.s32 	%r8032, %r8029, %r8031;
	mov.b32 	%f4789, %r8032;
	cvt.rn.f32.s32 	%f4790, %r8031;
	fma.rn.f32 	%f4791, %f4790, 0f34000000, %f4788;
	add.f32 	%f4792, %f4789, 0fBF800000;
	fma.rn.f32 	%f4793, %f4792, 0fBE055027, 0f3E1039F6;
	fma.rn.f32 	%f4794, %f4793, %f4792, 0fBDF8CDCC;
	fma.rn.f32 	%f4795, %f4794, %f4792, 0f3E0F2955;
	fma.rn.f32 	%f4796, %f4795, %f4792, 0fBE2AD8B9;
	fma.rn.f32 	%f4797, %f4796, %f4792, 0f3E4CED0B;
	fma.rn.f32 	%f4798, %f4797, %f4792, 0fBE7FFF22;
	fma.rn.f32 	%f4799, %f4798, %f4792, 0f3EAAAA78;
	fma.rn.f32 	%f4800, %f4799, %f4792, 0fBF000000;
	mul.f32 	%f4801, %f4792, %f4800;
	fma.rn.f32 	%f4802, %f4801, %f4792, %f4792;
	fma.rn.f32 	%f4803, %f4791, 0f3F317218, %f4802;
	setp.gt.u32 	%p1701, %r8029, 2139095039;
	fma.rn.f32 	%f4804, %f4787, 0f7F800000, 0f7F800000;
	selp.f32 	%f4805, %f4804, %f4803, %p1701;
	setp.eq.f32 	%p1702, %f4787, 0f00000000;
	fma.rn.f32 	%f4806, %f4805, 0f3EDE5BD9, 0f3F800000;
	selp.f32 	%f4807, 0fFF800000, %f4806, %p1702;
	cvt.rzi.u32.f32 	%r453, %f4807;
	setp.eq.s32 	%p1703, %r453, 0;
	@%p1703 bra 	$L__BB2_201;
	mul.hi.s32 	%r8034, %r10459, 1717986919;
	shr.u32 	%r8035, %r8034, 31;
	shr.s32 	%r8036, %r8034, 2;
	add.s32 	%r8037, %r8036, %r8035;
	mul.lo.s32 	%r8038, %r8037, 10;
	sub.s32 	%r454, %r10459, %r8038;
	mov.b32 	%r10557, 0;
	mov.u32 	%r10558, %r10464;
$L__BB2_198:
	mul.hi.s32 	%r8039, %r10558, 1717986919;
	shr.u32 	%r8040, %r8039, 31;
	shr.s32 	%r8041, %r8039, 2;
	add.s32 	%r8042, %r8041, %r8040;
	mul.lo.s32 	%r8043, %r8042, 10;
	sub.s32 	%r457, %r10558, %r8043;
	setp.eq.s32 	%p1704, %r457, %r454;
	@%p1704 bra 	$L__BB2_200;
	setp.gt.s32 	%p1705, %r457, %r454;
	selp.b32 	%r458, %r10464, %r10459, %p1705;
	selp.b32 	%r10459, %r10459, %r10464, %p1705;
	mov.u32 	%r10464, %r458;
	bra.uni 	$L__BB2_201;
$L__BB2_200:
	add.s32 	%r10557, %r10557, 1;
	setp.ne.s32 	%p1706, %r10557, %r453;
	mov.u32 	%r10558, %r8042;
	@%p1706 bra 	$L__BB2_198;
$L__BB2_201:
	max.s32 	%r8047, %r10435, %r10436;
	cvt.rn.f32.s32 	%f4808, %r8047;
	setp.lt.s32 	%p1707, %r8047, 1;
	mul.f32 	%f4809, %f4808, 0f4B000000;
	selp.f32 	%f4810, %f4809, %f4808, %p1707;
	selp.f32 	%f4811, 0fC1B80000, 0f00000000, %p1707;
	mov.b32 	%r8048, %f4810;
	add.s32 	%r8049, %r8048, -1059760811;
	and.b32  	%r8050, %r8049, -8388608;
	sub.s32 	%r8051, %r8048, %r8050;
	mov.b32 	%f4812, %r8051;
	cvt.rn.f32.s32 	%f4813, %r8050;
	fma.rn.f32 	%f4814, %f4813, 0f34000000, %f4811;
	add.f32 	%f4815, %f4812, 0fBF800000;
	fma.rn.f32 	%f4816, %f4815, 0fBE055027, 0f3E1039F6;
	fma.rn.f32 	%f4817, %f4816, %f4815, 0fBDF8CDCC;
	fma.rn.f32 	%f4818, %f4817, %f4815, 0f3E0F2955;
	fma.rn.f32 	%f4819, %f4818, %f4815, 0fBE2AD8B9;
	fma.rn.f32 	%f4820, %f4819, %f4815, 0f3E4CED0B;
	fma.rn.f32 	%f4821, %f4820, %f4815, 0fBE7FFF22;
	fma.rn.f32 	%f4822, %f4821, %f4815, 0f3EAAAA78;
	fma.rn.f32 	%f4823, %f4822, %f4815, 0fBF000000;
	mul.f32 	%f4824, %f4815, %f4823;
	fma.rn.f32 	%f4825, %f4824, %f4815, %f4815;
	fma.rn.f32 	%f4826, %f4814, 0f3F317218, %f4825;
	setp.gt.u32 	%p1708, %r8048, 2139095039;
	fma.rn.f32 	%f4827, %f4810, 0f7F800000, 0f7F800000;
	selp.f32 	%f4828, %f4827, %f4826, %p1708;
	setp.eq.f32 	%p1709, %f4810, 0f00000000;
	fma.rn.f32 	%f4829, %f4828, 0f3EDE5BD9, 0f3F800000;
	selp.f32 	%f4830, 0fFF800000, %f4829, %p1709;
	cvt.rzi.u32.f32 	%r464, %f4830;
	setp.eq.s32 	%p1710, %r464, 0;
	@%p1710 bra 	$L__BB2_206;
	mul.hi.s32 	%r8053, %r10436, 1717986919;
	shr.u32 	%r8054, %r8053, 31;
	shr.s32 	%r8055, %r8053, 2;
	add.s32 	%r8056, %r8055, %r8054;
	mul.lo.s32 	%r8057, %r8056, 10;
	sub.s32 	%r465, %r10436, %r8057;
	mov.b32 	%r10561, 0;
	mov.u32 	%r10562, %r10435;
$L__BB2_203:
	mul.hi.s32 	%r8058, %r10562, 1717986919;
	shr.u32 	%r8059, %r8058, 31;
	shr.s32 	%r8060, %r8058, 2;
	add.s32 	%r8061, %r8060, %r8059;
	mul.lo.s32 	%r8062, %r8061, 10;
	sub.s32 	%r468, %r10562, %r8062;
	setp.eq.s32 	%p1711, %r468, %r465;
	@%p1711 bra 	$L__BB2_205;
	setp.gt.s32 	%p1712, %r468, %r465;
	selp.b32 	%r469, %r10435, %r10436, %p1712;
	selp.b32 	%r10436, %r10436, %r10435, %p1712;
	mov.u32 	%r10435, %r469;
	bra.uni 	$L__BB2_206;
$L__BB2_205:
	add.s32 	%r10561, %r10561, 1;
	setp.ne.s32 	%p1713, %r10561, %r464;
	mov.u32 	%r10562, %r8061;
	@%p1713 bra 	$L__BB2_203;
$L__BB2_206:
	max.s32 	%r8066, %r10439, %r10440;
	cvt.rn.f32.s32 	%f4831, %r8066;
	setp.lt.s32 	%p1714, %r8066, 1;
	mul.f32 	%f4832, %f4831, 0f4B000000;
	selp.f32 	%f4833, %f4832, %f4831, %p1714;
	selp.f32 	%f4834, 0fC1B80000, 0f00000000, %p1714;
	mov.b32 	%r8067, %f4833;
	add.s32 	%r8068, %r8067, -1059760811;
	and.b32  	%r8069, %r8068, -8388608;
	sub.s32 	%r8070, %r8067, %r8069;
	mov.b32 	%f4835, %r8070;
	cvt.rn.f32.s32 	%f4836, %r8069;
	fma.rn.f32 	%f4837, %f4836, 0f34000000, %f4834;
	add.f32 	%f4838, %f4835, 0fBF800000;
	fma.rn.f32 	%f4839, %f4838, 0fBE055027, 0f3E1039F6;
	fma.rn.f32 	%f4840, %f4839, %f4838, 0fBDF8CDCC;
	fma.rn.f32 	%f4841, %f4840, %f4838, 0f3E0F2955;
	fma.rn.f32 	%f4842, %f4841, %f4838, 0fBE2AD8B9;
	fma.rn.f32 	%f4843, %f4842, %f4838, 0f3E4CED0B;
	fma.rn.f32 	%f4844, %f4843, %f4838, 0fBE7FFF22;
	fma.rn.f32 	%f4845, %f4844, %f4838, 0f3EAAAA78;
	fma.rn.f32 	%f4846, %f4845, %f4838, 0fBF000000;
	mul.f32 	%f4847, %f4838, %f4846;
	fma.rn.f32 	%f4848, %f4847, %f4838, %f4838;
	fma.rn.f32 	%f4849, %f4837, 0f3F317218, %f4848;
	setp.gt.u32 	%p1715, %r8067, 2139095039;
	fma.rn.f32 	%f4850, %f4833, 0f7F800000, 0f7F800000;
	selp.f32 	%f4851, %f4850, %f4849, %p1715;
	setp.eq.f32 	%p1716, %f4833, 0f00000000;
	fma.rn.f32 	%f4852, %f4851, 0f3EDE5BD9, 0f3F800000;
	selp.f32 	%f4853, 0fFF800000, %f4852, %p1716;
	cvt.rzi.u32.f32 	%r475, %f4853;
	setp.eq.s32 	%p1717, %r475, 0;
	@%p1717 bra 	$L__BB2_211;
	mul.hi.s32 	%r8072, %r10440, 1717986919;
	shr.u32 	%r8073, %r8072, 31;
	shr.s32 	%r8074, %r8072, 2;
	add.s32 	%r8075, %r8074, %r8073;
	mul.lo.s32 	%r8076, %r8075, 10;
	sub.s32 	%r476, %r10440, %r8076;
	mov.b32 	%r10565, 0;
	mov.u32 	%r10566, %r10439;
$L__BB2_208:
	mul.hi.s32 	%r8077, %r10566, 1717986919;
	shr.u32 	%r8078, %r8077, 31;
	shr.s32 	%r8079, %r8077, 2;
	add.s32 	%r8080, %r8079, %r8078;
	mul.lo.s32 	%r8081, %r8080, 10;
	sub.s32 	%r479, %r10566, %r8081;
	setp.eq.s32 	%p1718, %r479, %r476;
	@%p1718 bra 	$L__BB2_210;
	setp.gt.s32 	%p1719, %r479, %r476;
	selp.b32 	%r480, %r10439, %r10440, %p1719;
	selp.b32 	%r10440, %r10440, %r10439, %p1719;
	mov.u32 	%r10439, %r480;
	bra.uni 	$L__BB2_211;
$L__BB2_210:
	add.s32 	%r10565, %r10565, 1;
	setp.ne.s32 	%p1720, %r10565, %r475;
	mov.u32 	%r10566, %r8080;
	@%p1720 bra 	$L__BB2_208;
$L__BB2_211:
	max.s32 	%r8085, %r10443, %r10444;
	cvt.rn.f32.s32 	%f4854, %r8085;
	setp.lt.s32 	%p1721, %r8085, 1;
	mul.f32 	%f4855, %f4854, 0f4B000000;
	selp.f32 	%f4856, %f4855, %f4854, %p1721;
	selp.f32 	%f4857, 0fC1B80000, 0f00000000, %p1721;
	mov.b32 	%r8086, %f4856;
	add.s32 	%r8087, %r8086, -1059760811;
	and.b32  	%r8088, %r8087, -8388608;
	sub.s32 	%r8089, %r8086, %r8088;
	mov.b32 	%f4858, %r8089;
	cvt.rn.f32.s32 	%f4859, %r8088;
	fma.rn.f32 	%f4860, %f4859, 0f34000000, %f4857;
	add.f32 	%f4861, %f4858, 0fBF800000;
	fma.rn.f32 	%f4862, %f4861, 0fBE055027, 0f3E1039F6;
	fma.rn.f32 	%f4863, %f4862, %f4861, 0fBDF8CDCC;
	fma.rn.f32 	%f4864, %f4863, %f4861, 0f3E0F2955;
	fma.rn.f32 	%f4865, %f4864, %f4861, 0fBE2AD8B9;
	fma.rn.f32 	%f4866, %f4865, %f4861, 0f3E4CED0B;
	fma.rn.f32 	%f4867, %f4866, %f4861, 0fBE7FFF22;
	fma.rn.f32 	%f4868, %f4867, %f4861, 0f3EAAAA78;
	fma.rn.f32 	%f4869, %f4868, %f4861, 0fBF000000;
	mul.f32 	%f4870, %f4861, %f4869;
	fma.rn.f32 	%f4871, %f4870, %f4861, %f4861;
	fma.rn.f32 	%f4872, %f4860, 0f3F317218, %f4871;
	setp.gt.u32 	%p1722, %r8086, 2139095039;
	fma.rn.f32 	%f4873, %f4856, 0f7F800000, 0f7F800000;
	selp.f32 	%f4874, %f4873, %f4872, %p1722;
	setp.eq.f32 	%p1723, %f4856, 0f00000000;
	fma.rn.f32 	%f4875, %f4874, 0f3EDE5BD9, 0f3F800000;
	selp.f32 	%f4876, 0fFF800000, %f4875, %p1723;
	cvt.rzi.u32.f32 	%r486, %f4876;
	setp.eq.s32 	%p1724, %r486, 0;
	@%p1724 bra 	$L__BB2_216;
	mul.hi.s32 	%r8091, %r10444, 1717986919;
	shr.u32 	%r8092, %r8091, 31;
	shr.s32 	%r8093, %r8091, 2;
	add.s32 	%r8094, %r8093, %r8092;
	mul.lo.s32 	%r8095, %r8094, 10;
	sub.s32 	%r487, %r10444, %r8095;
	mov.b32 	%r10569, 0;
	mov.u32 	%r10570, %r10443;
$L__BB2_213:
	mul.hi.s32 	%r8096, %r10570, 1717986919;
	shr.u32 	%r8097, %r8096, 31;
	shr.s32 	%r8098, %r8096, 2;
	add.s32 	%r8099, %r8098, %r8097;
	mul.lo.s32 	%r8100, %r8099, 10;
	sub.s32 	%r490, %r10570, %r8100;
	setp.eq.s32 	%p1725, %r490, %r487;
	@%p1725 bra 	$L__BB2_215;
	setp.gt.s32 	%p1726, %r490, %r487;
	selp.b32 	%r491, %r10443, %r10444, %p1726;
	selp.b32 	%r10444, %r10444, %r10443, %p1726;
	mov.u32 	%r10443, %r491;
	bra.uni 	$L__BB2_216;
$L__BB2_215:
	add.s32 	%r10569, %r10569, 1;
	setp.ne.s32 	%p1727, %r10569, %r486;
	mov.u32 	%r10570, %r8099;
	@%p1727 bra 	$L__BB2_213;
$L__BB2_216:
	max.s32 	%r8104, %r10447, %r10448;
	cvt.rn.f32.s32 	%f4877, %r8104;
	setp.lt.s32 	%p1728, %r8104, 1;
	mul.f32 	%f4878, %f4877, 0f4B000000;
	selp.f32 	%f4879, %f4878, %f4877, %p1728;
	selp.f32 	%f4880, 0fC1B80000, 0f00000000, %p1728;
	mov.b32 	%r8105, %f4879;
	add.s32 	%r8106, %r8105, -1059760811;
	and.b32  	%r8107, %r8106, -8388608;
	sub.s32 	%r8108, %r8105, %r8107;
	mov.b32 	%f4881, %r8108;
	cvt.rn.f32.s32 	%f4882, %r8107;
	fma.rn.f32 	%f4883, %f4882, 0f34000000, %f4880;
	add.f32 	%f4884, %f4881, 0fBF800000;
	fma.rn.f32 	%f4885, %f4884, 0fBE055027, 0f3E1039F6;
	fma.rn.f32 	%f4886, %f4885, %f4884, 0fBDF8CDCC;
	fma.rn.f32 	%f4887, %f4886, %f4884, 0f3E0F2955;
	fma.rn.f32 	%f4888, %f4887, %f4884, 0fBE2AD8B9;
	fma.rn.f32 	%f4889, %f4888, %f4884, 0f3E4CED0B;
	fma.rn.f32 	%f4890, %f4889, %f4884, 0fBE7FFF22;
	fma.rn.f32 	%f4891, %f4890, %f4884, 0f3EAAAA78;
	fma.rn.f32 	%f4892, %f4891, %f4884, 0fBF000000;
	mul.f32 	%f4893, %f4884, %f4892;
	fma.rn.f32 	%f4894, %f4893, %f4884, %f4884;
	fma.rn.f32 	%f4895, %f4883, 0f3F317218, %f4894;
	setp.gt.u32 	%p1729, %r8105, 2139095039;
	fma.rn.f32 	%f4896, %f4879, 0f7F800000, 0f7F800000;
	selp.f32 	%f4897, %f4896, %f4895, %p1729;
	setp.eq.f32 	%p1730, %f4879, 0f00000000;
	fma.rn.f32 	%f4898, %f4897, 0f3EDE5BD9, 0f3F800000;
	selp.f32 	%f4899, 0fFF800000, %f4898, %p1730;
	cvt.rzi.u32.f32 	%r497, %f4899;
	setp.eq.s32 	%p1731, %r497, 0;
	@%p1731 bra 	$L__BB2_221;
	mul.hi.s32 	%r8110, %r10448, 1717986919;
	shr.u32 	%r8111, %r8110, 31;
	shr.s32 	%r8112, %r8110, 2;
	add.s32 	%r8113, %r8112, %r8111;
	mul.lo.s32 	%r8114, %r8113, 10;
	sub.s32 	%r498, %r10448, %r8114;
	mov.b32 	%r10573, 0;
	mov.u32 	%r10574, %r10447;
$L__BB2_218:
	mul.hi.s32 	%r8115, %r10574, 1717986919;
	shr.u32 	%r8116, %r8115, 31;
	shr.s32 	%r8117, %r8115, 2;
	add.s32 	%r8118, %r8117, %r8116;
	mul.lo.s32 	%r8119, %r8118, 10;
	sub.s32 	%r501, %r10574, %r8119;
	setp.eq.s32 	%p1732, %r501, %r498;
	@%p1732 bra 	$L__BB2_220;
	setp.gt.s32 	%p1733, %r501, %r498;
	selp.b32 	%r502, %r10447, %r10448, %p1733;
	selp.b32 	%r10448, %r10448, %r10447, %p1733;
	mov.u32 	%r10447, %r502;
	bra.uni 	$L__BB2_221;
$L__BB2_220:
	add.s32 	%r10573, %r10573, 1;
	setp.ne.s32 	%p1734, %r10573, %r497;
	mov.u32 	%r10574, %r8118;
	@%p1734 bra 	$L__BB2_218;
$L__BB2_221:
	max.s32 	%r8123, %r10451, %r10452;
	cvt.rn.f32.s32 	%f4900, %r8123;
	setp.lt.s32 	%p1735, %r8123, 1;
	mul.f32 	%f4901, %f4900, 0f4B000000;
	selp.f32 	%f4902, %f4901, %f4900, %p1735;
	selp.f32 	%f4903, 0fC1B80000, 0f00000000, %p1735;
	mov.b32 	%r8124, %f4902;
	add.s32 	%r8125, %r8124, -1059760811;
	and.b32  	%r8126, %r8125, -8388608;
	sub.s32 	%r8127, %r8124, %r8126;
	mov.b32 	%f4904, %r8127;
	cvt.rn.f32.s32 	%f4905, %r8126;
	fma.rn.f32 	%f4906, %f4905, 0f34000000, %f4903;
	add.f32 	%f4907, %f4904, 0fBF800000;
	fma.rn.f32 	%f4908, %f4907, 0fBE055027, 0f3E1039F6;
	fma.rn.f32 	%f4909, %f4908, %f4907, 0fBDF8CDCC;
	fma.rn.f32 	%f4910, %f4909, %f4907, 0f3E0F2955;
	fma.rn.f32 	%f4911, %f4910, %f4907, 0fBE2AD8B9;
	fma.rn.f32 	%f4912, %f4911, %f4907, 0f3E4CED0B;
	fma.rn.f32 	%f4913, %f4912, %f4907, 0fBE7FFF22;
	fma.rn.f32 	%f4914, %f4913, %f4907, 0f3EAAAA78;
	fma.rn.f32 	%f4915, %f4914, %f4907, 0fBF000000;
	mul.f32 	%f4916, %f4907, %f4915;
	fma.rn.f32 	%f4917, %f4916, %f4907, %f4907;
	fma.rn.f32 	%f4918, %f4906, 0f3F317218, %f4917;
	setp.gt.u32 	%p1736, %r8124, 2139095039;
	fma.rn.f32 	%f4919, %f4902, 0f7F800000, 0f7F800000;
	selp.f32 	%f4920, %f4919, %f4918, %p1736;
	setp.eq.f32 	%p1737, %f4902, 0f00000000;
	fma.rn.f32 	%f4921, %f4920, 0f3EDE5BD9, 0f3F800000;
	selp.f32 	%f4922, 0fFF800000, %f4921, %p1737;
	cvt.rzi.u32.f32 	%r508, %f4922;
	setp.eq.s32 	%p1738, %r508, 0;
	@%p1738 bra 	$L__BB2_226;
	mul.hi.s32 	%r8129, %r10452, 1717986919;
	shr.u32 	%r8130, %r8129, 31;
	shr.s32 	%r8131, %r8129, 2;
	add.s32 	%r8132, %r8131, %r8130;
	mul.lo.s32 	%r8133, %r8132, 10;
	sub.s32 	%r509, %r10452, %r8133;
	mov.b32 	%r10577, 0;
	mov.u32 	%r10578, %r10451;
$L__BB2_223:
	mul.hi.s32 	%r8134, %r10578, 1717986919;
	shr.u32 	%r8135, %r8134, 31;
	shr.s32 	%r8136, %r8134, 2;
	add.s32 	%r8137, %r8136, %r8135;
	mul.lo.s32 	%r8138, %r8137, 10;
	sub.s32 	%r512, %r10578, %r8138;
	setp.eq.s32 	%p1739, %r512, %r509;
	@%p1739 bra 	$L__BB2_225;
	setp.gt.s32 	%p1740, %r512, %r509;
	selp.b32 	%r513, %r10451, %r10452, %p1740;
	selp.b32 	%r10452, %r10452, %r10451, %p1740;
	mov.u32 	%r10451, %r513;
	bra.uni 	$L__BB2_226;
$L__BB2_225:
	add.s32 	%r10577, %r10577, 1;
	setp.ne.s32 	%p1741, %r10577, %r508;
	mov.u32 	%r10578, %r8137;
	@%p1741 bra 	$L__BB2_223;
$L__BB2_226:
	max.s32 	%r8142, %r10455, %r10456;
	cvt.rn.f32.s32 	%f4923, %r8142;
	setp.lt.s32 	%p1742, %r8142, 1;
	mul.f32 	%f4924, %f4923, 0f4B000000;
	selp.f32 	%f4925, %f4924, %f4923, %p1742;
	selp.f32 	%f4926, 0fC1B80000, 0f00000000, %p1742;
	mov.b32 	%r8143, %f4925;
	add.s32 	%r8144, %r8143, -1059760811;
	and.b32  	%r8145, %r8144, -8388608;
	sub.s32 	%r8146, %r8143, %r8145;
	mov.b32 	%f4927, %r8146;
	cvt.rn.f32.s32 	%f4928, %r8145;
	fma.rn.f32 	%f4929, %f4928, 0f34000000, %f4926;
	add.f32 	%f4930, %f4927, 0fBF800000;
	fma.rn.f32 	%f4931, %f4930, 0fBE055027, 0f3E1039F6;
	fma.rn.f32 	%f4932, %f4931, %f4930, 0fBDF8CDCC;
	fma.rn.f32 	%f4933, %f4932, %f4930, 0f3E0F2955;
	fma.rn.f32 	%f4934, %f4933, %f4930, 0fBE2AD8B9;
	fma.rn.f32 	%f4935, %f4934, %f4930, 0f3E4CED0B;
	fma.rn.f32 	%f4936, %f4935, %f4930, 0fBE7FFF22;
	fma.rn.f32 	%f4937, %f4936, %f4930, 0f3EAAAA78;
	fma.rn.f32 	%f4938, %f4937, %f4930, 0fBF000000;
	mul.f32 	%f4939, %f4930, %f4938;
	fma.rn.f32 	%f4940, %f4939, %f4930, %f4930;
	fma.rn.f32 	%f4941, %f4929, 0f3F317218, %f4940;
	setp.gt.u32 	%p1743, %r8143, 2139095039;
	fma.rn.f32 	%f4942, %f4925, 0f7F800000, 0f7F800000;
	selp.f32 	%f4943, %f4942, %f4941, %p1743;
	setp.eq.f32 	%p1744, %f4925, 0f00000000;
	fma.rn.f32 	%f4944, %f4943, 0f3EDE5BD9, 0f3F800000;
	selp.f32 	%f4945, 0fFF800000, %f4944, %p1744;
	cvt.rzi.u32.f32 	%r519, %f4945;
	setp.eq.s32 	%p1745, %r519, 0;
	@%p1745 bra 	$L__BB2_231;
	mul.hi.s32 	%r8148, %r10456, 1717986919;
	shr.u32 	%r8149, %r8148, 31;
	shr.s32 	%r8150, %r8148, 2;
	add.s32 	%r8151, %r8150, %r8149;
	mul.lo.s32 	%r8152, %r8151, 10;
	sub.s32 	%r520, %r10456, %r8152;
	mov.b32 	%r10581, 0;
	mov.u32 	%r10582, %r10455;
$L__BB2_228:
	mul.hi.s32 	%r8153, %r10582, 1717986919;
	shr.u32 	%r8154, %r8153, 31;
	shr.s32 	%r8155, %r8153, 2;
	add.s32 	%r8156, %r8155, %r8154;
	mul.lo.s32 	%r8157, %r8156, 10;
	sub.s32 	%r523, %r10582, %r8157;
	setp.eq.s32 	%p1746, %r523, %r520;
	@%p1746 bra 	$L__BB2_230;
	setp.gt.s32 	%p1747, %r523, %r520;
	selp.b32 	%r524, %r10455, %r10456, %p1747;
	selp.b32 	%r10456, %r10456, %r10455, %p1747;
	mov.u32 	%r10455, %r524;
	bra.uni 	$L__BB2_231;
$L__BB2_230:
	add.s32 	%r10581, %r10581, 1;
	setp.ne.s32 	%p1748, %r10581, %r519;
	mov.u32 	%r10582, %r8156;
	@%p1748 bra 	$L__BB2_228;
$L__BB2_231:
	max.s32 	%r8161, %r10459, %r10460;
	cvt.rn.f32.s32 	%f4946, %r8161;
	setp.lt.s32 	%p1749, %r8161, 1;
	mul.f32 	%f4947, %f4946, 0f4B000000;
	selp.f32 	%f4948, %f4947, %f4946, %p1749;
	selp.f32 	%f4949, 0fC1B80000, 0f00000000, %p1749;
	mov.b32 	%r8162, %f4948;
	add.s32 	%r8163, %r8162, -1059760811;
	and.b32  	%r8164, %r8163, -8388608;
	sub.s32 	%r8165, %r8162, %r8164;
	mov.b32 	%f4950, %r8165;
	cvt.rn.f32.s32 	%f4951, %r8164;
	fma.rn.f32 	%f4952, %f4951, 0f34000000, %f4949;
	add.f32 	%f4953, %f4950, 0fBF800000;
	fma.rn.f32 	%f4954, %f4953, 0fBE055027, 0f3E1039F6;
	fma.rn.f32 	%f4955, %f4954, %f4953, 0fBDF8CDCC;
	fma.rn.f32 	%f4956, %f4955, %f4953, 0f3E0F2955;
	fma.rn.f32 	%f4957, %f4956, %f4953, 0fBE2AD8B9;
	fma.rn.f32 	%f4958, %f4957, %f4953, 0f3E4CED0B;
	fma.rn.f32 	%f4959, %f4958, %f4953, 0fBE7FFF22;
	fma.rn.f32 	%f4960, %f4959, %f4953, 0f3EAAAA78;
	fma.rn.f32 	%f4961, %f4960, %f4953, 0fBF000000;
	mul.f32 	%f4962, %f4953, %f4961;
	fma.rn.f32 	%f4963, %f4962, %f4953, %f4953;
	fma.rn.f32 	%f4964, %f4952, 0f3F317218, %f4963;
	setp.gt.u32 	%p1750, %r8162, 2139095039;
	fma.rn.f32 	%f4965, %f4948, 0f7F800000, 0f7F800000;
	selp.f32 	%f4966, %f4965, %f4964, %p1750;
	setp.eq.f32 	%p1751, %f4948, 0f00000000;
	fma.rn.f32 	%f4967, %f4966, 0f3EDE5BD9, 0f3F800000;
	selp.f32 	%f4968, 0fFF800000, %f4967, %p1751;
	cvt.rzi.u32.f32 	%r530, %f4968;
	setp.eq.s32 	%p1752, %r530, 0;
	@%p1752 bra 	$L__BB2_236;
	mul.hi.s32 	%r8167, %r10460, 1717986919;
	shr.u32 	%r8168, %r8167, 31;
	shr.s32 	%r8169, %r8167, 2;
	add.s32 	%r8170, %r8169, %r8168;
	mul.lo.s32 	%r8171, %r8170, 10;
	sub.s32 	%r531, %r10460, %r8171;
	mov.b32 	%r10585, 0;
	mov.u32 	%r10586, %r10459;
$L__BB2_233:
	mul.hi.s32 	%r8172, %r10586, 1717986919;
	shr.u32 	%r8173, %r8172, 31;
	shr.s32 	%r8174, %r8172, 2;
	add.s32 	%r8175, %r8174, %r8173;
	mul.lo.s32 	%r8176, %r8175, 10;
	sub.s32 	%r534, %r10586, %r8176;
	setp.eq.s32 	%p1753, %r534, %r531;
	@%p1753 bra 	$L__BB2_235;
	setp.gt.s32 	%p1754, %r534, %r531;
	selp.b32 	%r535, %r10459, %r10460, %p1754;
	selp.b32 	%r10460, %r10460, %r10459, %p1754;
	mov.u32 	%r10459, %r535;
	bra.uni 	$L__BB2_236;
$L__BB2_235:
	add.s32 	%r10585, %r10585, 1;
	setp.ne.s32 	%p1755, %r10585, %r530;
	mov.u32 	%r10586, %r8175;
	@%p1755 bra 	$L__BB2_233;
$L__BB2_236:
	max.s32 	%r8180, %r10527, %r10464;
	cvt.rn.f32.s32 	%f4969, %r8180;
	setp.lt.s32 	%p1756, %r8180, 1;
	mul.f32 	%f4970, %f4969, 0f4B000000;
	selp.f32 	%f4971, %f4970, %f4969, %p1756;
	selp.f32 	%f4972, 0fC1B80000, 0f00000000, %p1756;
	mov.b32 	%r8181, %f4971;
	add.s32 	%r8182, %r8181, -1059760811;
	and.b32  	%r8183, %r8182, -8388608;
	sub.s32 	%r8184, %r8181, %r8183;
	mov.b32 	%f4973, %r8184;
	cvt.rn.f32.s32 	%f4974, %r8183;
	fma.rn.f32 	%f4975, %f4974, 0f34000000, %f4972;
	add.f32 	%f4976, %f4973, 0fBF800000;
	fma.rn.f32 	%f4977, %f4976, 0fBE055027, 0f3E1039F6;
	fma.rn.f32 	%f4978, %f4977, %f4976, 0fBDF8CDCC;
	fma.rn.f32 	%f4979, %f4978, %f4976, 0f3E0F2955;
	fma.rn.f32 	%f4980, %f4979, %f4976, 0fBE2AD8B9;
	fma.rn.f32 	%f4981, %f4980, %f4976, 0f3E4CED0B;
	fma.rn.f32 	%f4982, %f4981, %f4976, 0fBE7FFF22;
	fma.rn.f32 	%f4983, %f4982, %f4976, 0f3EAAAA78;
	fma.rn.f32 	%f4984, %f4983, %f4976, 0fBF000000;
	mul.f32 	%f4985, %f4976, %f4984;
	fma.rn.f32 	%f4986, %f4985, %f4976, %f4976;
	fma.rn.f32 	%f4987, %f4975, 0f3F317218, %f4986;
	setp.gt.u32 	%p1757, %r8181, 2139095039;
	fma.rn.f32 	%f4988, %f4971, 0f7F800000, 0f7F800000;
	selp.f32 	%f4989, %f4988, %f4987, %p1757;
	setp.eq.f32 	%p1758, %f4971, 0f00000000;
	fma.rn.f32 	%f4990, %f4989, 0f3EDE5BD9, 0f3F800000;
	selp.f32 	%f4991, 0fFF800000, %f4990, %p1758;
	cvt.rzi.u32.f32 	%r541, %f4991;
	setp.eq.s32 	%p1759, %r541, 0;
	@%p1759 bra 	$L__BB2_241;
	mul.hi.s32 	%r8186, %r10464, 1717986919;
	shr.u32 	%r8187, %r8186, 31;
	shr.s32 	%r8188, %r8186, 2;
	add.s32 	%r8189, %r8188, %r8187;
	mul.lo.s32 	%r8190, %r8189, 10;
	sub.s32 	%r542, %r10464, %r8190;
	mov.b32 	%r10589, 0;
	mov.u32 	%r10590, %r10527;
$L__BB2_238:
	mul.hi.s32 	%r8191, %r10590, 1717986919;
	shr.u32 	%r8192, %r8191, 31;
	shr.s32 	%r8193, %r8191, 2;
	add.s32 	%r8194, %r8193, %r8192;
	mul.lo.s32 	%r8195, %r8194, 10;
	sub.s32 	%r545, %r10590, %r8195;
	setp.eq.s32 	%p1760, %r545, %r542;
	@%p1760 bra 	$L__BB2_240;
	setp.gt.s32 	%p1761, %r545, %r542;
	selp.b32 	%r546, %r10527, %r10464, %p1761;
	selp.b32 	%r10464, %r10464, %r10527, %p1761;
	mov.u32 	%r10527, %r546;
	bra.uni 	$L__BB2_241;
$L__BB2_240:
	add.s32 	%r10589, %r10589, 1;
	setp.ne.s32 	%p1762, %r10589, %r541;
	mov.u32 	%r10590, %r8194;
	@%p1762 bra 	$L__BB2_238;
$L__BB2_241:
	max.s32 	%r8199, %r10436, %r10468;
	cvt.rn.f32.s32 	%f4992, %r8199;
	setp.lt.s32 	%p1763, %r8199, 1;
	mul.f32 	%f4993, %f4992, 0f4B000000;
	selp.f32 	%f4994, %f4993, %f4992, %p1763;
	selp.f32 	%f4995, 0fC1B80000, 0f00000000, %p1763;
	mov.b32 	%r8200, %f4994;
	add.s32 	%r8201, %r8200, -1059760811;
	and.b32  	%r8202, %r8201, -8388608;
	sub.s32 	%r8203, %r8200, %r8202;
	mov.b32 	%f4996, %r8203;
	cvt.rn.f32.s32 	%f4997, %r8202;
	fma.rn.f32 	%f4998, %f4997, 0f34000000, %f4995;
	add.f32 	%f4999, %f4996, 0fBF800000;
	fma.rn.f32 	%f5000, %f4999, 0fBE055027, 0f3E1039F6;
	fma.rn.f32 	%f5001, %f5000, %f4999, 0fBDF8CDCC;
	fma.rn.f32 	%f5002, %f5001, %f4999, 0f3E0F2955;
	fma.rn.f32 	%f5003, %f5002, %f4999, 0fBE2AD8B9;
	fma.rn.f32 	%f5004, %f5003, %f4999, 0f3E4CED0B;
	fma.rn.f32 	%f5005, %f5004, %f4999, 0fBE7FFF22;
	fma.rn.f32 	%f5006, %f5005, %f4999, 0f3EAAAA78;
	fma.rn.f32 	%f5007, %f5006, %f4999, 0fBF000000;
	mul.f32 	%f5008, %f4999, %f5007;
	fma.rn.f32 	%f5009, %f5008, %f4999, %f4999;
	fma.rn.f32 	%f5010, %f4998, 0f3F317218, %f5009;
	setp.gt.u32 	%p1764, %r8200, 2139095039;
	fma.rn.f32 	%f5011, %f4994, 0f7F800000, 0f7F800000;
	selp.f32 	%f5012, %f5011, %f5010, %p1764;
	setp.eq.f32 	%p1765, %f4994, 0f00000000;
	fma.rn.f32 	%f5013, %f5012, 0f3EDE5BD9, 0f3F800000;
	selp.f32 	%f5014, 0fFF800000, %f5013, %p1765;
	cvt.rzi.u32.f32 	%r552, %f5014;
	setp.eq.s32 	%p1766, %r552, 0;
	@%p1766 bra 	$L__BB2_246;
	mul.hi.s32 	%r8205, %r10468, 1717986919;
	shr.u32 	%r8206, %r8205, 31;
	shr.s32 	%r8207, %r8205, 2;
	add.s32 	%r8208, %r8207, %r8206;
	mul.lo.s32 	%r8209, %r8208, 10;
	sub.s32 	%r553, %r10468, %r8209;
	mov.b32 	%r10593, 0;
	mov.u32 	%r10594, %r10436;
$L__BB2_243:
	mul.hi.s32 	%r8210, %r10594, 1717986919;
	shr.u32 	%r8211, %r8210, 31;
	shr.s32 	%r8212, %r8210, 2;
	add.s32 	%r8213, %r8212, %r8211;
	mul.lo.s32 	%r8214, %r8213, 10;
	sub.s32 	%r556, %r10594, %r8214;
	setp.eq.s32 	%p1767, %r556, %r553;
	@%p1767 bra 	$L__BB2_245;
	setp.gt.s32 	%p1768, %r556, %r553;
	selp.b32 	%r557, %r10436, %r10468, %p1768;
	selp.b32 	%r10468, %r10468, %r10436, %p1768;
	mov.u32 	%r10436, %r557;
	bra.uni 	$L__BB2_246;
$L__BB2_245:
	add.s32 	%r10593, %r10593, 1;
	setp.ne.s32 	%p1769, %r10593, %r552;
	mov.u32 	%r10594, %r8213;
	@%p1769 bra 	$L__BB2_243;
$L__BB2_246:
	max.s32 	%r8218, %r10440, %r10435;
	cvt.rn.f32.s32 	%f5015, %r8218;
	setp.lt.s32 	%p1770, %r8218, 1;
	mul.f32 	%f5016, %f5015, 0f4B000000;
	selp.f32 	%f5017, %f5016, %f5015, %p1770;
	selp.f32 	%f5018, 0fC1B80000, 0f00000000, %p1770;
	mov.b32 	%r8219, %f5017;
	add.s32 	%r8220, %r8219, -1059760811;
	and.b32  	%r8221, %r8220, -8388608;
	sub.s32 	%r8222, %r8219, %r8221;
	mov.b32 	%f5019, %r8222;
	cvt.rn.f32.s32 	%f5020, %r8221;
	fma.rn.f32 	%f5021, %f5020, 0f34000000, %f5018;
	add.f32 	%f5022, %f5019, 0fBF800000;
	fma.rn.f32 	%f5023, %f5022, 0fBE055027, 0f3E1039F6;
	fma.rn.f32 	%f5024, %f5023, %f5022, 0fBDF8CDCC;
	fma.rn.f32 	%f5025, %f5024, %f5022, 0f3E0F2955;
	fma.rn.f32 	%f5026, %f5025, %f5022, 0fBE2AD8B9;
	fma.rn.f32 	%f5027, %f5026, %f5022, 0f3E4CED0B;
	fma.rn.f32 	%f5028, %f5027, %f5022, 0fBE7FFF22;
	fma.rn.f32 	%f5029, %f5028, %f5022, 0f3EAAAA78;
	fma.rn.f32 	%f5030, %f5029, %f5022, 0fBF000000;
	mul.f32 	%f5031, %f5022, %f5030;
	fma.rn.f32 	%f5032, %f5031, %f5022, %f5022;
	fma.rn.f32 	%f5033, %f5021, 0f3F317218, %f5032;
	setp.gt.u32 	%p1771, %r8219, 2139095039;
	fma.rn.f32 	%f5034, %f5017, 0f7F800000, 0f7F800000;
	selp.f32 	%f5035, %f5034, %f5033, %p1771;
	setp.eq.f32 	%p1772, %f5017, 0f00000000;
	fma.rn.f32 	%f5036, %f5035, 0f3EDE5BD9, 0f3F800000;
	selp.f32 	%f5037, 0fFF800000, %f5036, %p1772;
	cvt.rzi.u32.f32 	%r563, %f5037;
	setp.eq.s32 	%p1773, %r563, 0;
	@%p1773 bra 	$L__BB2_251;
	mul.hi.s32 	%r8224, %r10435, 1717986919;
	shr.u32 	%r8225, %r8224, 31;
	shr.s32 	%r8226, %r8224, 2;
	add.s32 	%r8227, %r8226, %r8225;
	mul.lo.s32 	%r8228, %r8227, 10;
	sub.s32 	%r564, %r10435, %r8228;
	mov.b32 	%r10597, 0;
	mov.u32 	%r10598, %r10440;
$L__BB2_248:
	mul.hi.s32 	%r8229, %r10598, 1717986919;
	shr.u32 	%r8230, %r8229, 31;
	shr.s32 	%r8231, %r8229, 2;
	add.s32 	%r8232, %r8231, %r8230;
	mul.lo.s32 	%r8233, %r8232, 10;
	sub.s32 	%r567, %r10598, %r8233;
	setp.eq.s32 	%p1774, %r567, %r564;
	@%p1774 bra 	$L__BB2_250;
	setp.gt.s32 	%p1775, %r567, %r564;
	selp.b32 	%r568, %r10440, %r10435, %p1775;
	selp.b32 	%r10435, %r10435, %r10440, %p1775;
	mov.u32 	%r10440, %r568;
	bra.uni 	$L__BB2_251;
$L__BB2_250:
	add.s32 	%r10597, %r10597, 1;
	setp.ne.s32 	%p1776, %r10597, %r563;
	mov.u32 	%r10598, %r8232;
	@%p1776 bra 	$L__BB2_248;
$L__BB2_251:
	max.s32 	%r8237, %r10444, %r10439;
	cvt.rn.f32.s32 	%f5038, %r8237;
	setp.lt.s32 	%p1777, %r8237, 1;
	mul.f32 	%f5039, %f5038, 0f4B000000;
	selp.f32 	%f5040, %f5039, %f5038, %p1777;
	selp.f32 	%f5041, 0fC1B80000, 0f00000000, %p1777;
	mov.b32 	%r8238, %f5040;
	add.s32 	%r8239, %r8238, -1059760811;
	and.b32  	%r8240, %r8239, -8388608;
	sub.s32 	%r8241, %r8238, %r8240;
	mov.b32 	%f5042, %r8241;
	cvt.rn.f32.s32 	%f5043, %r8240;
	fma.rn.f32 	%f5044, %f5043, 0f34000000, %f5041;
	add.f32 	%f5045, %f5042, 0fBF800000;
	fma.rn.f32 	%f5046, %f5045, 0fBE055027, 0f3E1039F6;
	fma.rn.f32 	%f5047, %f5046, %f5045, 0fBDF8CDCC;
	fma.rn.f32 	%f5048, %f5047, %f5045, 0f3E0F2955;
	fma.rn.f32 	%f5049, %f5048, %f5045, 0fBE2AD8B9;
	fma.rn.f32 	%f5050, %f5049, %f5045, 0f3E4CED0B;
	fma.rn.f32 	%f5051, %f5050, %f5045, 0fBE7FFF22;
	fma.rn.f32 	%f5052, %f5051, %f5045, 0f3EAAAA78;
	fma.rn.f32 	%f5053, %f5052, %f5045, 0fBF000000;
	mul.f32 	%f5054, %f5045, %f5053;
	fma.rn.f32 	%f5055, %f5054, %f5045, %f5045;
	fma.rn.f32 	%f5056, %f5044, 0f3F317218, %f5055;
	setp.gt.u32 	%p1778, %r8238, 2139095039;
	fma.rn.f32 	%f5057, %f5040, 0f7F800000, 0f7F800000;
	selp.f32 	%f5058, %f5057, %f5056, %p1778;
	setp.eq.f32 	%p1779, %f5040, 0f00000000;
	fma.rn.f32 	%f5059, %f5058, 0f3EDE5BD9, 0f3F800000;
	selp.f32 	%f5060, 0fFF800000, %f5059, %p1779;
	cvt.rzi.u32.f32 	%r574, %f5060;
	setp.eq.s32 	%p1780, %r574, 0;
	@%p1780 bra 	$L__BB2_256;
	mul.hi.s32 	%r8243, %r10439, 1717986919;
	shr.u32 	%r8244, %r8243, 31;
	shr.s32 	%r8245, %r8243, 2;
	add.s32 	%r8246, %r8245, %r8244;
	mul.lo.s32 	%r8247, %r8246, 10;
	sub.s32 	%r575, %r10439, %r8247;
	mov.b32 	%r10601, 0;
	mov.u32 	%r10602, %r10444;
$L__BB2_253:
	mul.hi.s32 	%r8248, %r10602, 1717986919;
	shr.u32 	%r8249, %r8248, 31;
	shr.s32 	%r8250, %r8248, 2;
	add.s32 	%r8251, %r8250, %r8249;
	mul.lo.s32 	%r8252, %r8251, 10;
	sub.s32 	%r578, %r10602, %r8252;
	setp.eq.s32 	%p1781, %r578, %r575;
	@%p1781 bra 	$L__BB2_255;
	setp.gt.s32 	%p1782, %r578, %r575;
	selp.b32 	%r579, %r10444, %r10439, %p1782;
	selp.b32 	%r10439, %r10439, %r10444, %p1782;
	mov.u32 	%r10444, %r579;
	bra.uni 	$L__BB2_256;
$L__BB2_255:
	add.s32 	%r10601, %r10601, 1;
	setp.ne.s32 	%p1783, %r10601, %r574;
	mov.u32 	%r10602, %r8251;
	@%p1783 bra 	$L__BB2_253;
$L__BB2_256:
	max.s32 	%r8256, %r10448, %r10443;
	cvt.rn.f32.s32 	%f5061, %r8256;
	setp.lt.s32 	%p1784, %r8256, 1;
	mul.f32 	%f5062, %f5061, 0f4B000000;
	selp.f32 	%f5063, %f5062, %f5061, %p1784;
	selp.f32 	%f5064, 0fC1B80000, 0f00000000, %p1784;
	mov.b32 	%r8257, %f5063;
	add.s32 	%r8258, %r8257, -1059760811;
	and.b32  	%r8259, %r8258, -8388608;
	sub.s32 	%r8260, %r8257, %r8259;
	mov.b32 	%f5065, %r8260;
	cvt.rn.f32.s32 	%f5066, %r8259;
	fma.rn.f32 	%f5067, %f5066, 0f34000000, %f5064;
	add.f32 	%f5068, %f5065, 0fBF800000;
	fma.rn.f32 	%f5069, %f5068, 0fBE055027, 0f3E1039F6;
	fma.rn.f32 	%f5070, %f5069, %f5068, 0fBDF8CDCC;
	fma.rn.f32 	%f5071, %f5070, %f5068, 0f3E0F2955;
	fma.rn.f32 	%f5072, %f5071, %f5068, 0fBE2AD8B9;
	fma.rn.f32 	%f5073, %f5072, %f5068, 0f3E4CED0B;
	fma.rn.f32 	%f5074, %f5073, %f5068, 0fBE7FFF22;
	fma.rn.f32 	%f5075, %f5074, %f5068, 0f3EAAAA78;
	fma.rn.f32 	%f5076, %f5075, %f5068, 0fBF000000;
	mul.f32 	%f5077, %f5068, %f5076;
	fma.rn.f32 	%f5078, %f5077, %f5068, %f5068;
	fma.rn.f32 	%f5079, %f5067, 0f3F317218, %f5078;
	setp.gt.u32 	%p1785, %r8257, 2139095039;
	fma.rn.f32 	%f5080, %f5063, 0f7F800000, 0f7F800000;
	selp.f32 	%f5081, %f5080, %f5079, %p1785;
	setp.eq.f32 	%p1786, %f5063, 0f00000000;
	fma.rn.f32 	%f5082, %f5081, 0f3EDE5BD9, 0f3F800000;
	selp.f32 	%f5083, 0fFF800000, %f5082, %p1786;
	cvt.rzi.u32.f32 	%r585, %f5083;
	setp.eq.s32 	%p1787, %r585, 0;
	@%p1787 bra 	$L__BB2_261;
	mul.hi.s32 	%r8262, %r10443, 1717986919;
	shr.u32 	%r8263, %r8262, 31;
	shr.s32 	%r8264, %r8262, 2;
	add.s32 	%r8265, %r8264, %r8263;
	mul.lo.s32 	%r8266, %r8265, 10;
	sub.s32 	%r586, %r10443, %r8266;
	mov.b32 	%r10605, 0;
	mov.u32 	%r10606, %r10448;
$L__BB2_258:
	mul.hi.s32 	%r8267, %r10606, 1717986919;
	shr.u32 	%r8268, %r8267, 31;
	shr.s32 	%r8269, %r8267, 2;
	add.s32 	%r8270, %r8269, %r8268;
	mul.lo.s32 	%r8271, %r8270, 10;
	sub.s32 	%r589, %r10606, %r8271;
	setp.eq.s32 	%p1788, %r589, %r586;
	@%p1788 bra 	$L__BB2_260;
	setp.gt.s32 	%p1789, %r589, %r586;
	selp.b32 	%r590, %r10448, %r10443, %p1789;
	selp.b32 	%r10443, %r10443, %r10448, %p1789;
	mov.u32 	%r10448, %r590;
	bra.uni 	$L__BB2_261;
$L__BB2_260:
	add.s32 	%r10605, %r10605, 1;
	setp.ne.s32 	%p1790, %r10605, %r585;
	mov.u32 	%r10606, %r8270;
	@%p1790 bra 	$L__BB2_258;
$L__BB2_261:
	max.s32 	%r8275, %r10452, %r10447;
	cvt.rn.f32.s32 	%f5084, %r8275;
	setp.lt.s32 	%p1791, %r8275, 1;
	mul.f32 	%f5085, %f5084, 0f4B000000;
	selp.f32 	%f5086, %f5085, %f5084, %p1791;
	selp.f32 	%f5087, 0fC1B80000, 0f00000000, %p1791;
	mov.b32 	%r8276, %f5086;
	add.s32 	%r8277, %r8276, -1059760811;
	and.b32  	%r8278, %r8277, -8388608;
	sub.s32 	%r8279, %r8276, %r8278;
	mov.b32 	%f5088, %r8279;
	cvt.rn.f32.s32 	%f5089, %r8278;
	fma.rn.f32 	%f5090, %f5089, 0f34000000, %f5087;
	add.f32 	%f5091, %f5088, 0fBF800000;
	fma.rn.f32 	%f5092, %f5091, 0fBE055027, 0f3E1039F6;
	fma.rn.f32 	%f5093, %f5092, %f5091, 0fBDF8CDCC;
	fma.rn.f32 	%f5094, %f5093, %f5091, 0f3E0F2955;
	fma.rn.f32 	%f5095, %f5094, %f5091, 0fBE2AD8B9;
	fma.rn.f32 	%f5096, %f5095, %f5091, 0f3E4CED0B;
	fma.rn.f32 	%f5097, %f5096, %f5091, 0fBE7FFF22;
	fma.rn.f32 	%f5098, %f5097, %f5091, 0f3EAAAA78;
	fma.rn.f32 	%f5099, %f5098, %f5091, 0fBF000000;
	mul.f32 	%f5100, %f5091, %f5099;
	fma.rn.f32 	%f5101, %f5100, %f5091, %f5091;
	fma.rn.f32 	%f5102, %f5090, 0f3F317218, %f5101;
	setp.gt.u32 	%p1792, %r8276, 2139095039;
	fma.rn.f32 	%f5103, %f5086, 0f7F800000, 0f7F800000;
	selp.f32 	%f5104, %f5103, %f5102, %p1792;
	setp.eq.f32 	%p1793, %f5086, 0f00000000;
	fma.rn.f32 	%f5105, %f5104, 0f3EDE5BD9, 0f3F800000;
	selp.f32 	%f5106, 0fFF800000, %f5105, %p1793;
	cvt.rzi.u32.f32 	%r596, %f5106;
	setp.eq.s32 	%p1794, %r596, 0;
	@%p1794 bra 	$L__BB2_266;
	mul.hi.s32 	%r8281, %r10447, 1717986919;
	shr.u32 	%r8282, %r8281, 31;
	shr.s32 	%r8283, %r8281, 2;
	add.s32 	%r8284, %r8283, %r8282;
	mul.lo.s32 	%r8285, %r8284, 10;
	sub.s32 	%r597, %r10447, %r8285;
	mov.b32 	%r10609, 0;
	mov.u32 	%r10610, %r10452;
$L__BB2_263:
	mul.hi.s32 	%r8286, %r10610, 1717986919;
	shr.u32 	%r8287, %r8286, 31;
	shr.s32 	%r8288, %r8286, 2;
	add.s32 	%r8289, %r8288, %r8287;
	mul.lo.s32 	%r8290, %r8289, 10;
	sub.s32 	%r600, %r10610, %r8290;
	setp.eq.s32 	%p1795, %r600, %r597;
	@%p1795 bra 	$L__BB2_265;
	setp.gt.s32 	%p1796, %r600, %r597;
	selp.b32 	%r601, %r10452, %r10447, %p1796;
	selp.b32 	%r10447, %r10447, %r10452, %p1796;
	mov.u32 	%r10452, %r601;
	bra.uni 	$L__BB2_266;
$L__BB2_265:
	add.s32 	%r10609, %r10609, 1;
	setp.ne.s32 	%p1797, %r10609, %r596;
	mov.u32 	%r10610, %r8289;
	@%p1797 bra 	$L__BB2_263;
$L__BB2_266:
	max.s32 	%r8294, %r10456, %r10451;
	cvt.rn.f32.s32 	%f5107, %r8294;
	setp.lt.s32 	%p1798, %r8294, 1;
	mul.f32 	%f5108, %f5107, 0f4B000000;
	selp.f32 	%f5109, %f5108, %f5107, %p1798;
	selp.f32 	%f5110, 0fC1B80000, 0f00000000, %p1798;
	mov.b32 	%r8295, %f5109;
	add.s32 	%r8296, %r8295, -1059760811;
	and.b32  	%r8297, %r8296, -8388608;
	sub.s32 	%r8298, %r8295, %r8297;
	mov.b32 	%f5111, %r8298;
	cvt.rn.f32.s32 	%f5112, %r8297;
	fma.rn.f32 	%f5113, %f5112, 0f34000000, %f5110;
	add.f32 	%f5114, %f5111, 0fBF800000;
	fma.rn.f32 	%f5115, %f5114, 0fBE055027, 0f3E1039F6;
	fma.rn.f32 	%f5116, %f5115, %f5114, 0fBDF8CDCC;
	fma.rn.f32 	%f5117, %f5116, %f5114, 0f3E0F2955;
	fma.rn.f32 	%f5118, %f5117, %f5114, 0fBE2AD8B9;
	fma.rn.f32 	%f5119, %f5118, %f5114, 0f3E4CED0B;
	fma.rn.f32 	%f5120, %f5119, %f5114, 0fBE7FFF22;
	fma.rn.f32 	%f5121, %f5120, %f5114, 0f3EAAAA78;
	fma.rn.f32 	%f5122, %f5121, %f5114, 0fBF000000;
	mul.f32 	%f5123, %f5114, %f5122;
	fma.rn.f32 	%f5124, %f5123, %f5114, %f5114;
	fma.rn.f32 	%f5125, %f5113, 0f3F317218, %f5124;
	setp.gt.u32 	%p1799, %r8295, 2139095039;
	fma.rn.f32 	%f5126, %f5109, 0f7F800000, 0f7F800000;
	selp.f32 	%f5127, %f5126, %f5125, %p1799;
	setp.eq.f32 	%p1800, %f5109, 0f00000000;
	fma.rn.f32 	%f5128, %f5127, 0f3EDE5BD9, 0f3F800000;
	selp.f32 	%f5129, 0fFF800000, %f5128, %p1800;
	cvt.rzi.u32.f32 	%r607, %f5129;
	setp.eq.s32 	%p1801, %r607, 0;
	@%p1801 bra 	$L__BB2_271;
	mul.hi.s32 	%r8300, %r10451, 1717986919;
	shr.u32 	%r8301, %r8300, 31;
	shr.s32 	%r8302, %r8300, 2;
	add.s32 	%r8303, %r8302, %r8301;
	mul.lo.s32 	%r8304, %r8303, 10;
	sub.s32 	%r608, %r10451, %r8304;
	mov.b32 	%r10613, 0;
	mov.u32 	%r10614, %r10456;
$L__BB2_268:
	mul.hi.s32 	%r8305, %r10614, 1717986919;
	shr.u32 	%r8306, %r8305, 31;
	shr.s32 	%r8307, %r8305, 2;
	add.s32 	%r8308, %r8307, %r8306;
	mul.lo.s32 	%r8309, %r8308, 10;
	sub.s32 	%r611, %r10614, %r8309;
	setp.eq.s32 	%p1802, %r611, %r608;
	@%p1802 bra 	$L__BB2_270;
	setp.gt.s32 	%p1803, %r611, %r608;
	selp.b32 	%r612, %r10456, %r10451, %p1803;
	selp.b32 	%r10451, %r10451, %r10456, %p1803;
	mov.u32 	%r10456, %r612;
	bra.uni 	$L__BB2_271;
$L__BB2_270:
	add.s32 	%r10613, %r10613, 1;
	setp.ne.s32 	%p1804, %r10613, %r607;
	mov.u32 	%r10614, %r8308;
	@%p1804 bra 	$L__BB2_268;
$L__BB2_271:
	max.s32 	%r8313, %r10460, %r10455;
	cvt.rn.f32.s32 	%f5130, %r8313;
	setp.lt.s32 	%p1805, %r8313, 1;
	mul.f32 	%f5131, %f5130, 0f4B000000;
	selp.f32 	%f5132, %f5131, %f5130, %p1805;
	selp.f32 	%f5133, 0fC1B80000, 0f00000000, %p1805;
	mov.b32 	%r8314, %f5132;
	add.s32 	%r8315, %r8314, -1059760811;
	and.b32  	%r8316, %r8315, -8388608;
	sub.s32 	%r8317, %r8314, %r8316;
	mov.b32 	%f5134, %r8317;
	cvt.rn.f32.s32 	%f5135, %r8316;
	fma.rn.f32 	%f5136, %f5135, 0f34000000, %f5133;
	add.f32 	%f5137, %f5134, 0fBF800000;
	fma.rn.f32 	%f5138, %f5137, 0fBE055027, 0f3E1039F6;
	fma.rn.f32 	%f5139, %f5138, %f5137, 0fBDF8CDCC;
	fma.rn.f32 	%f5140, %f5139, %f5137, 0f3E0F2955;
	fma.rn.f32 	%f5141, %f5140, %f5137, 0fBE2AD8B9;
	fma.rn.f32 	%f5142, %f5141, %f5137, 0f3E4CED0B;
	fma.rn.f32 	%f5143, %f5142, %f5137, 0fBE7FFF22;
	fma.rn.f32 	%f5144, %f5143, %f5137, 0f3EAAAA78;
	fma.rn.f32 	%f5145, %f5144, %f5137, 0fBF000000;
	mul.f32 	%f5146, %f5137, %f5145;
	fma.rn.f32 	%f5147, %f5146, %f5137, %f5137;
	fma.rn.f32 	%f5148, %f5136, 0f3F317218, %f5147;
	setp.gt.u32 	%p1806, %r8314, 2139095039;
	fma.rn.f32 	%f5149, %f5132, 0f7F800000, 0f7F800000;
	selp.f32 	%f5150, %f5149, %f5148, %p1806;
	setp.eq.f32 	%p1807, %f5132, 0f00000000;
	fma.rn.f32 	%f5151, %f5150, 0f3EDE5BD9, 0f3F800000;
	selp.f32 	%f5152, 0fFF800000, %f5151, %p1807;
	cvt.rzi.u32.f32 	%r618, %f5152;
	setp.eq.s32 	%p1808, %r618, 0;
	@%p1808 bra 	$L__BB2_276;
	mul.hi.s32 	%r8319, %r10455, 1717986919;
	shr.u32 	%r8320, %r8319, 31;
	shr.s32 	%r8321, %r8319, 2;
	add.s32 	%r8322, %r8321, %r8320;
	mul.lo.s32 	%r8323, %r8322, 10;
	sub.s32 	%r619, %r10455, %r8323;
	mov.b32 	%r10617, 0;
	mov.u32 	%r10618, %r10460;
$L__BB2_273:
	mul.hi.s32 	%r8324, %r10618, 1717986919;
	shr.u32 	%r8325, %r8324, 31;
	shr.s32 	%r8326, %r8324, 2;
	add.s32 	%r8327, %r8326, %r8325;
	mul.lo.s32 	%r8328, %r8327, 10;
	sub.s32 	%r622, %r10618, %r8328;
	setp.eq.s32 	%p1809, %r622, %r619;
	@%p1809 bra 	$L__BB2_275;
	setp.gt.s32 	%p1810, %r622, %r619;
	selp.b32 	%r623, %r10460, %r10455, %p1810;
	selp.b32 	%r10455, %r10455, %r10460, %p1810;
	mov.u32 	%r10460, %r623;
	bra.uni 	$L__BB2_276;
$L__BB2_275:
	add.s32 	%r10617, %r10617, 1;
	setp.ne.s32 	%p1811, %r10617, %r618;
	mov.u32 	%r10618, %r8327;
	@%p1811 bra 	$L__BB2_273;
$L__BB2_276:
	max.s32 	%r8332, %r10464, %r10459;
	cvt.rn.f32.s32 	%f5153, %r8332;
	setp.lt.s32 	%p1812, %r8332, 1;
	mul.f32 	%f5154, %f5153, 0f4B000000;
	selp.f32 	%f5155, %f5154, %f5153, %p1812;
	selp.f32 	%f5156, 0fC1B80000, 0f00000000, %p1812;
	mov.b32 	%r8333, %f5155;
	add.s32 	%r8334, %r8333, -1059760811;
	and.b32  	%r8335, %r8334, -8388608;
	sub.s32 	%r8336, %r8333, %r8335;
	mov.b32 	%f5157, %r8336;
	cvt.rn.f32.s32 	%f5158, %r8335;
	fma.rn.f32 	%f5159, %f5158, 0f34000000, %f5156;
	add.f32 	%f5160, %f5157, 0fBF800000;
	fma.rn.f32 	%f5161, %f5160, 0fBE055027, 0f3E1039F6;
	fma.rn.f32 	%f5162, %f5161, %f5160, 0fBDF8CDCC;
	fma.rn.f32 	%f5163, %f5162, %f5160, 0f3E0F2955;
	fma.rn.f32 	%f5164, %f5163, %f5160, 0fBE2AD8B9;
	fma.rn.f32 	%f5165, %f5164, %f5160, 0f3E4CED0B;
	fma.rn.f32 	%f5166, %f5165, %f5160, 0fBE7FFF22;
	fma.rn.f32 	%f5167, %f5166, %f5160, 0f3EAAAA78;
	fma.rn.f32 	%f5168, %f5167, %f5160, 0fBF000000;
	mul.f32 	%f5169, %f5160, %f5168;
	fma.rn.f32 	%f5170, %f5169, %f5160, %f5160;
	fma.rn.f32 	%f5171, %f5159, 0f3F317218, %f5170;
	setp.gt.u32 	%p1813, %r8333, 2139095039;
	fma.rn.f32 	%f5172, %f5155, 0f7F800000, 0f7F800000;
	selp.f32 	%f5173, %f5172, %f5171, %p1813;
	setp.eq.f32 	%p1814, %f5155, 0f00000000;
	fma.rn.f32 	%f5174, %f5173, 0f3EDE5BD9, 0f3F800000;
	selp.f32 	%f5175, 0fFF800000, %f5174, %p1814;
	cvt.rzi.u32.f32 	%r629, %f5175;
	setp.eq.s32 	%p1815, %r629, 0;
	@%p1815 bra 	$L__BB2_281;
	mul.hi.s32 	%r8338, %r10459, 1717986919;
	shr.u32 	%r8339, %r8338, 31;
	shr.s32 	%r8340, %r8338, 2;
	add.s32 	%r8341, %r8340, %r8339;
	mul.lo.s32 	%r8342, %r8341, 10;
	sub.s32 	%r630, %r10459, %r8342;
	mov.b32 	%r10621, 0;
	mov.u32 	%r10622, %r10464;
$L__BB2_278:
	mul.hi.s32 	%r8343, %r10622, 1717986919;
	shr.u32 	%r8344, %r8343, 31;
	shr.s32 	%r8345, %r8343, 2;
	add.s32 	%r8346, %r8345, %r8344;
	mul.lo.s32 	%r8347, %r8346, 10;
	sub.s32 	%r633, %r10622, %r8347;
	setp.eq.s32 	%p1816, %r633, %r630;
	@%p1816 bra 	$L__BB2_280;
	setp.gt.s32 	%p1817, %r633, %r630;
	selp.b32 	%r634, %r10464, %r10459, %p1817;
	selp.b32 	%r10459, %r10459, %r10464, %p1817;
	mov.u32 	%r10464, %r634;
	bra.uni 	$L__BB2_281;
$L__BB2_280:
	add.s32 	%r10621, %r10621, 1;
	setp.ne.s32 	%p1818, %r10621, %r629;
	mov.u32 	%r10622, %r8346;
	@%p1818 bra 	$L__BB2_278;
$L__BB2_281:
	max.s32 	%r8351, %r10435, %r10436;
	cvt.rn.f32.s32 	%f5176, %r8351;
	setp.lt.s32 	%p1819, %r8351, 1;
	mul.f32 	%f5177, %f5176, 0f4B000000;
	selp.f32 	%f5178, %f5177, %f5176, %p1819;
	selp.f32 	%f5179, 0fC1B80000, 0f00000000, %p1819;
	mov.b32 	%r8352, %f5178;
	add.s32 	%r8353, %r8352, -1059760811;
	and.b32  	%r8354, %r8353, -8388608;
	sub.s32 	%r8355, %r8352, %r8354;
	mov.b32 	%f5180, %r8355;
	cvt.rn.f32.s32 	%f5181, %r8354;
	fma.rn.f32 	%f5182, %f5181, 0f34000000, %f5179;
	add.f32 	%f5183, %f5180, 0fBF800000;
	fma.rn.f32 	%f5184, %f5183, 0fBE055027, 0f3E1039F6;
	fma.rn.f32 	%f5185, %f5184, %f5183, 0fBDF8CDCC;
	fma.rn.f32 	%f5186, %f5185, %f5183, 0f3E0F2955;
	fma.rn.f32 	%f5187, %f5186, %f5183, 0fBE2AD8B9;
	fma.rn.f32 	%f5188, %f5187, %f5183, 0f3E4CED0B;
	fma.rn.f32 	%f5189, %f5188, %f5183, 0fBE7FFF22;
	fma.rn.f32 	%f5190, %f5189, %f5183, 0f3EAAAA78;
	fma.rn.f32 	%f5191, %f5190, %f5183, 0fBF000000;
	mul.f32 	%f5192, %f5183, %f5191;
	fma.rn.f32 	%f5193, %f5192, %f5183, %f5183;
	fma.rn.f32 	%f5194, %f5182, 0f3F317218, %f5193;
	setp.gt.u32 	%p1820, %r8352, 2139095039;
	fma.rn.f32 	%f5195, %f5178, 0f7F800000, 0f7F800000;
	selp.f32 	%f5196, %f5195, %f5194, %p1820;
	setp.eq.f32 	%p1821, %f5178, 0f00000000;
	fma.rn.f32 	%f5197, %f5196, 0f3EDE5BD9, 0f3F800000;
	selp.f32 	%f5198, 0fFF800000, %f5197, %p1821;
	cvt.rzi.u32.f32 	%r640, %f5198;
	setp.eq.s32 	%p1822, %r640, 0;
	@%p1822 bra 	$L__BB2_286;
	mul.hi.s32 	%r8357, %r10436, 1717986919;
	shr.u32 	%r8358, %r8357, 31;
	shr.s32 	%r8359, %r8357, 2;
	add.s32 	%r8360, %r8359, %r8358;
	mul.lo.s32 	%r8361, %r8360, 10;
	sub.s32 	%r641, %r10436, %r8361;
	mov.b32 	%r10625, 0;
	mov.u32 	%r10626, %r10435;
$L__BB2_283:
	mul.hi.s32 	%r8362, %r10626, 1717986919;
	shr.u32 	%r8363, %r8362, 31;
	shr.s32 	%r8364, %r8362, 2;
	add.s32 	%r8365, %r8364, %r8363;
	mul.lo.s32 	%r8366, %r8365, 10;
	sub.s32 	%r644, %r10626, %r8366;
	setp.eq.s32 	%p1823, %r644, %r641;
	@%p1823 bra 	$L__BB2_285;
	setp.gt.s32 	%p1824, %r644, %r641;
	selp.b32 	%r645, %r10435, %r10436, %p1824;
	selp.b32 	%r10436, %r10436, %r10435, %p1824;
	mov.u32 	%r10435, %r645;
	bra.uni 	$L__BB2_286;
$L__BB2_285:
	add.s32 	%r10625, %r10625, 1;
	setp.ne.s32 	%p1825, %r10625, %r640;
	mov.u32 	%r10626, %r8365;
	@%p1825 bra 	$L__BB2_283;
$L__BB2_286:
	max.s32 	%r8370, %r10439, %r10440;
	cvt.rn.f32.s32 	%f5199, %r8370;
	setp.lt.s32 	%p1826, %r8370, 1;
	mul.f32 	%f5200, %f5199, 0f4B000000;
	selp.f32 	%f5201, %f5200, %f5199, %p1826;
	selp.f32 	%f5202, 0fC1B80000, 0f00000000, %p1826;
	mov.b32 	%r8371, %f5201;
	add.s32 	%r8372, %r8371, -1059760811;
	and.b32  	%r8373, %r8372, -8388608;
	sub.s32 	%r8374, %r8371, %r8373;
	mov.b32 	%f5203, %r8374;
	cvt.rn.f32.s32 	%f5204, %r8373;
	fma.rn.f32 	%f5205, %f5204, 0f34000000, %f5202;
	add.f32 	%f5206, %f5203, 0fBF800000;
	fma.rn.f32 	%f5207, %f5206, 0fBE055027, 0f3E1039F6;
	fma.rn.f32 	%f5208, %f5207, %f5206, 0fBDF8CDCC;
	fma.rn.f32 	%f5209, %f5208, %f5206, 0f3E0F2955;
	fma.rn.f32 	%f5210, %f5209, %f5206, 0fBE2AD8B9;
	fma.rn.f32 	%f5211, %f5210, %f5206, 0f3E4CED0B;
	fma.rn.f32 	%f5212, %f5211, %f5206, 0fBE7FFF22;
	fma.rn.f32 	%f5213, %f5212, %f5206, 0f3EAAAA78;
	fma.rn.f32 	%f5214, %f5213, %f5206, 0fBF000000;
	mul.f32 	%f5215, %f5206, %f5214;
	fma.rn.f32 	%f5216, %f5215, %f5206, %f5206;
	fma.rn.f32 	%f5217, %f5205, 0f3F317218, %f5216;
	setp.gt.u32 	%p1827, %r8371, 2139095039;
	fma.rn.f32 	%f5218, %f5201, 0f7F800000, 0f7F800000;
	selp.f32 	%f5219, %f5218, %f5217, %p1827;
	setp.eq.f32 	%p1828, %f5201, 0f00000000;
	fma.rn.f32 	%f5220, %f5219, 0f3EDE5BD9, 0f3F800000;
	selp.f32 	%f5221, 0fFF800000, %f5220, %p1828;
	cvt.rzi.u32.f32 	%r651, %f5221;
	setp.eq.s32 	%p1829, %r651, 0;
	@%p1829 bra 	$L__BB2_291;
	mul.hi.s32 	%r8376, %r10440, 1717986919;
	shr.u32 	%r8377, %r8376, 31;
	shr.s32 	%r8378, %r8376, 2;
	add.s32 	%r8379, %r8378, %r8377;
	mul.lo.s32 	%r8380, %r8379, 10;
	sub.s32 	%r652, %r10440, %r8380;
	mov.b32 	%r10629, 0;
	mov.u32 	%r10630, %r10439;
$L__BB2_288:
	mul.hi.s32 	%r8381, %r10630, 1717986919;
	shr.u32 	%r8382, %r8381, 31;
	shr.s32 	%r8383, %r8381, 2;
	add.s32 	%r8384, %r8383, %r8382;
	mul.lo.s32 	%r8385, %r8384, 10;
	sub.s32 	%r655, %r10630, %r8385;
	setp.eq.s32 	%p1830, %r655, %r652;
	@%p1830 bra 	$L__BB2_290;
	setp.gt.s32 	%p1831, %r655, %r652;
	selp.b32 	%r656, %r10439, %r10440, %p1831;
	selp.b32 	%r10440, %r10440, %r10439, %p1831;
	mov.u32 	%r10439, %r656;
	bra.uni 	$L__BB2_291;
$L__BB2_290:
	add.s32 	%r10629, %r10629, 1;
	setp.ne.s32 	%p1832, %r10629, %r651;
	mov.u32 	%r10630, %r8384;
	@%p1832 bra 	$L__BB2_288;
$L__BB2_291:
	max.s32 	%r8389, %r10443, %r10444;
	cvt.rn.f32.s32 	%f5222, %r8389;
	setp.lt.s32 	%p1833, %r8389, 1;
	mul.f32 	%f5223, %f5222, 0f4B000000;
	selp.f32 	%f5224, %f5223, %f5222, %p1833;
	selp.f32 	%f5225, 0fC1B80000, 0f00000000, %p1833;
	mov.b32 	%r8390, %f5224;
	add.s32 	%r8391, %r8390, -1059760811;
	and.b32  	%r8392, %r8391, -8388608;
	sub.s32 	%r8393, %r8390, %r8392;
	mov.b32 	%f5226, %r8393;
	cvt.rn.f32.s32 	%f5227, %r8392;
	fma.rn.f32 	%f5228, %f5227, 0f34000000, %f5225;
	add.f32 	%f5229, %f5226, 0fBF800000;
	fma.rn.f32 	%f5230, %f5229, 0fBE055027, 0f3E1039F6;
	fma.rn.f32 	%f5231, %f5230, %f5229, 0fBDF8CDCC;
	fma.rn.f32 	%f5232, %f5231, %f5229, 0f3E0F2955;
	fma.rn.f32 	%f5233, %f5232, %f5229, 0fBE2AD8B9;
	fma.rn.f32 	%f5234, %f5233, %f5229, 0f3E4CED0B;
	fma.rn.f32 	%f5235, %f5234, %f5229, 0fBE7FFF22;
	fma.rn.f32 	%f5236, %f5235, %f5229, 0f3EAAAA78;
	fma.rn.f32 	%f5237, %f5236, %f5229, 0fBF000000;
	mul.f32 	%f5238, %f5229, %f5237;
	fma.rn.f32 	%f5239, %f5238, %f5229, %f5229;
	fma.rn.f32 	%f5240, %f5228, 0f3F317218, %f5239;
	setp.gt.u32 	%p1834, %r8390, 2139095039;
	fma.rn.f32 	%f5241, %f5224, 0f7F800000, 0f7F800000;
	selp.f32 	%f5242, %f5241, %f5240, %p1834;
	setp.eq.f32 	%p1835, %f5224, 0f00000000;
	fma.rn.f32 	%f5243, %f5242, 0f3EDE5BD9, 0f3F800000;
	selp.f32 	%f5244, 0fFF800000, %f5243, %p1835;
	cvt.rzi.u32.f32 	%r662, %f5244;
	setp.eq.s32 	%p1836, %r662, 0;
	@%p1836 bra 	$L__BB2_296;
	mul.hi.s32 	%r8395, %r10444, 1717986919;
	shr.u32 	%r8396, %r8395, 31;
	shr.s32 	%r8397, %r8395, 2;
	add.s32 	%r8398, %r8397, %r8396;
	mul.lo.s32 	%r8399, %r8398, 10;
	sub.s32 	%r663, %r10444, %r8399;
	mov.b32 	%r10633, 0;
	mov.u32 	%r10634, %r10443;
$L__BB2_293:
	mul.hi.s32 	%r8400, %r10634, 1717986919;
	shr.u32 	%r8401, %r8400, 31;
	shr.s32 	%r8402, %r8400, 2;
	add.s32 	%r8403, %r8402, %r8401;
	mul.lo.s32 	%r8404, %r8403, 10;
	sub.s32 	%r666, %r10634, %r8404;
	setp.eq.s32 	%p1837, %r666, %r663;
	@%p1837 bra 	$L__BB2_295;
	setp.gt.s32 	%p1838, %r666, %r663;
	selp.b32 	%r667, %r10443, %r10444, %p1838;
	selp.b32 	%r10444, %r10444, %r10443, %p1838;
	mov.u32 	%r10443, %r667;
	bra.uni 	$L__BB2_296;
$L__BB2_295:
	add.s32 	%r10633, %r10633, 1;
	setp.ne.s32 	%p1839, %r10633, %r662;
	mov.u32 	%r10634, %r8403;
	@%p1839 bra 	$L__BB2_293;
$L__BB2_296:
	max.s32 	%r8408, %r10447, %r10448;
	cvt.rn.f32.s32 	%f5245, %r8408;
	setp.lt.s32 	%p1840, %r8408, 1;
	mul.f32 	%f5246, %f5245, 0f4B000000;
	selp.f32 	%f5247, %f5246, %f5245, %p1840;
	selp.f32 	%f5248, 0fC1B80000, 0f00000000, %p1840;
	mov.b32 	%r8409, %f5247;
	add.s32 	%r8410, %r8409, -1059760811;
	and.b32  	%r8411, %r8410, -8388608;
	sub.s32 	%r8412, %r8409, %r8411;
	mov.b32 	%f5249, %r8412;
	cvt.rn.f32.s32 	%f5250, %r8411;
	fma.rn.f32 	%f5251, %f5250, 0f34000000, %f5248;
	add.f32 	%f5252, %f5249, 0fBF800000;
	fma.rn.f32 	%f5253, %f5252, 0fBE055027, 0f3E1039F6;
	fma.rn.f32 	%f5254, %f5253, %f5252, 0fBDF8CDCC;
	fma.rn.f32 	%f5255, %f5254, %f5252, 0f3E0F2955;
	fma.rn.f32 	%f5256, %f5255, %f5252, 0fBE2AD8B9;
	fma.rn.f32 	%f5257, %f5256, %f5252, 0f3E4CED0B;
	fma.rn.f32 	%f5258, %f5257, %f5252, 0fBE7FFF22;
	fma.rn.f32 	%f5259, %f5258, %f5252, 0f3EAAAA78;
	fma.rn.f32 	%f5260, %f5259, %f5252, 0fBF000000;
	mul.f32 	%f5261, %f5252, %f5260;
	fma.rn.f32 	%f5262, %f5261, %f5252, %f5252;
	fma.rn.f32 	%f5263, %f5251, 0f3F317218, %f5262;
	setp.gt.u32 	%p1841, %r8409, 2139095039;
	fma.rn.f32 	%f5264, %f5247, 0f7F800000, 0f7F800000;
	selp.f32 	%f5265, %f5264, %f5263, %p1841;
	setp.eq.f32 	%p1842, %f5247, 0f00000000;
	fma.rn.f32 	%f5266, %f5265, 0f3EDE5BD9, 0f3F800000;
	selp.f32 	%f5267, 0fFF800000, %f5266, %p1842;
	cvt.rzi.u32.f32 	%r673, %f5267;
	setp.eq.s32 	%p1843, %r673, 0;
	@%p1843 bra 	$L__BB2_301;
	mul.hi.s32 	%r8414, %r10448, 1717986919;
	shr.u32 	%r8415, %r8414, 31;
	shr.s32 	%r8416, %r8414, 2;
	add.s32 	%r8417, %r8416, %r8415;
	mul.lo.s32 	%r8418, %r8417, 10;
	sub.s32 	%r674, %r10448, %r8418;
	mov.b32 	%r10637, 0;
	mov.u32 	%r10638, %r10447;
$L__BB2_298:
	mul.hi.s32 	%r8419, %r10638, 1717986919;
	shr.u32 	%r8420, %r8419, 31;
	shr.s32 	%r8421, %r8419, 2;
	add.s32 	%r8422, %r8421, %r8420;
	mul.lo.s32 	%r8423, %r8422, 10;
	sub.s32 	%r677, %r10638, %r8423;
	setp.eq.s32 	%p1844, %r677, %r674;
	@%p1844 bra 	$L__BB2_300;
	setp.gt.s32 	%p1845, %r677, %r674;
	selp.b32 	%r678, %r10447, %r10448, %p1845;
	selp.b32 	%r10448, %r10448, %r10447, %p1845;
	mov.u32 	%r10447, %r678;
	bra.uni 	$L__BB2_301;
$L__BB2_300:
	add.s32 	%r10637, %r10637, 1;
	setp.ne.s32 	%p1846, %r10637, %r673;
	mov.u32 	%r10638, %r8422;
	@%p1846 bra 	$L__BB2_298;
$L__BB2_301:
	max.s32 	%r8427, %r10451, %r10452;
	cvt.rn.f32.s32 	%f5268, %r8427;
	setp.lt.s32 	%p1847, %r8427, 1;
	mul.f32 	%f5269, %f5268, 0f4B000000;
	selp.f32 	%f5270, %f5269, %f5268, %p1847;
	selp.f32 	%f5271, 0fC1B80000, 0f00000000, %p1847;
	mov.b32 	%r8428, %f5270;
	add.s32 	%r8429, %r8428, -1059760811;
	and.b32  	%r8430, %r8429, -8388608;
	sub.s32 	%r8431, %r8428, %r8430;
	mov.b32 	%f5272, %r8431;
	cvt.rn.f32.s32 	%f5273, %r8430;
	fma.rn.f32 	%f5274, %f5273, 0f34000000, %f5271;
	add.f32 	%f5275, %f5272, 0fBF800000;
	fma.rn.f32 	%f5276, %f5275, 0fBE055027, 0f3E1039F6;
	fma.rn.f32 	%f5277, %f5276, %f5275, 0fBDF8CDCC;
	fma.rn.f32 	%f5278, %f5277, %f5275, 0f3E0F2955;
	fma.rn.f32 	%f5279, %f5278, %f5275, 0fBE2AD8B9;
	fma.rn.f32 	%f5280, %f5279, %f5275, 0f3E4CED0B;
	fma.rn.f32 	%f5281, %f5280, %f5275, 0fBE7FFF22;
	fma.rn.f32 	%f5282, %f5281, %f5275, 0f3EAAAA78;
	fma.rn.f32 	%f5283, %f5282, %f5275, 0fBF000000;
	mul.f32 	%f5284, %f5275, %f5283;
	fma.rn.f32 	%f5285, %f5284, %f5275, %f5275;
	fma.rn.f32 	%f5286, %f5274, 0f3F317218, %f5285;
	setp.gt.u32 	%p1848, %r8428, 2139095039;
	fma.rn.f32 	%f5287, %f5270, 0f7F800000, 0f7F800000;
	selp.f32 	%f5288, %f5287, %f5286, %p1848;
	setp.eq.f32 	%p1849, %f5270, 0f00000000;
	fma.rn.f32 	%f5289, %f5288, 0f3EDE5BD9, 0f3F800000;
	selp.f32 	%f5290, 0fFF800000, %f5289, %p1849;
	cvt.rzi.u32.f32 	%r684, %f5290;
	setp.eq.s32 	%p1850, %r684, 0;
	@%p1850 bra 	$L__BB2_306;
	mul.hi.s32 	%r8433, %r10452, 1717986919;
	shr.u32 	%r8434, %r8433, 31;
	shr.s32 	%r8435, %r8433, 2;
	add.s32 	%r8436, %r8435, %r8434;
	mul.lo.s32 	%r8437, %r8436, 10;
	sub.s32 	%r685, %r10452, %r8437;
	mov.b32 	%r10641, 0;
	mov.u32 	%r10642, %r10451;
$L__BB2_303:
	mul.hi.s32 	%r8438, %r10642, 1717986919;
	shr.u32 	%r8439, %r8438, 31;
	shr.s32 	%r8440, %r8438, 2;
	add.s32 	%r8441, %r8440, %r8439;
	mul.lo.s32 	%r8442, %r8441, 10;
	sub.s32 	%r688, %r10642, %r8442;
	setp.eq.s32 	%p1851, %r688, %r685;
	@%p1851 bra 	$L__BB2_305;
	setp.gt.s32 	%p1852, %r688, %r685;
	selp.b32 	%r689, %r10451, %r10452, %p1852;
	selp.b32 	%r10452, %r10452, %r10451, %p1852;
	mov.u32 	%r10451, %r689;
	bra.uni 	$L__BB2_306;
$L__BB2_305:
	add.s32 	%r10641, %r10641, 1;
	setp.ne.s32 	%p1853, %r10641, %r684;
	mov.u32 	%r10642, %r8441;
	@%p1853 bra 	$L__BB2_303;
$L__BB2_306:
	max.s32 	%r8446, %r10455, %r10456;
	cvt.rn.f32.s32 	%f5291, %r8446;
	setp.lt.s32 	%p1854, %r8446, 1;
	mul.f32 	%f5292, %f5291, 0f4B000000;
	selp.f32 	%f5293, %f5292, %f5291, %p1854;
	selp.f32 	%f5294, 0fC1B80000, 0f00000000, %p1854;
	mov.b32 	%r8447, %f5293;
	add.s32 	%r8448, %r8447, -1059760811;
	and.b32  	%r8449, %r8448, -8388608;
	sub.s32 	%r8450, %r8447, %r8449;
	mov.b32 	%f5295, %r8450;
	cvt.rn.f32.s32 	%f5296, %r8449;
	fma.rn.f32 	%f5297, %f5296, 0f34000000, %f5294;
	add.f32 	%f5298, %f5295, 0fBF800000;
	fma.rn.f32 	%f5299, %f5298, 0fBE055027, 0f3E1039F6;
	fma.rn.f32 	%f5300, %f5299, %f5298, 0fBDF8CDCC;
	fma.rn.f32 	%f5301, %f5300, %f5298, 0f3E0F2955;
	fma.rn.f32 	%f5302, %f5301, %f5298, 0fBE2AD8B9;
	fma.rn.f32 	%f5303, %f5302, %f5298, 0f3E4CED0B;
	fma.rn.f32 	%f5304, %f5303, %f5298, 0fBE7FFF22;
	fma.rn.f32 	%f5305, %f5304, %f5298, 0f3EAAAA78;
	fma.rn.f32 	%f5306, %f5305, %f5298, 0fBF000000;
	mul.f32 	%f5307, %f5298, %f5306;
	fma.rn.f32 	%f5308, %f5307, %f5298, %f5298;
	fma.rn.f32 	%f5309, %f5297, 0f3F317218, %f5308;
	setp.gt.u32 	%p1855, %r8447, 2139095039;
	fma.rn.f32 	%f5310, %f5293, 0f7F800000, 0f7F800000;
	selp.f32 	%f5311, %f5310, %f5309, %p1855;
	setp.eq.f32 	%p1856, %f5293, 0f00000000;
	fma.rn.f32 	%f5312, %f5311, 0f3EDE5BD9, 0f3F800000;
	selp.f32 	%f5313, 0fFF800000, %f5312, %p1856;
	cvt.rzi.u32.f32 	%r695, %f5313;
	setp.eq.s32 	%p1857, %r695, 0;
	@%p1857 bra 	$L__BB2_311;
	mul.hi.s32 	%r8452, %r10456, 1717986919;
	shr.u32 	%r8453, %r8452, 31;
	shr.s32 	%r8454, %r8452, 2;
	add.s32 	%r8455, %r8454, %r8453;
	mul.lo.s32 	%r8456, %r8455, 10;
	sub.s32 	%r696, %r10456, %r8456;
	mov.b32 	%r10645, 0;
	mov.u32 	%r10646, %r10455;
$L__BB2_308:
	mul.hi.s32 	%r8457, %r10646, 1717986919;
	shr.u32 	%r8458, %r8457, 31;
	shr.s32 	%r8459, %r8457, 2;
	add.s32 	%r8460, %r8459, %r8458;
	mul.lo.s32 	%r8461, %r8460, 10;
	sub.s32 	%r699, %r10646, %r8461;
	setp.eq.s32 	%p1858, %r699, %r696;
	@%p1858 bra 	$L__BB2_310;
	setp.gt.s32 	%p1859, %r699, %r696;
	selp.b32 	%r700, %r10455, %r10456, %p1859;
	selp.b32 	%r10456, %r10456, %r10455, %p1859;
	mov.u32 	%r10455, %r700;
	bra.uni 	$L__BB2_311;
$L__BB2_310:
	add.s32 	%r10645, %r10645, 1;
	setp.ne.s32 	%p1860, %r10645, %r695;
	mov.u32 	%r10646, %r8460;
	@%p1860 bra 	$L__BB2_308;
$L__BB2_311:
	max.s32 	%r8465, %r10459, %r10460;
	cvt.rn.f32.s32 	%f5314, %r8465;
	setp.lt.s32 	%p1861, %r8465, 1;
	mul.f32 	%f5315, %f5314, 0f4B000000;
	selp.f32 	%f5316, %f5315, %f5314, %p1861;
	selp.f32 	%f5317, 0fC1B80000, 0f00000000, %p1861;
	mov.b32 	%r8466, %f5316;
	add.s32 	%r8467, %r8466, -1059760811;
	and.b32  	%r8468, %r8467, -8388608;
	sub.s32 	%r8469, %r8466, %r8468;
	mov.b32 	%f5318, %r8469;
	cvt.rn.f32.s32 	%f5319, %r8468;
	fma.rn.f32 	%f5320, %f5319, 0f34000000, %f5317;
	add.f32 	%f5321, %f5318, 0fBF800000;
	fma.rn.f32 	%f5322, %f5321, 0fBE055027, 0f3E1039F6;
	fma.rn.f32 	%f5323, %f5322, %f5321, 0fBDF8CDCC;
	fma.rn.f32 	%f5324, %f5323, %f5321, 0f3E0F2955;
	fma.rn.f32 	%f5325, %f5324, %f5321, 0fBE2AD8B9;
	fma.rn.f32 	%f5326, %f5325, %f5321, 0f3E4CED0B;
	fma.rn.f32 	%f5327, %f5326, %f5321, 0fBE7FFF22;
	fma.rn.f32 	%f5328, %f5327, %f5321, 0f3EAAAA78;
	fma.rn.f32 	%f5329, %f5328, %f5321, 0fBF000000;
	mul.f32 	%f5330, %f5321, %f5329;
	fma.rn.f32 	%f5331, %f5330, %f5321, %f5321;
	fma.rn.f32 	%f5332, %f5320, 0f3F317218, %f5331;
	setp.gt.u32 	%p1862, %r8466, 2139095039;
	fma.rn.f32 	%f5333, %f5316, 0f7F800000, 0f7F800000;
	selp.f32 	%f5334, %f5333, %f5332, %p1862;
	setp.eq.f32 	%p1863, %f5316, 0f00000000;
	fma.rn.f32 	%f5335, %f5334, 0f3EDE5BD9, 0f3F800000;
	selp.f32 	%f5336, 0fFF800000, %f5335, %p1863;
	cvt.rzi.u32.f32 	%r706, %f5336;
	setp.eq.s32 	%p1864, %r706, 0;
	@%p1864 bra 	$L__BB2_316;
	mul.hi.s32 	%r8471, %r10460, 1717986919;
	shr.u32 	%r8472, %r8471, 31;
	shr.s32 	%r8473, %r8471, 2;
	add.s32 	%r8474, %r8473, %r8472;
	mul.lo.s32 	%r8475, %r8474, 10;
	sub.s32 	%r707, %r10460, %r8475;
	mov.b32 	%r10649, 0;
	mov.u32 	%r10650, %r10459;
$L__BB2_313:
	mul.hi.s32 	%r8476, %r10650, 1717986919;
	shr.u32 	%r8477, %r8476, 31;
	shr.s32 	%r8478, %r8476, 2;
	add.s32 	%r8479, %r8478, %r8477;
	mul.lo.s32 	%r8480, %r8479, 10;
	sub.s32 	%r710, %r10650, %r8480;
	setp.eq.s32 	%p1865, %r710, %r707;
	@%p1865 bra 	$L__BB2_315;
	setp.gt.s32 	%p1866, %r710, %r707;
	selp.b32 	%r711, %r10459, %r10460, %p1866;
	selp.b32 	%r10460, %r10460, %r10459, %p1866;
	mov.u32 	%r10459, %r711;
	bra.uni 	$L__BB2_316;
$L__BB2_315:
	add.s32 	%r10649, %r10649, 1;
	setp.ne.s32 	%p1867, %r10649, %r706;
	mov.u32 	%r10650, %r8479;
	@%p1867 bra 	$L__BB2_313;
$L__BB2_316:
	max.s32 	%r8484, %r10527, %r10464;
	cvt.rn.f32.s32 	%f5337, %r8484;
	setp.lt.s32 	%p1868, %r8484, 1;
	mul.f32 	%f5338, %f5337, 0f4B000000;
	selp.f32 	%f5339, %f5338, %f5337, %p1868;
	selp.f32 	%f5340, 0fC1B80000, 0f00000000, %p1868;
	mov.b32 	%r8485, %f5339;
	add.s32 	%r8486, %r8485, -1059760811;
	and.b32  	%r8487, %r8486, -8388608;
	sub.s32 	%r8488, %r8485, %r8487;
	mov.b32 	%f5341, %r8488;
	cvt.rn.f32.s32 	%f5342, %r8487;
	fma.rn.f32 	%f5343, %f5342, 0f34000000, %f5340;
	add.f32 	%f5344, %f5341, 0fBF800000;
	fma.rn.f32 	%f5345, %f5344, 0fBE055027, 0f3E1039F6;
	fma.rn.f32 	%f5346, %f5345, %f5344, 0fBDF8CDCC;
	fma.rn.f32 	%f5347, %f5346, %f5344, 0f3E0F2955;
	fma.rn.f32 	%f5348, %f5347, %f5344, 0fBE2AD8B9;
	fma.rn.f32 	%f5349, %f5348, %f5344, 0f3E4CED0B;
	fma.rn.f32 	%f5350, %f5349, %f5344, 0fBE7FFF22;
	fma.rn.f32 	%f5351, %f5350, %f5344, 0f3EAAAA78;
	fma.rn.f32 	%f5352, %f5351, %f5344, 0fBF000000;
	mul.f32 	%f5353, %f5344, %f5352;
	fma.rn.f32 	%f5354, %f5353, %f5344, %f5344;
	fma.rn.f32 	%f5355, %f5343, 0f3F317218, %f5354;
	setp.gt.u32 	%p1869, %r8485, 2139095039;
	fma.rn.f32 	%f5356, %f5339, 0f7F800000, 0f7F800000;
	selp.f32 	%f5357, %f5356, %f5355, %p1869;
	setp.eq.f32 	%p1870, %f5339, 0f00000000;
	fma.rn.f32 	%f5358, %f5357, 0f3EDE5BD9, 0f3F800000;
	selp.f32 	%f5359, 0fFF800000, %f5358, %p1870;
	cvt.rzi.u32.f32 	%r717, %f5359;
	setp.eq.s32 	%p1871, %r717, 0;
	@%p1871 bra 	$L__BB2_321;
	mul.hi.s32 	%r8490, %r10464, 1717986919;
	shr.u32 	%r8491, %r8490, 31;
	shr.s32 	%r8492, %r8490, 2;
	add.s32 	%r8493, %r8492, %r8491;
	mul.lo.s32 	%r8494, %r8493, 10;
	sub.s32 	%r718, %r10464, %r8494;
	mov.b32 	%r10653, 0;
	mov.u32 	%r10654, %r10527;
$L__BB2_318:
	mul.hi.s32 	%r8495, %r10654, 1717986919;
	shr.u32 	%r8496, %r8495, 31;
	shr.s32 	%r8497, %r8495, 2;
	add.s32 	%r8498, %r8497, %r8496;
	mul.lo.s32 	%r8499, %r8498, 10;
	sub.s32 	%r721, %r10654, %r8499;
	setp.eq.s32 	%p1872, %r721, %r718;
	@%p1872 bra 	$L__BB2_320;
	setp.gt.s32 	%p1873, %r721, %r718;
	selp.b32 	%r722, %r10527, %r10464, %p1873;
	selp.b32 	%r10464, %r10464, %r10527, %p1873;
	mov.u32 	%r10527, %r722;
	bra.uni 	$L__BB2_321;
$L__BB2_320:
	add.s32 	%r10653, %r10653, 1;
	setp.ne.s32 	%p1874, %r10653, %r717;
	mov.u32 	%r10654, %r8498;
	@%p1874 bra 	$L__BB2_318;
$L__BB2_321:
	max.s32 	%r8503, %r10436, %r10468;
	cvt.rn.f32.s32 	%f5360, %r8503;
	setp.lt.s32 	%p1875, %r8503, 1;
	mul.f32 	%f5361, %f5360, 0f4B000000;
	selp.f32 	%f5362, %f5361, %f5360, %p1875;
	selp.f32 	%f5363, 0fC1B80000, 0f00000000, %p1875;
	mov.b32 	%r8504, %f5362;
	add.s32 	%r8505, %r8504, -1059760811;
	and.b32  	%r8506, %r8505, -8388608;
	sub.s32 	%r8507, %r8504, %r8506;
	mov.b32 	%f5364, %r8507;
	cvt.rn.f32.s32 	%f5365, %r8506;
	fma.rn.f32 	%f5366, %f5365, 0f34000000, %f5363;
	add.f32 	%f5367, %f5364, 0fBF800000;
	fma.rn.f32 	%f5368, %f5367, 0fBE055027, 0f3E1039F6;
	fma.rn.f32 	%f5369, %f5368, %f5367, 0fBDF8CDCC;
	fma.rn.f32 	%f5370, %f5369, %f5367, 0f3E0F2955;
	fma.rn.f32 	%f5371, %f5370, %f5367, 0fBE2AD8B9;
	fma.rn.f32 	%f5372, %f5371, %f5367, 0f3E4CED0B;
	fma.rn.f32 	%f5373, %f5372, %f5367, 0fBE7FFF22;
	fma.rn.f32 	%f5374, %f5373, %f5367, 0f3EAAAA78;
	fma.rn.f32 	%f5375, %f5374, %f5367, 0fBF000000;
	mul.f32 	%f5376, %f5367, %f5375;
	fma.rn.f32 	%f5377, %f5376, %f5367, %f5367;
	fma.rn.f32 	%f5378, %f5366, 0f3F317218, %f5377;
	setp.gt.u32 	%p1876, %r8504, 2139095039;
	fma.rn.f32 	%f5379, %f5362, 0f7F800000, 0f7F800000;
	selp.f32 	%f5380, %f5379, %f5378, %p1876;
	setp.eq.f32 	%p1877, %f5362, 0f00000000;
	fma.rn.f32 	%f5381, %f5380, 0f3EDE5BD9, 0f3F800000;
	selp.f32 	%f5382, 0fFF800000, %f5381, %p1877;
	cvt.rzi.u32.f32 	%r728, %f5382;
	setp.eq.s32 	%p1878, %r728, 0;
	@%p1878 bra 	$L__BB2_326;
	mul.hi.s32 	%r8509, %r10468, 1717986919;
	shr.u32 	%r8510, %r8509, 31;
	shr.s32 	%r8511, %r8509, 2;
	add.s32 	%r8512, %r8511, %r8510;
	mul.lo.s32 	%r8513, %r8512, 10;
	sub.s32 	%r729, %r10468, %r8513;
	mov.b32 	%r10657, 0;
	mov.u32 	%r10658, %r10436;
$L__BB2_323:
	mul.hi.s32 	%r8514, %r10658, 1717986919;
	shr.u32 	%r8515, %r8514, 31;
	shr.s32 	%r8516, %r8514, 2;
	add.s32 	%r8517, %r8516, %r8515;
	mul.lo.s32 	%r8518, %r8517, 10;
	sub.s32 	%r732, %r10658, %r8518;
	setp.eq.s32 	%p1879, %r732, %r729;
	@%p1879 bra 	$L__BB2_325;
	setp.gt.s32 	%p1880, %r732, %r729;
	selp.b32 	%r733, %r10436, %r10468, %p1880;
	selp.b32 	%r10468, %r10468, %r10436, %p1880;
	mov.u32 	%r10436, %r733;
	bra.uni 	$L__BB2_326;
$L__BB2_325:
	add.s32 	%r10657, %r10657, 1;
	setp.ne.s32 	%p1881, %r10657, %r728;
	mov.u32 	%r10658, %r8517;
	@%p1881 bra 	$L__BB2_323;
$L__BB2_326:
	max.s32 	%r8522, %r10440, %r10435;
	cvt.rn.f32.s32 	%f5383, %r8522;
	setp.lt.s32 	%p1882, %r8522, 1;
	mul.f32 	%f5384, %f5383, 0f4B000000;
	selp.f32 	%f5385, %f5384, %f5383, %p1882;
	selp.f32 	%f5386, 0fC1B80000, 0f00000000, %p1882;
	mov.b32 	%r8523, %f5385;
	add.s32 	%r8524, %r8523, -1059760811;
	and.b32  	%r8525, %r8524, -8388608;
	sub.s32 	%r8526, %r8523, %r8525;
	mov.b32 	%f5387, %r8526;
	cvt.rn.f32.s32 	%f5388, %r8525;
	fma.rn.f32 	%f5389, %f5388, 0f34000000, %f5386;
	add.f32 	%f5390, %f5387, 0fBF800000;
	fma.rn.f32 	%f5391, %f5390, 0fBE055027, 0f3E1039F6;
	fma.rn.f32 	%f5392, %f5391, %f5390, 0fBDF8CDCC;
	fma.rn.f32 	%f5393, %f5392, %f5390, 0f3E0F2955;
	fma.rn.f32 	%f5394, %f5393, %f5390, 0fBE2AD8B9;
	fma.rn.f32 	%f5395, %f5394, %f5390, 0f3E4CED0B;
	fma.rn.f32 	%f5396, %f5395, %f5390, 0fBE7FFF22;
	fma.rn.f32 	%f5397, %f5396, %f5390, 0f3EAAAA78;
	fma.rn.f32 	%f5398, %f5397, %f5390, 0fBF000000;
	mul.f32 	%f5399, %f5390, %f5398;
	fma.rn.f32 	%f5400, %f5399, %f5390, %f5390;
	fma.rn.f32 	%f5401, %f5389, 0f3F317218, %f5400;
	setp.gt.u32 	%p1883, %r8523, 2139095039;
	fma.rn.f32 	%f5402, %f5385, 0f7F800000, 0f7F800000;
	selp.f32 	%f5403, %f5402, %f5401, %p1883;
	setp.eq.f32 	%p1884, %f5385, 0f00000000;
	fma.rn.f32 	%f5404, %f5403, 0f3EDE5BD9, 0f3F800000;
	selp.f32 	%f5405, 0fFF800000, %f5404, %p1884;
	cvt.rzi.u32.f32 	%r739, %f5405;
	setp.eq.s32 	%p1885, %r739, 0;
	@%p1885 bra 	$L__BB2_331;
	mul.hi.s32 	%r8528, %r10435, 1717986919;
	shr.u32 	%r8529, %r8528, 31;
	shr.s32 	%r8530, %r8528, 2;
	add.s32 	%r8531, %r8530, %r8529;
	mul.lo.s32 	%r8532, %r8531, 10;
	sub.s32 	%r740, %r10435, %r8532;
	mov.b32 	%r10661, 0;
	mov.u32 	%r10662, %r10440;
$L__BB2_328:
	mul.hi.s32 	%r8533, %r10662, 1717986919;
	shr.u32 	%r8534, %r8533, 31;
	shr.s32 	%r8535, %r8533, 2;
	add.s32 	%r8536, %r8535, %r8534;
	mul.lo.s32 	%r8537, %r8536, 10;
	sub.s32 	%r743, %r10662, %r8537;
	setp.eq.s32 	%p1886, %r743, %r740;
	@%p1886 bra 	$L__BB2_330;
	setp.gt.s32 	%p1887, %r743, %r740;
	selp.b32 	%r744, %r10440, %r10435, %p1887;
	selp.b32 	%r10435, %r10435, %r10440, %p1887;
	mov.u32 	%r10440, %r744;
	bra.uni 	$L__BB2_331;
$L__BB2_330:
	add.s32 	%r10661, %r10661, 1;
	setp.ne.s32 	%p1888, %r10661, %r739;
	mov.u32 	%r10662, %r8536;
	@%p1888 bra 	$L__BB2_328;
$L__BB2_331:
	max.s32 	%r8541, %r10444, %r10439;
	cvt.rn.f32.s32 	%f5406, %r8541;
	setp.lt.s32 	%p1889, %r8541, 1;
	mul.f32 	%f5407, %f5406, 0f4B000000;
	selp.f32 	%f5408, %f5407, %f5406, %p1889;
	selp.f32 	%f5409, 0fC1B80000, 0f00000000, %p1889;
	mov.b32 	%r8542, %f5408;
	add.s32 	%r8543, %r8542, -1059760811;
	and.b32  	%r8544, %r8543, -8388608;
	sub.s32 	%r8545, %r8542, %r8544;
	mov.b32 	%f5410, %r8545;
	cvt.rn.f32.s32 	%f5411, %r8544;
	fma.rn.f32 	%f5412, %f5411, 0f34000000, %f5409;
	add.f32 	%f5413, %f5410, 0fBF800000;
	fma.rn.f32 	%f5414, %f5413, 0fBE055027, 0f3E1039F6;
	fma.rn.f32 	%f5415, %f5414, %f5413, 0fBDF8CDCC;
	fma.rn.f32 	%f5416, %f5415, %f5413, 0f3E0F2955;
	fma.rn.f32 	%f5417, %f5416, %f5413, 0fBE2AD8B9;
	fma.rn.f32 	%f5418, %f5417, %f5413, 0f3E4CED0B;
	fma.rn.f32 	%f5419, %f5418, %f5413, 0fBE7FFF22;
	fma.rn.f32 	%f5420, %f5419, %f5413, 0f3EAAAA78;
	fma.rn.f32 	%f5421, %f5420, %f5413, 0fBF000000;
	mul.f32 	%f5422, %f5413, %f5421;
	fma.rn.f32 	%f5423, %f5422, %f5413, %f5413;
	fma.rn.f32 	%f5424, %f5412, 0f3F317218, %f5423;
	setp.gt.u32 	%p1890, %r8542, 2139095039;
	fma.rn.f32 	%f5425, %f5408, 0f7F800000, 0f7F800000;
	selp.f32 	%f5426, %f5425, %f5424, %p1890;
	setp.eq.f32 	%p1891, %f5408, 0f00000000;
	fma.rn.f32 	%f5427, %f5426, 0f3EDE5BD9, 0f3F800000;
	selp.f32 	%f5428, 0fFF800000, %f5427, %p1891;
	cvt.rzi.u32.f32 	%r750, %f5428;
	setp.eq.s32 	%p1892, %r750, 0;
	@%p1892 bra 	$L__BB2_336;
	mul.hi.s32 	%r8547, %r10439, 1717986919;
	shr.u32 	%r8548, %r8547, 31;
	shr.s32 	%r8549, %r8547, 2;
	add.s32 	%r8550, %r8549, %r8548;
	mul.lo.s32 	%r8551, %r8550, 10;
	sub.s32 	%r751, %r10439, %r8551;
	mov.b32 	%r10665, 0;
	mov.u32 	%r10666, %r10444;
$L__BB2_333:
	mul.hi.s32 	%r8552, %r10666, 1717986919;
	shr.u32 	%r8553, %r8552, 31;
	shr.s32 	%r8554, %r8552, 2;
	add.s32 	%r8555, %r8554, %r8553;
	mul.lo.s32 	%r8556, %r8555, 10;
	sub.s32 	%r754, %r10666, %r8556;
	setp.eq.s32 	%p1893, %r754, %r751;
	@%p1893 bra 	$L__BB2_335;
	setp.gt.s32 	%p1894, %r754, %r751;
	selp.b32 	%r755, %r10444, %r10439, %p1894;
	selp.b32 	%r10439, %r10439, %r10444, %p1894;
	mov.u32 	%r10444, %r755;
	bra.uni 	$L__BB2_336;
$L__BB2_335:
	add.s32 	%r10665, %r10665, 1;
	setp.ne.s32 	%p1895, %r10665, %r750;
	mov.u32 	%r10666, %r8555;
	@%p1895 bra 	$L__BB2_333;
$L__BB2_336:
	max.s32 	%r8560, %r10448, %r10443;
	cvt.rn.f32.s32 	%f5429, %r8560;
	setp.lt.s32 	%p1896, %r8560, 1;
	mul.f32 	%f5430, %f5429, 0f4B000000;
	selp.f32 	%f5431, %f5430, %f5429, %p1896;
	selp.f32 	%f5432, 0fC1B80000, 0f00000000, %p1896;
	mov.b32 	%r8561, %f5431;
	add.s32 	%r8562, %r8561, -1059760811;
	and.b32  	%r8563, %r8562, -8388608;
	sub.s32 	%r8564, %r8561, %r8563;
	mov.b32 	%f5433, %r8564;
	cvt.rn.f32.s32 	%f5434, %r8563;
	fma.rn.f32 	%f5435, %f5434, 0f34000000, %f5432;
	add.f32 	%f5436, %f5433, 0fBF800000;
	fma.rn.f32 	%f5437, %f5436, 0fBE055027, 0f3E1039F6;
	fma.rn.f32 	%f5438, %f5437, %f5436, 0fBDF8CDCC;
	fma.rn.f32 	%f5439, %f5438, %f5436, 0f3E0F2955;
	fma.rn.f32 	%f5440, %f5439, %f5436, 0fBE2AD8B9;
	fma.rn.f32 	%f5441, %f5440, %f5436, 0f3E4CED0B;
	fma.rn.f32 	%f5442, %f5441, %f5436, 0fBE7FFF22;
	fma.rn.f32 	%f5443, %f5442, %f5436, 0f3EAAAA78;
	fma.rn.f32 	%f5444, %f5443, %f5436, 0fBF000000;
	mul.f32 	%f5445, %f5436, %f5444;
	fma.rn.f32 	%f5446, %f5445, %f5436, %f5436;
	fma.rn.f32 	%f5447, %f5435, 0f3F317218, %f5446;
	setp.gt.u32 	%p1897, %r8561, 2139095039;
	fma.rn.f32 	%f5448, %f5431, 0f7F800000, 0f7F800000;
	selp.f32 	%f5449, %f5448, %f5447, %p1897;
	setp.eq.f32 	%p1898, %f5431, 0f00000000;
	fma.rn.f32 	%f5450, %f5449, 0f3EDE5BD9, 0f3F800000;
	selp.f32 	%f5451, 0fFF800000, %f5450, %p1898;
	cvt.rzi.u32.f32 	%r761, %f5451;
	setp.eq.s32 	%p1899, %r761, 0;
	@%p1899 bra 	$L__BB2_341;
	mul.hi.s32 	%r8566, %r10443, 1717986919;
	shr.u32 	%r8567, %r8566, 31;
	shr.s32 	%r8568, %r8566, 2;
	add.s32 	%r8569, %r8568, %r8567;
	mul.lo.s32 	%r8570, %r8569, 10;
	sub.s32 	%r762, %r10443, %r8570;
	mov.b32 	%r10669, 0;
	mov.u32 	%r10670, %r10448;
$L__BB2_338:
	mul.hi.s32 	%r8571, %r10670, 1717986919;
	shr.u32 	%r8572, %r8571, 31;
	shr.s32 	%r8573, %r8571, 2;
	add.s32 	%r8574, %r8573, %r8572;
	mul.lo.s32 	%r8575, %r8574, 10;
	sub.s32 	%r765, %r10670, %r8575;
	setp.eq.s32 	%p1900, %r765, %r762;
	@%p1900 bra 	$L__BB2_340;
	setp.gt.s32 	%p1901, %r765, %r762;
	selp.b32 	%r766, %r10448, %r10443, %p1901;
	selp.b32 	%r10443, %r10443, %r10448, %p1901;
	mov.u32 	%r10448, %r766;
	bra.uni 	$L__BB2_341;
$L__BB2_340:
	add.s32 	%r10669, %r10669, 1;
	setp.ne.s32 	%p1902, %r10669, %r761;
	mov.u32 	%r10670, %r8574;
	@%p1902 bra 	$L__BB2_338;
$L__BB2_341:
	max.s32 	%r8579, %r10452, %r10447;
	cvt.rn.f32.s32 	%f5452, %r8579;
	setp.lt.s32 	%p1903, %r8579, 1;
	mul.f32 	%f5453, %f5452, 0f4B000000;
	selp.f32 	%f5454, %f5453, %f5452, %p1903;
	selp.f32 	%f5455, 0fC1B80000, 0f00000000, %p1903;
	mov.b32 	%r8580, %f5454;
	add.s32 	%r8581, %r8580, -1059760811;
	and.b32  	%r8582, %r8581, -8388608;
	sub.s32 	%r8583, %r8580, %r8582;
	mov.b32 	%f5456, %r8583;
	cvt.rn.f32.s32 	%f5457, %r8582;
	fma.rn.f32 	%f5458, %f5457, 0f34000000, %f5455;
	add.f32 	%f5459, %f5456, 0fBF800000;
	fma.rn.f32 	%f5460, %f5459, 0fBE055027, 0f3E1039F6;
	fma.rn.f32 	%f5461, %f5460, %f5459, 0fBDF8CDCC;
	fma.rn.f32 	%f5462, %f5461, %f5459, 0f3E0F2955;
	fma.rn.f32 	%f5463, %f5462, %f5459, 0fBE2AD8B9;
	fma.rn.f32 	%f5464, %f5463, %f5459, 0f3E4CED0B;
	fma.rn.f32 	%f5465, %f5464, %f5459, 0fBE7FFF22;
	fma.rn.f32 	%f5466, %f5465, %f5459, 0f3EAAAA78;
	fma.rn.f32 	%f5467, %f5466, %f5459, 0fBF000000;
	mul.f32 	%f5468, %f5459, %f5467;
	fma.rn.f32 	%f5469, %f5468, %f5459, %f5459;
	fma.rn.f32 	%f5470, %f5458, 0f3F317218, %f5469;
	setp.gt.u32 	%p1904, %r8580, 2139095039;
	fma.rn.f32 	%f5471, %f5454, 0f7F800000, 0f7F800000;
	selp.f32 	%f5472, %f5471, %f5470, %p1904;
	setp.eq.f32 	%p1905, %f5454, 0f00000000;
	fma.rn.f32 	%f5473, %f5472, 0f3EDE5BD9, 0f3F800000;
	selp.f32 	%f5474, 0fFF800000, %f5473, %p1905;
	cvt.rzi.u32.f32 	%r772, %f5474;
	setp.eq.s32 	%p1906, %r772, 0;
	@%p1906 bra 	$L__BB2_346;
	mul.hi.s32 	%r8585, %r10447, 1717986919;
	shr.u32 	%r8586, %r8585, 31;
	shr.s32 	%r8587, %r8585, 2;
	add.s32 	%r8588, %r8587, %r8586;
	mul.lo.s32 	%r8589, %r8588, 10;
	sub.s32 	%r773, %r10447, %r8589;
	mov.b32 	%r10673, 0;
	mov.u32 	%r10674, %r10452;
$L__BB2_343:
	mul.hi.s32 	%r8590, %r10674, 1717986919;
	shr.u32 	%r8591, %r8590, 31;
	shr.s32 	%r8592, %r8590, 2;
	add.s32 	%r8593, %r8592, %r8591;
	mul.lo.s32 	%r8594, %r8593, 10;
	sub.s32 	%r776, %r10674, %r8594;
	setp.eq.s32 	%p1907, %r776, %r773;
	@%p1907 bra 	$L__BB2_345;
	setp.gt.s32 	%p1908, %r776, %r773;
	selp.b32 	%r777, %r10452, %r10447, %p1908;
	selp.b32 	%r10447, %r10447, %r10452, %p1908;
	mov.u32 	%r10452, %r777;
	bra.uni 	$L__BB2_346;
$L__BB2_345:
	add.s32 	%r10673, %r10673, 1;
	setp.ne.s32 	%p1909, %r10673, %r772;
	mov.u32 	%r10674, %r8593;
	@%p1909 bra 	$L__BB2_343;
$L__BB2_346:
	max.s32 	%r8598, %r10456, %r10451;
	cvt.rn.f32.s32 	%f5475, %r8598;
	setp.lt.s32 	%p1910, %r8598, 1;
	mul.f32 	%f5476, %f5475, 0f4B000000;
	selp.f32 	%f5477, %f5476, %f5475, %p1910;
	selp.f32 	%f5478, 0fC1B80000, 0f00000000, %p1910;
	mov.b32 	%r8599, %f5477;
	add.s32 	%r8600, %r8599, -1059760811;
	and.b32  	%r8601, %r8600, -8388608;
	sub.s32 	%r8602, %r8599, %r8601;
	mov.b32 	%f5479, %r8602;
	cvt.rn.f32.s32 	%f5480, %r8601;
	fma.rn.f32 	%f5481, %f5480, 0f34000000, %f5478;
	add.f32 	%f5482, %f5479, 0fBF800000;
	fma.rn.f32 	%f5483, %f5482, 0fBE055027, 0f3E1039F6;
	fma.rn.f32 	%f5484, %f5483, %f5482, 0fBDF8CDCC;
	fma.rn.f32 	%f5485, %f5484, %f5482, 0f3E0F2955;
	fma.rn.f32 	%f5486, %f5485, %f5482, 0fBE2AD8B9;
	fma.rn.f32 	%f5487, %f5486, %f5482, 0f3E4CED0B;
	fma.rn.f32 	%f5488, %f5487, %f5482, 0fBE7FFF22;
	fma.rn.f32 	%f5489, %f5488, %f5482, 0f3EAAAA78;
	fma.rn.f32 	%f5490, %f5489, %f5482, 0fBF000000;
	mul.f32 	%f5491, %f5482, %f5490;
	fma.rn.f32 	%f5492, %f5491, %f5482, %f5482;
	fma.rn.f32 	%f5493, %f5481, 0f3F317218, %f5492;
	setp.gt.u32 	%p1911, %r8599, 2139095039;
	fma.rn.f32 	%f5494, %f5477, 0f7F800000, 0f7F800000;
	selp.f32 	%f5495, %f5494, %f5493, %p1911;
	setp.eq.f32 	%p1912, %f5477, 0f00000000;
	fma.rn.f32 	%f5496, %f5495, 0f3EDE5BD9, 0f3F800000;
	selp.f32 	%f5497, 0fFF800000, %f5496, %p1912;
	cvt.rzi.u32.f32 	%r783, %f5497;
	setp.eq.s32 	%p1913, %r783, 0;
	@%p1913 bra 	$L__BB2_351;
	mul.hi.s32 	%r8604, %r10451, 1717986919;
	shr.u32 	%r8605, %r8604, 31;
	shr.s32 	%r8606, %r8604, 2;
	add.s32 	%r8607, %r8606, %r8605;
	mul.lo.s32 	%r8608, %r8607, 10;
	sub.s32 	%r784, %r10451, %r8608;
	mov.b32 	%r10677, 0;
	mov.u32 	%r10678, %r10456;
$L__BB2_348:
	mul.hi.s32 	%r8609, %r10678, 1717986919;
	shr.u32 	%r8610, %r8609, 31;
	shr.s32 	%r8611, %r8609, 2;
	add.s32 	%r8612, %r8611, %r8610;
	mul.lo.s32 	%r8613, %r8612, 10;
	sub.s32 	%r787, %r10678, %r8613;
	setp.eq.s32 	%p1914, %r787, %r784;
	@%p1914 bra 	$L__BB2_350;
	setp.gt.s32 	%p1915, %r787, %r784;
	selp.b32 	%r788, %r10456, %r10451, %p1915;
	selp.b32 	%r10451, %r10451, %r10456, %p1915;
	mov.u32 	%r10456, %r788;
	bra.uni 	$L__BB2_351;
$L__BB2_350:
	add.s32 	%r10677, %r10677, 1;
	setp.ne.s32 	%p1916, %r10677, %r783;
	mov.u32 	%r10678, %r8612;
	@%p1916 bra 	$L__BB2_348;
$L__BB2_351:
	max.s32 	%r8617, %r10460, %r10455;
	cvt.rn.f32.s32 	%f5498, %r8617;
	setp.lt.s32 	%p1917, %r8617, 1;
	mul.f32 	%f5499, %f5498, 0f4B000000;
	selp.f32 	%f5500, %f5499, %f5498, %p1917;
	selp.f32 	%f5501, 0fC1B80000, 0f00000000, %p1917;
	mov.b32 	%r8618, %f5500;
	add.s32 	%r8619, %r8618, -1059760811;
	and.b32  	%r8620, %r8619, -8388608;
	sub.s32 	%r8621, %r8618, %r8620;
	mov.b32 	%f5502, %r8621;
	cvt.rn.f32.s32 	%f5503, %r8620;
	fma.rn.f32 	%f5504, %f5503, 0f34000000, %f5501;
	add.f32 	%f5505, %f5502, 0fBF800000;
	fma.rn.f32 	%f5506, %f5505, 0fBE055027, 0f3E1039F6;
	fma.rn.f32 	%f5507, %f5506, %f5505, 0fBDF8CDCC;
	fma.rn.f32 	%f5508, %f5507, %f5505, 0f3E0F2955;
	fma.rn.f32 	%f5509, %f5508, %f5505, 0fBE2AD8B9;
	fma.rn.f32 	%f5510, %f5509, %f5505, 0f3E4CED0B;
	fma.rn.f32 	%f5511, %f5510, %f5505, 0fBE7FFF22;
	fma.rn.f32 	%f5512, %f5511, %f5505, 0f3EAAAA78;
	fma.rn.f32 	%f5513, %f5512, %f5505, 0fBF000000;
	mul.f32 	%f5514, %f5505, %f5513;
	fma.rn.f32 	%f5515, %f5514, %f5505, %f5505;
	fma.rn.f32 	%f5516, %f5504, 0f3F317218, %f5515;
	setp.gt.u32 	%p1918, %r8618, 2139095039;
	fma.rn.f32 	%f5517, %f5500, 0f7F800000, 0f7F800000;
	selp.f32 	%f5518, %f5517, %f5516, %p1918;
	setp.eq.f32 	%p1919, %f5500, 0f00000000;
	fma.rn.f32 	%f5519, %f5518, 0f3EDE5BD9, 0f3F800000;
	selp.f32 	%f5520, 0fFF800000, %f5519, %p1919;
	cvt.rzi.u32.f32 	%r794, %f5520;
	setp.eq.s32 	%p1920, %r794, 0;
	@%p1920 bra 	$L__BB2_356;
	mul.hi.s32 	%r8623, %r10455, 1717986919;
	shr.u32 	%r8624, %r8623, 31;
	shr.s32 	%r8625, %r8623, 2;
	add.s32 	%r8626, %r8625, %r8624;
	mul.lo.s32 	%r8627, %r8626, 10;
	sub.s32 	%r795, %r10455, %r8627;
	mov.b32 	%r10681, 0;
	mov.u32 	%r10682, %r10460;
$L__BB2_353:
	mul.hi.s32 	%r8628, %r10682, 1717986919;
	shr.u32 	%r8629, %r8628, 31;
	shr.s32 	%r8630, %r8628, 2;
	add.s32 	%r8631, %r8630, %r8629;
	mul.lo.s32 	%r8632, %r8631, 10;
	sub.s32 	%r798, %r10682, %r8632;
	setp.eq.s32 	%p1921, %r798, %r795;
	@%p1921 bra 	$L__BB2_355;
	setp.gt.s32 	%p1922, %r798, %r795;
	selp.b32 	%r799, %r10460, %r10455, %p1922;
	selp.b32 	%r10455, %r10455, %r10460, %p1922;
	mov.u32 	%r10460, %r799;
	bra.uni 	$L__BB2_356;
$L__BB2_355:
	add.s32 	%r10681, %r10681, 1;
	setp.ne.s32 	%p1923, %r10681, %r794;
	mov.u32 	%r10682, %r8631;
	@%p1923 bra 	$L__BB2_353;
$L__BB2_356:
	max.s32 	%r8636, %r10464, %r10459;
	cvt.rn.f32.s32 	%f5521, %r8636;
	setp.lt.s32 	%p1924, %r8636, 1;
	mul.f32 	%f5522, %f5521, 0f4B000000;
	selp.f32 	%f5523, %f5522, %f5521, %p1924;
	selp.f32 	%f5524, 0fC1B80000, 0f00000000, %p1924;
	mov.b32 	%r8637, %f5523;
	add.s32 	%r8638, %r8637, -1059760811;
	and.b32  	%r8639, %r8638, -8388608;
	sub.s32 	%r8640, %r8637, %r8639;
	mov.b32 	%f5525, %r8640;
	cvt.rn.f32.s32 	%f5526, %r8639;
	fma.rn.f32 	%f5527, %f5526, 0f34000000, %f5524;
	add.f32 	%f5528, %f5525, 0fBF800000;
	fma.rn.f32 	%f5529, %f5528, 0fBE055027, 0f3E1039F6;
	fma.rn.f32 	%f5530, %f5529, %f5528, 0fBDF8CDCC;
	fma.rn.f32 	%f5531, %f5530, %f5528, 0f3E0F2955;
	fma.rn.f32 	%f5532, %f5531, %f5528, 0fBE2AD8B9;
	fma.rn.f32 	%f5533, %f5532, %f5528, 0f3E4CED0B;
	fma.rn.f32 	%f5534, %f5533, %f5528, 0fBE7FFF22;
	fma.rn.f32 	%f5535, %f5534, %f5528, 0f3EAAAA78;
	fma.rn.f32 	%f5536, %f5535, %f5528, 0fBF000000;
	mul.f32 	%f5537, %f5528, %f5536;
	fma.rn.f32 	%f5538, %f5537, %f5528, %f5528;
	fma.rn.f32 	%f5539, %f5527, 0f3F317218, %f5538;
	setp.gt.u32 	%p1925, %r8637, 2139095039;
	fma.rn.f32 	%f5540, %f5523, 0f7F800000, 0f7F800000;
	selp.f32 	%f5541, %f5540, %f5539, %p1925;
	setp.eq.f32 	%p1926, %f5523, 0f00000000;
	fma.rn.f32 	%f5542, %f5541, 0f3EDE5BD9, 0f3F800000;
	selp.f32 	%f5543, 0fFF800000, %f5542, %p1926;
	cvt.rzi.u32.f32 	%r805, %f5543;
	setp.eq.s32 	%p1927, %r805, 0;
	@%p1927 bra 	$L__BB2_361;
	mul.hi.s32 	%r8642, %r10459, 1717986919;
	shr.u32 	%r8643, %r8642, 31;
	shr.s32 	%r8644, %r8642, 2;
	add.s32 	%r8645, %r8644, %r8643;
	mul.lo.s32 	%r8646, %r8645, 10;
	sub.s32 	%r806, %r10459, %r8646;
	mov.b32 	%r10685, 0;
	mov.u32 	%r10686, %r10464;
$L__BB2_358:
	mul.hi.s32 	%r8647, %r10686, 1717986919;
	shr.u32 	%r8648, %r8647, 31;
	shr.s32 	%r8649, %r8647, 2;
	add.s32 	%r8650, %r8649, %r8648;
	mul.lo.s32 	%r8651, %r8650, 10;
	sub.s32 	%r809, %r10686, %r8651;
	setp.eq.s32 	%p1928, %r809, %r806;
	@%p1928 bra 	$L__BB2_360;
	setp.gt.s32 	%p1929, %r809, %r806;
	selp.b32 	%r810, %r10464, %r10459, %p1929;
	selp.b32 	%r10459, %r10459, %r10464, %p1929;
	mov.u32 	%r10464, %r810;
	bra.uni 	$L__BB2_361;
$L__BB2_360:
	add.s32 	%r10685, %r10685, 1;
	setp.ne.s32 	%p1930, %r10685, %r805;
	mov.u32 	%r10686, %r8650;
	@%p1930 bra 	$L__BB2_358;
$L__BB2_361:
	max.s32 	%r8655, %r10435, %r10436;
	cvt.rn.f32.s32 	%f5544, %r8655;
	setp.lt.s32 	%p1931, %r8655, 1;
	mul.f32 	%f5545, %f5544, 0f4B000000;
	selp.f32 	%f5546, %f5545, %f5544, %p1931;
	selp.f32 	%f5547, 0fC1B80000, 0f00000000, %p1931;
	mov.b32 	%r8656, %f5546;
	add.s32 	%r8657, %r8656, -1059760811;
	and.b32  	%r8658, %r8657, -8388608;
	sub.s32 	%r8659, %r8656, %r8658;
	mov.b32 	%f5548, %r8659;
	cvt.rn.f32.s32 	%f5549, %r8658;
	fma.rn.f32 	%f5550, %f5549, 0f34000000, %f5547;
	add.f32 	%f5551, %f5548, 0fBF800000;
	fma.rn.f32 	%f5552, %f5551, 0fBE055027, 0f3E1039F6;
	fma.rn.f32 	%f5553, %f5552, %f5551, 0fBDF8CDCC;
	fma.rn.f32 	%f5554, %f5553, %f5551, 0f3E0F2955;
	fma.rn.f32 	%f5555, %f5554, %f5551, 0fBE2AD8B9;
	fma.rn.f32 	%f5556, %f5555, %f5551, 0f3E4CED0B;
	fma.rn.f32 	%f5557, %f5556, %f5551, 0fBE7FFF22;
	fma.rn.f32 	%f5558, %f5557, %f5551, 0f3EAAAA78;
	fma.rn.f32 	%f5559, %f5558, %f5551, 0fBF000000;
	mul.f32 	%f5560, %f5551, %f5559;
	fma.rn.f32 	%f5561, %f5560, %f5551, %f5551;
	fma.rn.f32 	%f5562, %f5550, 0f3F317218, %f5561;
	setp.gt.u32 	%p1932, %r8656, 2139095039;
	fma.rn.f32 	%f5563, %f5546, 0f7F800000, 0f7F800000;
	selp.f32 	%f5564, %f5563, %f5562, %p1932;
	setp.eq.f32 	%p1933, %f5546, 0f00000000;
	fma.rn.f32 	%f5565, %f5564, 0f3EDE5BD9, 0f3F800000;
	selp.f32 	%f5566, 0fFF800000, %f5565, %p1933;
	cvt.rzi.u32.f32 	%r816, %f5566;
	setp.eq.s32 	%p1934, %r816, 0;
	@%p1934 bra 	$L__BB2_366;
	mul.hi.s32 	%r8661, %r10436, 1717986919;
	shr.u32 	%r8662, %r8661, 31;
	shr.s32 	%r8663, %r8661, 2;
	add.s32 	%r8664, %r8663, %r8662;
	mul.lo.s32 	%r8665, %r8664, 10;
	sub.s32 	%r817, %r10436, %r8665;
	mov.b32 	%r10689, 0;
	mov.u32 	%r10690, %r10435;
$L__BB2_363:
	mul.hi.s32 	%r8666, %r10690, 1717986919;
	shr.u32 	%r8667, %r8666, 31;
	shr.s32 	%r8668, %r8666, 2;
	add.s32 	%r8669, %r8668, %r8667;
	mul.lo.s32 	%r8670, %r8669, 10;
	sub.s32 	%r820, %r10690, %r8670;
	setp.eq.s32 	%p1935, %r820, %r817;
	@%p1935 bra 	$L__BB2_365;
	setp.gt.s32 	%p1936, %r820, %r817;
	selp.b32 	%r821, %r10435, %r10436, %p1936;
	selp.b32 	%r10436, %r10436, %r10435, %p1936;
	mov.u32 	%r10435, %r821;
	bra.uni 	$L__BB2_366;
$L__BB2_365:
	add.s32 	%r10689, %r10689, 1;
	setp.ne.s32 	%p1937, %r10689, %r816;
	mov.u32 	%r10690, %r8669;
	@%p1937 bra 	$L__BB2_363;
$L__BB2_366:
	max.s32 	%r8674, %r10439, %r10440;
	cvt.rn.f32.s32 	%f5567, %r8674;
	setp.lt.s32 	%p1938, %r8674, 1;
	mul.f32 	%f5568, %f5567, 0f4B000000;
	selp.f32 	%f5569, %f5568, %f5567, %p1938;
	selp.f32 	%f5570, 0fC1B80000, 0f00000000, %p1938;
	mov.b32 	%r8675, %f5569;
	add.s32 	%r8676, %r8675, -1059760811;
	and.b32  	%r8677, %r8676, -8388608;
	sub.s32 	%r8678, %r8675, %r8677;
	mov.b32 	%f5571, %r8678;
	cvt.rn.f32.s32 	%f5572, %r8677;
	fma.rn.f32 	%f5573, %f5572, 0f34000000, %f5570;
	add.f32 	%f5574, %f5571, 0fBF800000;
	fma.rn.f32 	%f5575, %f5574, 0fBE055027, 0f3E1039F6;
	fma.rn.f32 	%f5576, %f5575, %f5574, 0fBDF8CDCC;
	fma.rn.f32 	%f5577, %f5576, %f5574, 0f3E0F2955;
	fma.rn.f32 	%f5578, %f5577, %f5574, 0fBE2AD8B9;
	fma.rn.f32 	%f5579, %f5578, %f5574, 0f3E4CED0B;
	fma.rn.f32 	%f5580, %f5579, %f5574, 0fBE7FFF22;
	fma.rn.f32 	%f5581, %f5580, %f5574, 0f3EAAAA78;
	fma.rn.f32 	%f5582, %f5581, %f5574, 0fBF000000;
	mul.f32 	%f5583, %f5574, %f5582;
	fma.rn.f32 	%f5584, %f5583, %f5574, %f5574;
	fma.rn.f32 	%f5585, %f5573, 0f3F317218, %f5584;
	setp.gt.u32 	%p1939, %r8675, 2139095039;
	fma.rn.f32 	%f5586, %f5569, 0f7F800000, 0f7F800000;
	selp.f32 	%f5587, %f5586, %f5585, %p1939;
	setp.eq.f32 	%p1940, %f5569, 0f00000000;
	fma.rn.f32 	%f5588, %f5587, 0f3EDE5BD9, 0f3F800000;
	selp.f32 	%f5589, 0fFF800000, %f5588, %p1940;
	cvt.rzi.u32.f32 	%r827, %f5589;
	setp.eq.s32 	%p1941, %r827, 0;
	@%p1941 bra 	$L__BB2_371;
	mul.hi.s32 	%r8680, %r10440, 1717986919;
	shr.u32 	%r8681, %r8680, 31;
	shr.s32 	%r8682, %r8680, 2;
	add.s32 	%r8683, %r8682, %r8681;
	mul.lo.s32 	%r8684, %r8683, 10;
	sub.s32 	%r828, %r10440, %r8684;
	mov.b32 	%r10693, 0;
	mov.u32 	%r10694, %r10439;
$L__BB2_368:
	mul.hi.s32 	%r8685, %r10694, 1717986919;
	shr.u32 	%r8686, %r8685, 31;
	shr.s32 	%r8687, %r8685, 2;
	add.s32 	%r8688, %r8687, %r8686;
	mul.lo.s32 	%r8689, %r8688, 10;
	sub.s32 	%r831, %r10694, %r8689;
	setp.eq.s32 	%p1942, %r831, %r828;
	@%p1942 bra 	$L__BB2_370;
	setp.gt.s32 	%p1943, %r831, %r828;
	selp.b32 	%r832, %r10439, %r10440, %p1943;
	selp.b32 	%r10440, %r10440, %r10439, %p1943;
	mov.u32 	%r10439, %r832;
	bra.uni 	$L__BB2_371;
$L__BB2_370:
	add.s32 	%r10693, %r10693, 1;
	setp.ne.s32 	%p1944, %r10693, %r827;
	mov.u32 	%r10694, %r8688;
	@%p1944 bra 	$L__BB2_368;
$L__BB2_371:
	max.s32 	%r8693, %r10443, %r10444;
	cvt.rn.f32.s32 	%f5590, %r8693;
	setp.lt.s32 	%p1945, %r8693, 1;
	mul.f32 	%f5591, %f5590, 0f4B000000;
	selp.f32 	%f5592, %f5591, %f5590, %p1945;
	selp.f32 	%f5593, 0fC1B80000, 0f00000000, %p1945;
	mov.b32 	%r8694, %f5592;
	add.s32 	%r8695, %r8694, -1059760811;
	and.b32  	%r8696, %r8695, -8388608;
	sub.s32 	%r8697, %r8694, %r8696;
	mov.b32 	%f5594, %r8697;
	cvt.rn.f32.s32 	%f5595, %r8696;
	fma.rn.f32 	%f5596, %f5595, 0f34000000, %f5593;
	add.f32 	%f5597, %f5594, 0fBF800000;
	fma.rn.f32 	%f5598, %f5597, 0fBE055027, 0f3E1039F6;
	fma.rn.f32 	%f5599, %f5598, %f5597, 0fBDF8CDCC;
	fma.rn.f32 	%f5600, %f5599, %f5597, 0f3E0F2955;
	fma.rn.f32 	%f5601, %f5600, %f5597, 0fBE2AD8B9;
	fma.rn.f32 	%f5602, %f5601, %f5597, 0f3E4CED0B;
	fma.rn.f32 	%f5603, %f5602, %f5597, 0fBE7FFF22;
	fma.rn.f32 	%f5604, %f5603, %f5597, 0f3EAAAA78;
	fma.rn.f32 	%f5605, %f5604, %f5597, 0fBF000000;
	mul.f32 	%f5606, %f5597, %f5605;
	fma.rn.f32 	%f5607, %f5606, %f5597, %f5597;
	fma.rn.f32 	%f5608, %f5596, 0f3F317218, %f5607;
	setp.gt.u32 	%p1946, %r8694, 2139095039;
	fma.rn.f32 	%f5609, %f5592, 0f7F800000, 0f7F800000;
	selp.f32 	%f5610, %f5609, %f5608, %p1946;
	setp.eq.f32 	%p1947, %f5592, 0f00000000;
	fma.rn.f32 	%f5611, %f5610, 0f3EDE5BD9, 0f3F800000;
	selp.f32 	%f5612, 0fFF800000, %f5611, %p1947;
	cvt.rzi.u32.f32 	%r838, %f5612;
	setp.eq.s32 	%p1948, %r838, 0;
	@%p1948 bra 	$L__BB2_376;
	mul.hi.s32 	%r8699, %r10444, 1717986919;
	shr.u32 	%r8700, %r8699, 31;
	shr.s32 	%r8701, %r8699, 2;
	add.s32 	%r8702, %r8701, %r8700;
	mul.lo.s32 	%r8703, %r8702, 10;
	sub.s32 	%r839, %r10444, %r8703;
	mov.b32 	%r10697, 0;
	mov.u32 	%r10698, %r10443;
$L__BB2_373:
	mul.hi.s32 	%r8704, %r10698, 1717986919;
	shr.u32 	%r8705, %r8704, 31;
	shr.s32 	%r8706, %r8704, 2;
	add.s32 	%r8707, %r8706, %r8705;
	mul.lo.s32 	%r8708, %r8707, 10;
	sub.s32 	%r842, %r10698, %r8708;
	setp.eq.s32 	%p1949, %r842, %r839;
	@%p1949 bra 	$L__BB2_375;
	setp.gt.s32 	%p1950, %r842, %r839;
	selp.b32 	%r843, %r10443, %r10444, %p1950;
	selp.b32 	%r10444, %r10444, %r10443, %p1950;
	mov.u32 	%r10443, %r843;
	bra.uni 	$L__BB2_376;
$L__BB2_375:
	add.s32 	%r10697, %r10697, 1;
	setp.ne.s32 	%p1951, %r10697, %r838;
	mov.u32 	%r10698, %r8707;
	@%p1951 bra 	$L__BB2_373;
$L__BB2_376:
	max.s32 	%r8712, %r10447, %r10448;
	cvt.rn.f32.s32 	%f5613, %r8712;
	setp.lt.s32 	%p1952, %r8712, 1;
	mul.f32 	%f5614, %f5613, 0f4B000000;
	selp.f32 	%f5615, %f5614, %f5613, %p1952;
	selp.f32 	%f5616, 0fC1B80000, 0f00000000, %p1952;
	mov.b32 	%r8713, %f5615;
	add.s32 	%r8714, %r8713, -1059760811;
	and.b32  	%r8715, %r8714, -8388608;
	sub.s32 	%r8716, %r8713, %r8715;
	mov.b32 	%f5617, %r8716;
	cvt.rn.f32.s32 	%f5618, %r8715;
	fma.rn.f32 	%f5619, %f5618, 0f34000000, %f5616;
	add.f32 	%f5620, %f5617, 0fBF800000;
	fma.rn.f32 	%f5621, %f5620, 0fBE055027, 0f3E1039F6;
	fma.rn.f32 	%f5622, %f5621, %f5620, 0fBDF8CDCC;
	fma.rn.f32 	%f5623, %f5622, %f5620, 0f3E0F2955;
	fma.rn.f32 	%f5624, %f5623, %f5620, 0fBE2AD8B9;
	fma.rn.f32 	%f5625, %f5624, %f5620, 0f3E4CED0B;
	fma.rn.f32 	%f5626, %f5625, %f5620, 0fBE7FFF22;
	fma.rn.f32 	%f5627, %f5626, %f5620, 0f3EAAAA78;
	fma.rn.f32 	%f5628, %f5627, %f5620, 0fBF000000;
	mul.f32 	%f5629, %f5620, %f5628;
	fma.rn.f32 	%f5630, %f5629, %f5620, %f5620;
	fma.rn.f32 	%f5631, %f5619, 0f3F317218, %f5630;
	setp.gt.u32 	%p1953, %r8713, 2139095039;
	fma.rn.f32 	%f5632, %f5615, 0f7F800000, 0f7F800000;
	selp.f32 	%f5633, %f5632, %f5631, %p1953;
	setp.eq.f32 	%p1954, %f5615, 0f00000000;
	fma.rn.f32 	%f5634, %f5633, 0f3EDE5BD9, 0f3F800000;
	selp.f32 	%f5635, 0fFF800000, %f5634, %p1954;
	cvt.rzi.u32.f32 	%r849, %f5635;
	setp.eq.s32 	%p1955, %r849, 0;
	@%p1955 bra 	$L__BB2_381;
	mul.hi.s32 	%r8718, %r10448, 1717986919;
	shr.u32 	%r8719, %r8718, 31;
	shr.s32 	%r8720, %r8718, 2;
	add.s32 	%r8721, %r8720, %r8719;
	mul.lo.s32 	%r8722, %r8721, 10;
	sub.s32 	%r850, %r10448, %r8722;
	mov.b32 	%r10701, 0;
	mov.u32 	%r10702, %r10447;
$L__BB2_378:
	mul.hi.s32 	%r8723, %r10702, 1717986919;
	shr.u32 	%r8724, %r8723, 31;
	shr.s32 	%r8725, %r8723, 2;
	add.s32 	%r8726, %r8725, %r8724;
	mul.lo.s32 	%r8727, %r8726, 10;
	sub.s32 	%r853, %r10702, %r8727;
	setp.eq.s32 	%p1956, %r853, %r850;
	@%p1956 bra 	$L__BB2_380;
	setp.gt.s32 	%p1957, %r853, %r850;
	selp.b32 	%r854, %r10447, %r10448, %p1957;
	selp.b32 	%r10448, %r10448, %r10447, %p1957;
	mov.u32 	%r10447, %r854;
	bra.uni 	$L__BB2_381;
$L__BB2_380:
	add.s32 	%r10701, %r10701, 1;
	setp.ne.s32 	%p1958, %r10701, %r849;
	mov.u32 	%r10702, %r8726;
	@%p1958 bra 	$L__BB2_378;
$L__BB2_381:
	max.s32 	%r8731, %r10451, %r10452;
	cvt.rn.f32.s32 	%f5636, %r8731;
	setp.lt.s32 	%p1959, %r8731, 1;
	mul.f32 	%f5637, %f5636, 0f4B000000;
	selp.f32 	%f5638, %f5637, %f5636, %p1959;
	selp.f32 	%f5639, 0fC1B80000, 0f00000000, %p1959;
	mov.b32 	%r8732, %f5638;
	add.s32 	%r8733, %r8732, -1059760811;
	and.b32  	%r8734, %r8733, -8388608;
	sub.s32 	%r8735, %r8732, %r8734;
	mov.b32 	%f5640, %r8735;
	cvt.rn.f32.s32 	%f5641, %r8734;
	fma.rn.f32 	%f5642, %f5641, 0f34000000, %f5639;
	add.f32 	%f5643, %f5640, 0fBF800000;
	fma.rn.f32 	%f5644, %f5643, 0fBE055027, 0f3E1039F6;
	fma.rn.f32 	%f5645, %f5644, %f5643, 0fBDF8CDCC;
	fma.rn.f32 	%f5646, %f5645, %f5643, 0f3E0F2955;
	fma.rn.f32 	%f5647, %f5646, %f5643, 0fBE2AD8B9;
	fma.rn.f32 	%f5648, %f5647, %f5643, 0f3E4CED0B;
	fma.rn.f32 	%f5649, %f5648, %f5643, 0fBE7FFF22;
	fma.rn.f32 	%f5650, %f5649, %f5643, 0f3EAAAA78;
	fma.rn.f32 	%f5651, %f5650, %f5643, 0fBF000000;
	mul.f32 	%f5652, %f5643, %f5651;
	fma.rn.f32 	%f5653, %f5652, %f5643, %f5643;
	fma.rn.f32 	%f5654, %f5642, 0f3F317218, %f5653;
	setp.gt.u32 	%p1960, %r8732, 2139095039;
	fma.rn.f32 	%f5655, %f5638, 0f7F800000, 0f7F800000;
	selp.f32 	%f5656, %f5655, %f5654, %p1960;
	setp.eq.f32 	%p1961, %f5638, 0f00000000;
	fma.rn.f32 	%f5657, %f5656, 0f3EDE5BD9, 0f3F800000;
	selp.f32 	%f5658, 0fFF800000, %f5657, %p1961;
	cvt.rzi.u32.f32 	%r860, %f5658;
	setp.eq.s32 	%p1962, %r860, 0;
	@%p1962 bra 	$L__BB2_386;
	mul.hi.s32 	%r8737, %r10452, 1717986919;
	shr.u32 	%r8738, %r8737, 31;
	shr.s32 	%r8739, %r8737, 2;
	add.s32 	%r8740, %r8739, %r8738;
	mul.lo.s32 	%r8741, %r8740, 10;
	sub.s32 	%r861, %r10452, %r8741;
	mov.b32 	%r10705, 0;
	mov.u32 	%r10706, %r10451;
$L__BB2_383:
	mul.hi.s32 	%r8742, %r10706, 1717986919;
	shr.u32 	%r8743, %r8742, 31;
	shr.s32 	%r8744, %r8742, 2;
	add.s32 	%r8745, %r8744, %r8743;
	mul.lo.s32 	%r8746, %r8745, 10;
	sub.s32 	%r864, %r10706, %r8746;
	setp.eq.s32 	%p1963, %r864, %r861;
	@%p1963 bra 	$L__BB2_385;
	setp.gt.s32 	%p1964, %r864, %r861;
	selp.b32 	%r865, %r10451, %r10452, %p1964;
	selp.b32 	%r10452, %r10452, %r10451, %p1964;
	mov.u32 	%r10451, %r865;
	bra.uni 	$L__BB2_386;
$L__BB2_385:
	add.s32 	%r10705, %r10705, 1;
	setp.ne.s32 	%p1965, %r10705, %r860;
	mov.u32 	%r10706, %r8745;
	@%p1965 bra 	$L__BB2_383;
$L__BB2_386:
	max.s32 	%r8750, %r10455, %r10456;
	cvt.rn.f32.s32 	%f5659, %r8750;
	setp.lt.s32 	%p1966, %r8750, 1;
	mul.f32 	%f5660, %f5659, 0f4B000000;
	selp.f32 	%f5661, %f5660, %f5659, %p1966;
	selp.f32 	%f5662, 0fC1B80000, 0f00000000, %p1966;
	mov.b32 	%r8751, %f5661;
	add.s32 	%r8752, %r8751, -1059760811;
	and.b32  	%r8753, %r8752, -8388608;
	sub.s32 	%r8754, %r8751, %r8753;
	mov.b32 	%f5663, %r8754;
	cvt.rn.f32.s32 	%f5664, %r8753;
	fma.rn.f32 	%f5665, %f5664, 0f34000000, %f5662;
	add.f32 	%f5666, %f5663, 0fBF800000;
	fma.rn.f32 	%f5667, %f5666, 0fBE055027, 0f3E1039F6;
	fma.rn.f32 	%f5668, %f5667, %f5666, 0fBDF8CDCC;
	fma.rn.f32 	%f5669, %f5668, %f5666, 0f3E0F2955;
	fma.rn.f32 	%f5670, %f5669, %f5666, 0fBE2AD8B9;
	fma.rn.f32 	%f5671, %f5670, %f5666, 0f3E4CED0B;
	fma.rn.f32 	%f5672, %f5671, %f5666, 0fBE7FFF22;
	fma.rn.f32 	%f5673, %f5672, %f5666, 0f3EAAAA78;
	fma.rn.f32 	%f5674, %f5673, %f5666, 0fBF000000;
	mul.f32 	%f5675, %f5666, %f5674;
	fma.rn.f32 	%f5676, %f5675, %f5666, %f5666;
	fma.rn.f32 	%f5677, %f5665, 0f3F317218, %f5676;
	setp.gt.u32 	%p1967, %r8751, 2139095039;
	fma.rn.f32 	%f5678, %f5661, 0f7F800000, 0f7F800000;
	selp.f32 	%f5679, %f5678, %f5677, %p1967;
	setp.eq.f32 	%p1968, %f5661, 0f00000000;
	fma.rn.f32 	%f5680, %f5679, 0f3EDE5BD9, 0f3F800000;
	selp.f32 	%f5681, 0fFF800000, %f5680, %p1968;
	cvt.rzi.u32.f32 	%r871, %f5681;
	setp.eq.s32 	%p1969, %r871, 0;
	@%p1969 bra 	$L__BB2_391;
	mul.hi.s32 	%r8756, %r10456, 1717986919;
	shr.u32 	%r8757, %r8756, 31;
	shr.s32 	%r8758, %r8756, 2;
	add.s32 	%r8759, %r8758, %r8757;
	mul.lo.s32 	%r8760, %r8759, 10;
	sub.s32 	%r872, %r10456, %r8760;
	mov.b32 	%r10709, 0;
	mov.u32 	%r10710, %r10455;
$L__BB2_388:
	mul.hi.s32 	%r8761, %r10710, 1717986919;
	shr.u32 	%r8762, %r8761, 31;
	shr.s32 	%r8763, %r8761, 2;
	add.s32 	%r8764, %r8763, %r8762;
	mul.lo.s32 	%r8765, %r8764, 10;
	sub.s32 	%r875, %r10710, %r8765;
	setp.eq.s32 	%p1970, %r875, %r872;
	@%p1970 bra 	$L__BB2_390;
	setp.gt.s32 	%p1971, %r875, %r872;
	selp.b32 	%r876, %r10455, %r10456, %p1971;
	selp.b32 	%r10456, %r10456, %r10455, %p1971;
	mov.u32 	%r10455, %r876;
	bra.uni 	$L__BB2_391;
$L__BB2_390:
	add.s32 	%r10709, %r10709, 1;
	setp.ne.s32 	%p1972, %r10709, %r871;
	mov.u32 	%r10710, %r8764;
	@%p1972 bra 	$L__BB2_388;
$L__BB2_391:
	max.s32 	%r8769, %r10459, %r10460;
	cvt.rn.f32.s32 	%f5682, %r8769;
	setp.lt.s32 	%p1973, %r8769, 1;
	mul.f32 	%f5683, %f5682, 0f4B000000;
	selp.f32 	%f5684, %f5683, %f5682, %p1973;
	selp.f32 	%f5685, 0fC1B80000, 0f00000000, %p1973;
	mov.b32 	%r8770, %f5684;
	add.s32 	%r8771, %r8770, -1059760811;
	and.b32  	%r8772, %r8771, -8388608;
	sub.s32 	%r8773, %r8770, %r8772;
	mov.b32 	%f5686, %r8773;
	cvt.rn.f32.s32 	%f5687, %r8772;
	fma.rn.f32 	%f5688, %f5687, 0f34000000, %f5685;
	add.f32 	%f5689, %f5686, 0fBF800000;
	fma.rn.f32 	%f5690, %f5689, 0fBE055027, 0f3E1039F6;
	fma.rn.f32 	%f5691, %f5690, %f5689, 0fBDF8CDCC;
	fma.rn.f32 	%f5692, %f5691, %f5689, 0f3E0F2955;
	fma.rn.f32 	%f5693, %f5692, %f5689, 0fBE2AD8B9;
	fma.rn.f32 	%f5694, %f5693, %f5689, 0f3E4CED0B;
	fma.rn.f32 	%f5695, %f5694, %f5689, 0fBE7FFF22;
	fma.rn.f32 	%f5696, %f5695, %f5689, 0f3EAAAA78;
	fma.rn.f32 	%f5697, %f5696, %f5689, 0fBF000000;
	mul.f32 	%f5698, %f5689, %f5697;
	fma.rn.f32 	%f5699, %f5698, %f5689, %f5689;
	fma.rn.f32 	%f5700, %f5688, 0f3F317218, %f5699;
	setp.gt.u32 	%p1974, %r8770, 2139095039;
	fma.rn.f32 	%f5701, %f5684, 0f7F800000, 0f7F800000;
	selp.f32 	%f5702, %f5701, %f5700, %p1974;
	setp.eq.f32 	%p1975, %f5684, 0f00000000;
	fma.rn.f32 	%f5703, %f5702, 0f3EDE5BD9, 0f3F800000;
	selp.f32 	%f5704, 0fFF800000, %f5703, %p1975;
	cvt.rzi.u32.f32 	%r882, %f5704;
	setp.eq.s32 	%p1976, %r882, 0;
	@%p1976 bra 	$L__BB2_396;
	mul.hi.s32 	%r8775, %r10460, 1717986919;
	shr.u32 	%r8776, %r8775, 31;
	shr.s32 	%r8777, %r8775, 2;
	add.s32 	%r8778, %r8777, %r8776;
	mul.lo.s32 	%r8779, %r8778, 10;
	sub.s32 	%r883, %r10460, %r8779;
	mov.b32 	%r10713, 0;
	mov.u32 	%r10714, %r10459;
$L__BB2_393:
	mul.hi.s32 	%r8780, %r10714, 1717986919;
	shr.u32 	%r8781, %r8780, 31;
	shr.s32 	%r8782, %r8780, 2;
	add.s32 	%r8783, %r8782, %r8781;
	mul.lo.s32 	%r8784, %r8783, 10;
	sub.s32 	%r886, %r10714, %r8784;
	setp.eq.s32 	%p1977, %r886, %r883;
	@%p1977 bra 	$L__BB2_395;
	setp.gt.s32 	%p1978, %r886, %r883;
	selp.b32 	%r887, %r10459, %r10460, %p1978;
	selp.b32 	%r10460, %r10460, %r10459, %p1978;
	mov.u32 	%r10459, %r887;
	bra.uni 	$L__BB2_396;
$L__BB2_395:
	add.s32 	%r10713, %r10713, 1;
	setp.ne.s32 	%p1979, %r10713, %r882;
	mov.u32 	%r10714, %r8783;
	@%p1979 bra 	$L__BB2_393;
$L__BB2_396:
	max.s32 	%r8788, %r10527, %r10464;
	cvt.rn.f32.s32 	%f5705, %r8788;
	setp.lt.s32 	%p1980, %r8788, 1;
	mul.f32 	%f5706, %f5705, 0f4B000000;
	selp.f32 	%f5707, %f5706, %f5705, %p1980;
	selp.f32 	%f5708, 0fC1B80000, 0f00000000, %p1980;
	mov.b32 	%r8789, %f5707;
	add.s32 	%r8790, %r8789, -1059760811;
	and.b32  	%r8791, %r8790, -8388608;
	sub.s32 	%r8792, %r8789, %r8791;
	mov.b32 	%f5709, %r8792;
	cvt.rn.f32.s32 	%f5710, %r8791;
	fma.rn.f32 	%f5711, %f5710, 0f34000000, %f5708;
	add.f32 	%f5712, %f5709, 0fBF800000;
	fma.rn.f32 	%f5713, %f5712, 0fBE055027, 0f3E1039F6;
	fma.rn.f32 	%f5714, %f5713, %f5712, 0fBDF8CDCC;
	fma.rn.f32 	%f5715, %f5714, %f5712, 0f3E0F2955;
	fma.rn.f32 	%f5716, %f5715, %f5712, 0fBE2AD8B9;
	fma.rn.f32 	%f5717, %f5716, %f5712, 0f3E4CED0B;
	fma.rn.f32 	%f5718, %f5717, %f5712, 0fBE7FFF22;
	fma.rn.f32 	%f5719, %f5718, %f5712, 0f3EAAAA78;
	fma.rn.f32 	%f5720, %f5719, %f5712, 0fBF000000;
	mul.f32 	%f5721, %f5712, %f5720;
	fma.rn.f32 	%f5722, %f5721, %f5712, %f5712;
	fma.rn.f32 	%f5723, %f5711, 0f3F317218, %f5722;
	setp.gt.u32 	%p1981, %r8789, 2139095039;
	fma.rn.f32 	%f5724, %f5707, 0f7F800000, 0f7F800000;
	selp.f32 	%f5725, %f5724, %f5723, %p1981;
	setp.eq.f32 	%p1982, %f5707, 0f00000000;
	fma.rn.f32 	%f5726, %f5725, 0f3EDE5BD9, 0f3F800000;
	selp.f32 	%f5727, 0fFF800000, %f5726, %p1982;
	cvt.rzi.u32.f32 	%r893, %f5727;
	setp.eq.s32 	%p1983, %r893, 0;
	@%p1983 bra 	$L__BB2_401;
	mul.hi.s32 	%r8794, %r10464, 1717986919;
	shr.u32 	%r8795, %r8794, 31;
	shr.s32 	%r8796, %r8794, 2;
	add.s32 	%r8797, %r8796, %r8795;
	mul.lo.s32 	%r8798, %r8797, 10;
	sub.s32 	%r894, %r10464, %r8798;
	mov.b32 	%r10717, 0;
	mov.u32 	%r10718, %r10527;
$L__BB2_398:
	mul.hi.s32 	%r8799, %r10718, 1717986919;
	shr.u32 	%r8800, %r8799, 31;
	shr.s32 	%r8801, %r8799, 2;
	add.s32 	%r8802, %r8801, %r8800;
	mul.lo.s32 	%r8803, %r8802, 10;
	sub.s32 	%r897, %r10718, %r8803;
	setp.eq.s32 	%p1984, %r897, %r894;
	@%p1984 bra 	$L__BB2_400;
	setp.gt.s32 	%p1985, %r897, %r894;
	selp.b32 	%r898, %r10527, %r10464, %p1985;
	selp.b32 	%r10464, %r10464, %r10527, %p1985;
	mov.u32 	%r10527, %r898;
	bra.uni 	$L__BB2_401;
$L__BB2_400:
	add.s32 	%r10717, %r10717, 1;
	setp.ne.s32 	%p1986, %r10717, %r893;
	mov.u32 	%r10718, %r8802;
	@%p1986 bra 	$L__BB2_398;
$L__BB2_401:
	max.s32 	%r8807, %r10436, %r10468;
	cvt.rn.f32.s32 	%f5728, %r8807;
	setp.lt.s32 	%p1987, %r8807, 1;
	mul.f32 	%f5729, %f5728, 0f4B000000;
	selp.f32 	%f5730, %f5729, %f5728, %p1987;
	selp.f32 	%f5731, 0fC1B80000, 0f00000000, %p1987;
	mov.b32 	%r8808, %f5730;
	add.s32 	%r8809, %r8808, -1059760811;
	and.b32  	%r8810, %r8809, -8388608;
	sub.s32 	%r8811, %r8808, %r8810;
	mov.b32 	%f5732, %r8811;
	cvt.rn.f32.s32 	%f5733, %r8810;
	fma.rn.f32 	%f5734, %f5733, 0f34000000, %f5731;
	add.f32 	%f5735, %f5732, 0fBF800000;
	fma.rn.f32 	%f5736, %f5735, 0fBE055027, 0f3E1039F6;
	fma.rn.f32 	%f5737, %f5736, %f5735, 0fBDF8CDCC;
	fma.rn.f32 	%f5738, %f5737, %f5735, 0f3E0F2955;
	fma.rn.f32 	%f5739, %f5738, %f5735, 0fBE2AD8B9;
	fma.rn.f32 	%f5740, %f5739, %f5735, 0f3E4CED0B;
	fma.rn.f32 	%f5741, %f5740, %f5735, 0fBE7FFF22;
	fma.rn.f32 	%f5742, %f5741, %f5735, 0f3EAAAA78;
	fma.rn.f32 	%f5743, %f5742, %f5735, 0fBF000000;
	mul.f32 	%f5744, %f5735, %f5743;
	fma.rn.f32 	%f5745, %f5744, %f5735, %f5735;
	fma.rn.f32 	%f5746, %f5734, 0f3F317218, %f5745;
	setp.gt.u32 	%p1988, %r8808, 2139095039;
	fma.rn.f32 	%f5747, %f5730, 0f7F800000, 0f7F800000;
	selp.f32 	%f5748, %f5747, %f5746, %p1988;
	setp.eq.f32 	%p1989, %f5730, 0f00000000;
	fma.rn.f32 	%f5749, %f5748, 0f3EDE5BD9, 0f3F800000;
	selp.f32 	%f5750, 0fFF800000, %f5749, %p1989;
	cvt.rzi.u32.f32 	%r904, %f5750;
	setp.eq.s32 	%p1990, %r904, 0;
	@%p1990 bra 	$L__BB2_406;
	mul.hi.s32 	%r8813, %r10468, 1717986919;
	shr.u32 	%r8814, %r8813, 31;
	shr.s32 	%r8815, %r8813, 2;
	add.s32 	%r8816, %r8815, %r8814;
	mul.lo.s32 	%r8817, %r8816, 10;
	sub.s32 	%r905, %r10468, %r8817;
	mov.b32 	%r10721, 0;
	mov.u32 	%r10722, %r10436;
$L__BB2_403:
	mul.hi.s32 	%r8818, %r10722, 1717986919;
	shr.u32 	%r8819, %r8818, 31;
	shr.s32 	%r8820, %r8818, 2;
	add.s32 	%r8821, %r8820, %r8819;
	mul.lo.s32 	%r8822, %r8821, 10;
	sub.s32 	%r908, %r10722, %r8822;
	setp.eq.s32 	%p1991, %r908, %r905;
	@%p1991 bra 	$L__BB2_405;
	setp.gt.s32 	%p1992, %r908, %r905;
	selp.b32 	%r909, %r10436, %r10468, %p1992;
	selp.b32 	%r10468, %r10468, %r10436, %p1992;
	mov.u32 	%r10436, %r909;
	bra.uni 	$L__BB2_406;
$L__BB2_405:
	add.s32 	%r10721, %r10721, 1;
	setp.ne.s32 	%p1993, %r10721, %r904;
	mov.u32 	%r10722, %r8821;
	@%p1993 bra 	$L__BB2_403;
$L__BB2_406:
	max.s32 	%r8826, %r10440, %r10435;
	cvt.rn.f32.s32 	%f5751, %r8826;
	setp.lt.s32 	%p1994, %r8826, 1;
	mul.f32 	%f5752, %f5751, 0f4B000000;
	selp.f32 	%f5753, %f5752, %f5751, %p1994;
	selp.f32 	%f5754, 0fC1B80000, 0f00000000, %p1994;
	mov.b32 	%r8827, %f5753;
	add.s32 	%r8828, %r8827, -1059760811;
	and.b32  	%r8829, %r8828, -8388608;
	sub.s32 	%r8830, %r8827, %r8829;
	mov.b32 	%f5755, %r8830;
	cvt.rn.f32.s32 	%f5756, %r8829;
	fma.rn.f32 	%f5757, %f5756, 0f34000000, %f5754;
	add.f32 	%f5758, %f5755, 0fBF800000;
	fma.rn.f32 	%f5759, %f5758, 0fBE055027, 0f3E1039F6;
	fma.rn.f32 	%f5760, %f5759, %f5758, 0fBDF8CDCC;
	fma.rn.f32 	%f5761, %f5760, %f5758, 0f3E0F2955;
	fma.rn.f32 	%f5762, %f5761, %f5758, 0fBE2AD8B9;
	fma.rn.f32 	%f5763, %f5762, %f5758, 0f3E4CED0B;
	fma.rn.f32 	%f5764, %f5763, %f5758, 0fBE7FFF22;
	fma.rn.f32 	%f5765, %f5764, %f5758, 0f3EAAAA78;
	fma.rn.f32 	%f5766, %f5765, %f5758, 0fBF000000;
	mul.f32 	%f5767, %f5758, %f5766;
	fma.rn.f32 	%f5768, %f5767, %f5758, %f5758;
	fma.rn.f32 	%f5769, %f5757, 0f3F317218, %f5768;
	setp.gt.u32 	%p1995, %r8827, 2139095039;
	fma.rn.f32 	%f5770, %f5753, 0f7F800000, 0f7F800000;
	selp.f32 	%f5771, %f5770, %f5769, %p1995;
	setp.eq.f32 	%p1996, %f5753, 0f00000000;
	fma.rn.f32 	%f5772, %f5771, 0f3EDE5BD9, 0f3F800000;
	selp.f32 	%f5773, 0fFF800000, %f5772, %p1996;
	cvt.rzi.u32.f32 	%r915, %f5773;
	setp.eq.s32 	%p1997, %r915, 0;
	@%p1997 bra 	$L__BB2_411;
	mul.hi.s32 	%r8832, %r10435, 1717986919;
	shr.u32 	%r8833, %r8832, 31;
	shr.s32 	%r8834, %r8832, 2;
	add.s32 	%r8835, %r8834, %r8833;
	mul.lo.s32 	%r8836, %r8835, 10;
	sub.s32 	%r916, %r10435, %r8836;
	mov.b32 	%r10725, 0;
	mov.u32 	%r10726, %r10440;
$L__BB2_408:
	mul.hi.s32 	%r8837, %r10726, 1717986919;
	shr.u32 	%r8838, %r8837, 31;
	shr.s32 	%r8839, %r8837, 2;
	add.s32 	%r8840, %r8839, %r8838;
	mul.lo.s32 	%r8841, %r8840, 10;
	sub.s32 	%r919, %r10726, %r8841;
	setp.eq.s32 	%p1998, %r919, %r916;
	@%p1998 bra 	$L__BB2_410;
	setp.gt.s32 	%p1999, %r919, %r916;
	selp.b32 	%r920, %r10440, %r10435, %p1999;
	selp.b32 	%r10435, %r10435, %r10440, %p1999;
	mov.u32 	%r10440, %r920;
	bra.uni 	$L__BB2_411;
$L__BB2_410:
	add.s32 	%r10725, %r10725, 1;
	setp.ne.s32 	%p2000, %r10725, %r915;
	mov.u32 	%r10726, %r8840;
	@%p2000 bra 	$L__BB2_408;
$L__BB2_411:
	max.s32 	%r8845, %r10444, %r10439;
	cvt.rn.f32.s32 	%f5774, %r8845;
	setp.lt.s32 	%p2001, %r8845, 1;
	mul.f32 	%f5775, %f5774, 0f4B000000;
	selp.f32 	%f5776, %f5775, %f5774, %p2001;
	selp.f32 	%f5777, 0fC1B80000, 0f00000000, %p2001;
	mov.b32 	%r8846, %f5776;
	add.s32 	%r8847, %r8846, -1059760811;
	and.b32  	%r8848, %r8847, -8388608;
	sub.s32 	%r8849, %r8846, %r8848;
	mov.b32 	%f5778, %r8849;
	cvt.rn.f32.s32 	%f5779, %r8848;
	fma.rn.f32 	%f5780, %f5779, 0f34000000, %f5777;
	add.f32 	%f5781, %f5778, 0fBF800000;
	fma.rn.f32 	%f5782, %f5781, 0fBE055027, 0f3E1039F6;
	fma.rn.f32 	%f5783, %f5782, %f5781, 0fBDF8CDCC;
	fma.rn.f32 	%f5784, %f5783, %f5781, 0f3E0F2955;
	fma.rn.f32 	%f5785, %f5784, %f5781, 0fBE2AD8B9;
	fma.rn.f32 	%f5786, %f5785, %f5781, 0f3E4CED0B;
	fma.rn.f32 	%f5787, %f5786, %f5781, 0fBE7FFF22;
	fma.rn.f32 	%f5788, %f5787, %f5781, 0f3EAAAA78;
	fma.rn.f32 	%f5789, %f5788, %f5781, 0fBF000000;
	mul.f32 	%f5790, %f5781, %f5789;
	fma.rn.f32 	%f5791, %f5790, %f5781, %f5781;
	fma.rn.f32 	%f5792, %f5780, 0f3F317218, %f5791;
	setp.gt.u32 	%p2002, %r8846, 2139095039;
	fma.rn.f32 	%f5793, %f5776, 0f7F800000, 0f7F800000;
	selp.f32 	%f5794, %f5793, %f5792, %p2002;
	setp.eq.f32 	%p2003, %f5776, 0f00000000;
	fma.rn.f32 	%f5795, %f5794, 0f3EDE5BD9, 0f3F800000;
	selp.f32 	%f5796, 0fFF800000, %f5795, %p2003;
	cvt.rzi.u32.f32 	%r926, %f5796;
	setp.eq.s32 	%p2004, %r926, 0;
	@%p2004 bra 	$L__BB2_416;
	mul.hi.s32 	%r8851, %r10439, 1717986919;
	shr.u32 	%r8852, %r8851, 31;
	shr.s32 	%r8853, %r8851, 2;
	add.s32 	%r8854, %r8853, %r8852;
	mul.lo.s32 	%r8855, %r8854, 10;
	sub.s32 	%r927, %r10439, %r8855;
	mov.b32 	%r10729, 0;
	mov.u32 	%r10730, %r10444;
$L__BB2_413:
	mul.hi.s32 	%r8856, %r10730, 1717986919;
	shr.u32 	%r8857, %r8856, 31;
	shr.s32 	%r8858, %r8856, 2;
	add.s32 	%r8859, %r8858, %r8857;
	mul.lo.s32 	%r8860, %r8859, 10;
	sub.s32 	%r930, %r10730, %r8860;
	setp.eq.s32 	%p2005, %r930, %r927;
	@%p2005 bra 	$L__BB2_415;
	setp.gt.s32 	%p2006, %r930, %r927;
	selp.b32 	%r931, %r10444, %r10439, %p2006;
	selp.b32 	%r10439, %r10439, %r10444, %p2006;
	mov.u32 	%r10444, %r931;
	bra.uni 	$L__BB2_416;
$L__BB2_415:
	add.s32 	%r10729, %r10729, 1;
	setp.ne.s32 	%p2007, %r10729, %r926;
	mov.u32 	%r10730, %r8859;
	@%p2007 bra 	$L__BB2_413;
$L__BB2_416:
	max.s32 	%r8864, %r10448, %r10443;
	cvt.rn.f32.s32 	%f5797, %r8864;
	setp.lt.s32 	%p2008, %r8864, 1;
	mul.f32 	%f5798, %f5797, 0f4B000000;
	selp.f32 	%f5799, %f5798, %f5797, %p2008;
	selp.f32 	%f5800, 0fC1B80000, 0f00000000, %p2008;
	mov.b32 	%r8865, %f5799;
	add.s32 	%r8866, %r8865, -1059760811;
	and.b32  	%r8867, %r8866, -8388608;
	sub.s32 	%r8868, %r8865, %r8867;
	mov.b32 	%f5801, %r8868;
	cvt.rn.f32.s32 	%f5802, %r8867;
	fma.rn.f32 	%f5803, %f5802, 0f34000000, %f5800;
	add.f32 	%f5804, %f5801, 0fBF800000;
	fma.rn.f32 	%f5805, %f5804, 0fBE055027, 0f3E1039F6;
	fma.rn.f32 	%f5806, %f5805, %f5804, 0fBDF8CDCC;
	fma.rn.f32 	%f5807, %f5806, %f5804, 0f3E0F2955;
	fma.rn.f32 	%f5808, %f5807, %f5804, 0fBE2AD8B9;
	fma.rn.f32 	%f5809, %f5808, %f5804, 0f3E4CED0B;
	fma.rn.f32 	%f5810, %f5809, %f5804, 0fBE7FFF22;
	fma.rn.f32 	%f5811, %f5810, %f5804, 0f3EAAAA78;
	fma.rn.f32 	%f5812, %f5811, %f5804, 0fBF000000;
	mul.f32 	%f5813, %f5804, %f5812;
	fma.rn.f32 	%f5814, %f5813, %f5804, %f5804;
	fma.rn.f32 	%f5815, %f5803, 0f3F317218, %f5814;
	setp.gt.u32 	%p2009, %r8865, 2139095039;
	fma.rn.f32 	%f5816, %f5799, 0f7F800000, 0f7F800000;
	selp.f32 	%f5817, %f5816, %f5815, %p2009;
	setp.eq.f32 	%p2010, %f5799, 0f00000000;
	fma.rn.f32 	%f5818, %f5817, 0f3EDE5BD9, 0f3F800000;
	selp.f32 	%f5819, 0fFF800000, %f5818, %p2010;
	cvt.rzi.u32.f32 	%r937, %f5819;
	setp.eq.s32 	%p2011, %r937, 0;
	@%p2011 bra 	$L__BB2_421;
	mul.hi.s32 	%r8870, %r10443, 1717986919;
	shr.u32 	%r8871, %r8870, 31;
	shr.s32 	%r8872, %r8870, 2;
	add.s32 	%r8873, %r8872, %r8871;
	mul.lo.s32 	%r8874, %r8873, 10;
	sub.s32 	%r938, %r10443, %r8874;
	mov.b32 	%r10733, 0;
	mov.u32 	%r10734, %r10448;
$L__BB2_418:
	mul.hi.s32 	%r8875, %r10734, 1717986919;
	shr.u32 	%r8876, %r8875, 31;
	shr.s32 	%r8877, %r8875, 2;
	add.s32 	%r8878, %r8877, %r8876;
	mul.lo.s32 	%r8879, %r8878, 10;
	sub.s32 	%r941, %r10734, %r8879;
	setp.eq.s32 	%p2012, %r941, %r938;
	@%p2012 bra 	$L__BB2_420;
	setp.gt.s32 	%p2013, %r941, %r938;
	selp.b32 	%r942, %r10448, %r10443, %p2013;
	selp.b32 	%r10443, %r10443, %r10448, %p2013;
	mov.u32 	%r10448, %r942;
	bra.uni 	$L__BB2_421;
$L__BB2_420:
	add.s32 	%r10733, %r10733, 1;
	setp.ne.s32 	%p2014, %r10733, %r937;
	mov.u32 	%r10734, %r8878;
	@%p2014 bra 	$L__BB2_418;
$L__BB2_421:
	max.s32 	%r8883, %r10452, %r10447;
	cvt.rn.f32.s32 	%f5820, %r8883;
	setp.lt.s32 	%p2015, %r8883, 1;
	mul.f32 	%f5821, %f5820, 0f4B000000;
	selp.f32 	%f5822, %f5821, %f5820, %p2015;
	selp.f32 	%f5823, 0fC1B80000, 0f00000000, %p2015;
	mov.b32 	%r8884, %f5822;
	add.s32 	%r8885, %r8884, -1059760811;
	and.b32  	%r8886, %r8885, -8388608;
	sub.s32 	%r8887, %r8884, %r8886;
	mov.b32 	%f5824, %r8887;
	cvt.rn.f32.s32 	%f5825, %r8886;
	fma.rn.f32 	%f5826, %f5825, 0f34000000, %f5823;
	add.f32 	%f5827, %f5824, 0fBF800000;
	fma.rn.f32 	%f5828, %f5827, 0fBE055027, 0f3E1039F6;
	fma.rn.f32 	%f5829, %f5828, %f5827, 0fBDF8CDCC;
	fma.rn.f32 	%f5830, %f5829, %f5827, 0f3E0F2955;
	fma.rn.f32 	%f5831, %f5830, %f5827, 0fBE2AD8B9;
	fma.rn.f32 	%f5832, %f5831, %f5827, 0f3E4CED0B;
	fma.rn.f32 	%f5833, %f5832, %f5827, 0fBE7FFF22;
	fma.rn.f32 	%f5834, %f5833, %f5827, 0f3EAAAA78;
	fma.rn.f32 	%f5835, %f5834, %f5827, 0fBF000000;
	mul.f32 	%f5836, %f5827, %f5835;
	fma.rn.f32 	%f5837, %f5836, %f5827, %f5827;
	fma.rn.f32 	%f5838, %f5826, 0f3F317218, %f5837;
	setp.gt.u32 	%p2016, %r8884, 2139095039;
	fma.rn.f32 	%f5839, %f5822, 0f7F800000, 0f7F800000;
	selp.f32 	%f5840, %f5839, %f5838, %p2016;
	setp.eq.f32 	%p2017, %f5822, 0f00000000;
	fma.rn.f32 	%f5841, %f5840, 0f3EDE5BD9, 0f3F800000;
	selp.f32 	%f5842, 0fFF800000, %f5841, %p2017;
	cvt.rzi.u32.f32 	%r948, %f5842;
	setp.eq.s32 	%p2018, %r948, 0;
	@%p2018 bra 	$L__BB2_426;
	mul.hi.s32 	%r8889, %r10447, 1717986919;
	shr.u32 	%r8890, %r8889, 31;
	shr.s32 	%r8891, %r8889, 2;
	add.s32 	%r8892, %r8891, %r8890;
	mul.lo.s32 	%r8893, %r8892, 10;
	sub.s32 	%r949, %r10447, %r8893;
	mov.b32 	%r10737, 0;
	mov.u32 	%r10738, %r10452;
$L__BB2_423:
	mul.hi.s32 	%r8894, %r10738, 1717986919;
	shr.u32 	%r8895, %r8894, 31;
	shr.s32 	%r8896, %r8894, 2;
	add.s32 	%r8897, %r8896, %r8895;
	mul.lo.s32 	%r8898, %r8897, 10;
	sub.s32 	%r952, %r10738, %r8898;
	setp.eq.s32 	%p2019, %r952, %r949;
	@%p2019 bra 	$L__BB2_425;
	setp.gt.s32 	%p2020, %r952, %r949;
	selp.b32 	%r953, %r10452, %r10447, %p2020;
	selp.b32 	%r10447, %r10447, %r10452, %p2020;
	mov.u32 	%r10452, %r953;
	bra.uni 	$L__BB2_426;
$L__BB2_425:
	add.s32 	%r10737, %r10737, 1;
	setp.ne.s32 	%p2021, %r10737, %r948;
	mov.u32 	%r10738, %r8897;
	@%p2021 bra 	$L__BB2_423;
$L__BB2_426:
	max.s32 	%r8902, %r10456, %r10451;
	cvt.rn.f32.s32 	%f5843, %r8902;
	setp.lt.s32 	%p2022, %r8902, 1;
	mul.f32 	%f5844, %f5843, 0f4B000000;
	selp.f32 	%f5845, %f5844, %f5843, %p2022;
	selp.f32 	%f5846, 0fC1B80000, 0f00000000, %p2022;
	mov.b32 	%r8903, %f5845;
	add.s32 	%r8904, %r8903, -1059760811;
	and.b32  	%r8905, %r8904, -8388608;
	sub.s32 	%r8906, %r8903, %r8905;
	mov.b32 	%f5847, %r8906;
	cvt.rn.f32.s32 	%f5848, %r8905;
	fma.rn.f32 	%f5849, %f5848, 0f34000000, %f5846;
	add.f32 	%f5850, %f5847, 0fBF800000;
	fma.rn.f32 	%f5851, %f5850, 0fBE055027, 0f3E1039F6;
	fma.rn.f32 	%f5852, %f5851, %f5850, 0fBDF8CDCC;
	fma.rn.f32 	%f5853, %f5852, %f5850, 0f3E0F2955;
	fma.rn.f32 	%f5854, %f5853, %f5850, 0fBE2AD8B9;
	fma.rn.f32 	%f5855, %f5854, %f5850, 0f3E4CED0B;
	fma.rn.f32 	%f5856, %f5855, %f5850, 0fBE7FFF22;
	fma.rn.f32 	%f5857, %f5856, %f5850, 0f3EAAAA78;
	fma.rn.f32 	%f5858, %f5857, %f5850, 0fBF000000;
	mul.f32 	%f5859, %f5850, %f5858;
	fma.rn.f32 	%f5860, %f5859, %f5850, %f5850;
	fma.rn.f32 	%f5861, %f5849, 0f3F317218, %f5860;
	setp.gt.u32 	%p2023, %r8903, 2139095039;
	fma.rn.f32 	%f5862, %f5845, 0f7F800000, 0f7F800000;
	selp.f32 	%f5863, %f5862, %f5861, %p2023;
	setp.eq.f32 	%p2024, %f5845, 0f00000000;
	fma.rn.f32 	%f5864, %f5863, 0f3EDE5BD9, 0f3F800000;
	selp.f32 	%f5865, 0fFF800000, %f5864, %p2024;
	cvt.rzi.u32.f32 	%r959, %f5865;
	setp.eq.s32 	%p2025, %r959, 0;
	@%p2025 bra 	$L__BB2_431;
	mul.hi.s32 	%r8908, %r10451, 1717986919;
	shr.u32 	%r8909, %r8908, 31;
	shr.s32 	%r8910, %r8908, 2;
	add.s32 	%r8911, %r8910, %r8909;
	mul.lo.s32 	%r8912, %r8911, 10;
	sub.s32 	%r960, %r10451, %r8912;
	mov.b32 	%r10741, 0;
	mov.u32 	%r10742, %r10456;
$L__BB2_428:
	mul.hi.s32 	%r8913, %r10742, 1717986919;
	shr.u32 	%r8914, %r8913, 31;
	shr.s32 	%r8915, %r8913, 2;
	add.s32 	%r8916, %r8915, %r8914;
	mul.lo.s32 	%r8917, %r8916, 10;
	sub.s32 	%r963, %r10742, %r8917;
	setp.eq.s32 	%p2026, %r963, %r960;
	@%p2026 bra 	$L__BB2_430;
	setp.gt.s32 	%p2027, %r963, %r960;
	selp.b32 	%r964, %r10456, %r10451, %p2027;
	selp.b32 	%r10451, %r10451, %r10456, %p2027;
	mov.u32 	%r10456, %r964;
	bra.uni 	$L__BB2_431;
$L__BB2_430:
	add.s32 	%r10741, %r10741, 1;
	setp.ne.s32 	%p2028, %r10741, %r959;
	mov.u32 	%r10742, %r8916;
	@%p2028 bra 	$L__BB2_428;
$L__BB2_431:
	max.s32 	%r8921, %r10460, %r10455;
	cvt.rn.f32.s32 	%f5866, %r8921;
	setp.lt.s32 	%p2029, %r8921, 1;
	mul.f32 	%f5867, %f5866, 0f4B000000;
	selp.f32 	%f5868, %f5867, %f5866, %p2029;
	selp.f32 	%f5869, 0fC1B80000, 0f00000000, %p2029;
	mov.b32 	%r8922, %f5868;
	add.s32 	%r8923, %r8922, -1059760811;
	and.b32  	%r8924, %r8923, -8388608;
	sub.s32 	%r8925, %r8922, %r8924;
	mov.b32 	%f5870, %r8925;
	cvt.rn.f32.s32 	%f5871, %r8924;
	fma.rn.f32 	%f5872, %f5871, 0f34000000, %f5869;
	add.f32 	%f5873, %f5870, 0fBF800000;
	fma.rn.f32 	%f5874, %f5873, 0fBE055027, 0f3E1039F6;
	fma.rn.f32 	%f5875, %f5874, %f5873, 0fBDF8CDCC;
	fma.rn.f32 	%f5876, %f5875, %f5873, 0f3E0F2955;
	fma.rn.f32 	%f5877, %f5876, %f5873, 0fBE2AD8B9;
	fma.rn.f32 	%f5878, %f5877, %f5873, 0f3E4CED0B;
	fma.rn.f32 	%f5879, %f5878, %f5873, 0fBE7FFF22;
	fma.rn.f32 	%f5880, %f5879, %f5873, 0f3EAAAA78;
	fma.rn.f32 	%f5881, %f5880, %f5873, 0fBF000000;
	mul.f32 	%f5882, %f5873, %f5881;
	fma.rn.f32 	%f5883, %f5882, %f5873, %f5873;
	fma.rn.f32 	%f5884, %f5872, 0f3F317218, %f5883;
	setp.gt.u32 	%p2030, %r8922, 2139095039;
	fma.rn.f32 	%f5885, %f5868, 0f7F800000, 0f7F800000;
	selp.f32 	%f5886, %f5885, %f5884, %p2030;
	setp.eq.f32 	%p2031, %f5868, 0f00000000;
	fma.rn.f32 	%f5887, %f5886, 0f3EDE5BD9, 0f3F800000;
	selp.f32 	%f5888, 0fFF800000, %f5887, %p2031;
	cvt.rzi.u32.f32 	%r970, %f5888;
	setp.eq.s32 	%p2032, %r970, 0;
	@%p2032 bra 	$L__BB2_436;
	mul.hi.s32 	%r8927, %r10455, 1717986919;
	shr.u32 	%r8928, %r8927, 31;
	shr.s32 	%r8929, %r8927, 2;
	add.s32 	%r8930, %r8929, %r8928;
	mul.lo.s32 	%r8931, %r8930, 10;
	sub.s32 	%r971, %r10455, %r8931;
	mov.b32 	%r10745, 0;
	mov.u32 	%r10746, %r10460;
$L__BB2_433:
	mul.hi.s32 	%r8932, %r10746, 1717986919;
	shr.u32 	%r8933, %r8932, 31;
	shr.s32 	%r8934, %r8932, 2;
	add.s32 	%r8935, %r8934, %r8933;
	mul.lo.s32 	%r8936, %r8935, 10;
	sub.s32 	%r974, %r10746, %r8936;
	setp.eq.s32 	%p2033, %r974, %r971;
	@%p2033 bra 	$L__BB2_435;
	setp.gt.s32 	%p2034, %r974, %r971;
	selp.b32 	%r975, %r10460, %r10455, %p2034;
	selp.b32 	%r10455, %r10455, %r10460, %p2034;
	mov.u32 	%r10460, %r975;
	bra.uni 	$L__BB2_436;
$L__BB2_435:
	add.s32 	%r10745, %r10745, 1;
	setp.ne.s32 	%p2035, %r10745, %r970;
	mov.u32 	%r10746, %r8935;
	@%p2035 bra 	$L__BB2_433;
$L__BB2_436:
	max.s32 	%r8940, %r10464, %r10459;
	cvt.rn.f32.s32 	%f5889, %r8940;
	setp.lt.s32 	%p2036, %r8940, 1;
	mul.f32 	%f5890, %f5889, 0f4B000000;
	selp.f32 	%f5891, %f5890, %f5889, %p2036;
	selp.f32 	%f5892, 0fC1B80000, 0f00000000, %p2036;
	mov.b32 	%r8941, %f5891;
	add.s32 	%r8942, %r8941, -1059760811;
	and.b32  	%r8943, %r8942, -8388608;
	sub.s32 	%r8944, %r8941, %r8943;
	mov.b32 	%f5893, %r8944;
	cvt.rn.f32.s32 	%f5894, %r8943;
	fma.rn.f32 	%f5895, %f5894, 0f34000000, %f5892;
	add.f32 	%f5896, %f5893, 0fBF800000;
	fma.rn.f32 	%f5897, %f5896, 0fBE055027, 0f3E1039F6;
	fma.rn.f32 	%f5898, %f5897, %f5896, 0fBDF8CDCC;
	fma.rn.f32 	%f5899, %f5898, %f5896, 0f3E0F2955;
	fma.rn.f32 	%f5900, %f5899, %f5896, 0fBE2AD8B9;
	fma.rn.f32 	%f5901, %f5900, %f5896, 0f3E4CED0B;
	fma.rn.f32 	%f5902, %f5901, %f5896, 0fBE7FFF22;
	fma.rn.f32 	%f5903, %f5902, %f5896, 0f3EAAAA78;
	fma.rn.f32 	%f5904, %f5903, %f5896, 0fBF000000;
	mul.f32 	%f5905, %f5896, %f5904;
	fma.rn.f32 	%f5906, %f5905, %f5896, %f5896;
	fma.rn.f32 	%f5907, %f5895, 0f3F317218, %f5906;
	setp.gt.u32 	%p2037, %r8941, 2139095039;
	fma.rn.f32 	%f5908, %f5891, 0f7F800000, 0f7F800000;
	selp.f32 	%f5909, %f5908, %f5907, %p2037;
	setp.eq.f32 	%p2038, %f5891, 0f00000000;
	fma.rn.f32 	%f5910, %f5909, 0f3EDE5BD9, 0f3F800000;
	selp.f32 	%f5911, 0fFF800000, %f5910, %p2038;
	cvt.rzi.u32.f32 	%r981, %f5911;
	setp.eq.s32 	%p2039, %r981, 0;
	@%p2039 bra 	$L__BB2_441;
	mul.hi.s32 	%r8946, %r10459, 1717986919;
	shr.u32 	%r8947, %r8946, 31;
	shr.s32 	%r8948, %r8946, 2;
	add.s32 	%r8949, %r8948, %r8947;
	mul.lo.s32 	%r8950, %r8949, 10;
	sub.s32 	%r982, %r10459, %r8950;
	mov.b32 	%r10749, 0;
	mov.u32 	%r10750, %r10464;
$L__BB2_438:
	mul.hi.s32 	%r8951, %r10750, 1717986919;
	shr.u32 	%r8952, %r8951, 31;
	shr.s32 	%r8953, %r8951, 2;
	add.s32 	%r8954, %r8953, %r8952;
	mul.lo.s32 	%r8955, %r8954, 10;
	sub.s32 	%r985, %r10750, %r8955;
	setp.eq.s32 	%p2040, %r985, %r982;
	@%p2040 bra 	$L__BB2_440;
	setp.gt.s32 	%p2041, %r985, %r982;
	selp.b32 	%r986, %r10464, %r10459, %p2041;
	selp.b32 	%r10459, %r10459, %r10464, %p2041;
	mov.u32 	%r10464, %r986;
	bra.uni 	$L__BB2_441;
$L__BB2_440:
	add.s32 	%r10749, %r10749, 1;
	setp.ne.s32 	%p2042, %r10749, %r981;
	mov.u32 	%r10750, %r8954;
	@%p2042 bra 	$L__BB2_438;
$L__BB2_441:
	max.s32 	%r8959, %r10435, %r10436;
	cvt.rn.f32.s32 	%f5912, %r8959;
	setp.lt.s32 	%p2043, %r8959, 1;
	mul.f32 	%f5913, %f5912, 0f4B000000;
	selp.f32 	%f5914, %f5913, %f5912, %p2043;
	selp.f32 	%f5915, 0fC1B80000, 0f00000000, %p2043;
	mov.b32 	%r8960, %f5914;
	add.s32 	%r8961, %r8960, -1059760811;
	and.b32  	%r8962, %r8961, -8388608;
	sub.s32 	%r8963, %r8960, %r8962;
	mov.b32 	%f5916, %r8963;
	cvt.rn.f32.s32 	%f5917, %r8962;
	fma.rn.f32 	%f5918, %f5917, 0f34000000, %f5915;
	add.f32 	%f5919, %f5916, 0fBF800000;
	fma.rn.f32 	%f5920, %f5919, 0fBE055027, 0f3E1039F6;
	fma.rn.f32 	%f5921, %f5920, %f5919, 0fBDF8CDCC;
	fma.rn.f32 	%f5922, %f5921, %f5919, 0f3E0F2955;
	fma.rn.f32 	%f5923, %f5922, %f5919, 0fBE2AD8B9;
	fma.rn.f32 	%f5924, %f5923, %f5919, 0f3E4CED0B;
	fma.rn.f32 	%f5925, %f5924, %f5919, 0fBE7FFF22;
	fma.rn.f32 	%f5926, %f5925, %f5919, 0f3EAAAA78;
	fma.rn.f32 	%f5927, %f5926, %f5919, 0fBF000000;
	mul.f32 	%f5928, %f5919, %f5927;
	fma.rn.f32 	%f5929, %f5928, %f5919, %f5919;
	fma.rn.f32 	%f5930, %f5918, 0f3F317218, %f5929;
	setp.gt.u32 	%p2044, %r8960, 2139095039;
	fma.rn.f32 	%f5931, %f5914, 0f7F800000, 0f7F800000;
	selp.f32 	%f5932, %f5931, %f5930, %p2044;
	setp.eq.f32 	%p2045, %f5914, 0f00000000;
	fma.rn.f32 	%f5933, %f5932, 0f3EDE5BD9, 0f3F800000;
	selp.f32 	%f5934, 0fFF800000, %f5933, %p2045;
	cvt.rzi.u32.f32 	%r992, %f5934;
	setp.eq.s32 	%p2046, %r992, 0;
	@%p2046 bra 	$L__BB2_446;
	mul.hi.s32 	%r8965, %r10436, 1717986919;
	shr.u32 	%r8966, %r8965, 31;
	shr.s32 	%r8967, %r8965, 2;
	add.s32 	%r8968, %r8967, %r8966;
	mul.lo.s32 	%r8969, %r8968, 10;
	sub.s32 	%r993, %r10436, %r8969;
	mov.b32 	%r10753, 0;
	mov.u32 	%r10754, %r10435;
$L__BB2_443:
	mul.hi.s32 	%r8970, %r10754, 1717986919;
	shr.u32 	%r8971, %r8970, 31;
	shr.s32 	%r8972, %r8970, 2;
	add.s32 	%r8973, %r8972, %r8971;
	mul.lo.s32 	%r8974, %r8973, 10;
	sub.s32 	%r996, %r10754, %r8974;
	setp.eq.s32 	%p2047, %r996, %r993;
	@%p2047 bra 	$L__BB2_445;
	setp.gt.s32 	%p2048, %r996, %r993;
	selp.b32 	%r997, %r10435, %r10436, %p2048;
	selp.b32 	%r10436, %r10436, %r10435, %p2048;
	mov.u32 	%r10435, %r997;
	bra.uni 	$L__BB2_446;
$L__BB2_445:
	add.s32 	%r10753, %r10753, 1;
	setp.ne.s32 	%p2049, %r10753, %r992;
	mov.u32 	%r10754, %r8973;
	@%p2049 bra 	$L__BB2_443;
$L__BB2_446:
	max.s32 	%r8978, %r10439, %r10440;
	cvt.rn.f32.s32 	%f5935, %r8978;
	setp.lt.s32 	%p2050, %r8978, 1;
	mul.f32 	%f5936, %f5935, 0f4B000000;
	selp.f32 	%f5937, %f5936, %f5935, %p2050;
	selp.f32 	%f5938, 0fC1B80000, 0f00000000, %p2050;
	mov.b32 	%r8979, %f5937;
	add.s32 	%r8980, %r8979, -1059760811;
	and.b32  	%r8981, %r8980, -8388608;
	sub.s32 	%r8982, %r8979, %r8981;
	mov.b32 	%f5939, %r8982;
	cvt.rn.f32.s32 	%f5940, %r8981;
	fma.rn.f32 	%f5941, %f5940, 0f34000000, %f5938;
	add.f32 	%f5942, %f5939, 0fBF800000;
	fma.rn.f32 	%f5943, %f5942, 0fBE055027, 0f3E1039F6;
	fma.rn.f32 	%f5944, %f5943, %f5942, 0fBDF8CDCC;
	fma.rn.f32 	%f5945, %f5944, %f5942, 0f3E0F2955;
	fma.rn.f32 	%f5946, %f5945, %f5942, 0fBE2AD8B9;
	fma.rn.f32 	%f5947, %f5946, %f5942, 0f3E4CED0B;
	fma.rn.f32 	%f5948, %f5947, %f5942, 0fBE7FFF22;
	fma.rn.f32 	%f5949, %f5948, %f5942, 0f3EAAAA78;
	fma.rn.f32 	%f5950, %f5949, %f5942, 0fBF000000;
	mul.f32 	%f5951, %f5942, %f5950;
	fma.rn.f32 	%f5952, %f5951, %f5942, %f5942;
	fma.rn.f32 	%f5953, %f5941, 0f3F317218, %f5952;
	setp.gt.u32 	%p2051, %r8979, 2139095039;
	fma.rn.f32 	%f5954, %f5937, 0f7F800000, 0f7F800000;
	selp.f32 	%f5955, %f5954, %f5953, %p2051;
	setp.eq.f32 	%p2052, %f5937, 0f00000000;
	fma.rn.f32 	%f5956, %f5955, 0f3EDE5BD9, 0f3F800000;
	selp.f32 	%f5957, 0fFF800000, %f5956, %p2052;
	cvt.rzi.u32.f32 	%r1003, %f5957;
	setp.eq.s32 	%p2053, %r1003, 0;
	@%p2053 bra 	$L__BB2_451;
	mul.hi.s32 	%r8984, %r10440, 1717986919;
	shr.u32 	%r8985, %r8984, 31;
	shr.s32 	%r8986, %r8984, 2;
	add.s32 	%r8987, %r8986, %r8985;
	mul.lo.s32 	%r8988, %r8987, 10;
	sub.s32 	%r1004, %r10440, %r8988;
	mov.b32 	%r10757, 0;
	mov.u32 	%r10758, %r10439;
$L__BB2_448:
	mul.hi.s32 	%r8989, %r10758, 1717986919;
	shr.u32 	%r8990, %r8989, 31;
	shr.s32 	%r8991, %r8989, 2;
	add.s32 	%r8992, %r8991, %r8990;
	mul.lo.s32 	%r8993, %r8992, 10;
	sub.s32 	%r1007, %r10758, %r8993;
	setp.eq.s32 	%p2054, %r1007, %r1004;
	@%p2054 bra 	$L__BB2_450;
	setp.gt.s32 	%p2055, %r1007, %r1004;
	selp.b32 	%r1008, %r10439, %r10440, %p2055;
	selp.b32 	%r10440, %r10440, %r10439, %p2055;
	mov.u32 	%r10439, %r1008;
	bra.uni 	$L__BB2_451;
$L__BB2_450:
	add.s32 	%r10757, %r10757, 1;
	setp.ne.s32 	%p2056, %r10757, %r1003;
	mov.u32 	%r10758, %r8992;
	@%p2056 bra 	$L__BB2_448;
$L__BB2_451:
	max.s32 	%r8997, %r10443, %r10444;
	cvt.rn.f32.s32 	%f5958, %r8997;
	setp.lt.s32 	%p2057, %r8997, 1;
	mul.f32 	%f5959, %f5958, 0f4B000000;
	selp.f32 	%f5960, %f5959, %f5958, %p2057;
	selp.f32 	%f5961, 0fC1B80000, 0f00000000, %p2057;
	mov.b32 	%r8998, %f5960;
	add.s32 	%r8999, %r8998, -1059760811;
	and.b32  	%r9000, %r8999, -8388608;
	sub.s32 	%r9001, %r8998, %r9000;
	mov.b32 	%f5962, %r9001;
	cvt.rn.f32.s32 	%f5963, %r9000;
	fma.rn.f32 	%f5964, %f5963, 0f34000000, %f5961;
	add.f32 	%f5965, %f5962, 0fBF800000;
	fma.rn.f32 	%f5966, %f5965, 0fBE055027, 0f3E1039F6;
	fma.rn.f32 	%f5967, %f5966, %f5965, 0fBDF8CDCC;
	fma.rn.f32 	%f5968, %f5967, %f5965, 0f3E0F2955;
	fma.rn.f32 	%f5969, %f5968, %f5965, 0fBE2AD8B9;
	fma.rn.f32 	%f5970, %f5969, %f5965, 0f3E4CED0B;
	fma.rn.f32 	%f5971, %f5970, %f5965, 0fBE7FFF22;
	fma.rn.f32 	%f5972, %f5971, %f5965, 0f3EAAAA78;
	fma.rn.f32 	%f5973, %f5972, %f5965, 0fBF000000;
	mul.f32 	%f5974, %f5965, %f5973;
	fma.rn.f32 	%f5975, %f5974, %f5965, %f5965;
	fma.rn.f32 	%f5976, %f5964, 0f3F317218, %f5975;
	setp.gt.u32 	%p2058, %r8998, 2139095039;
	fma.rn.f32 	%f5977, %f5960, 0f7F800000, 0f7F800000;
	selp.f32 	%f5978, %f5977, %f5976, %p2058;
	setp.eq.f32 	%p2059, %f5960, 0f00000000;
	fma.rn.f32 	%f5979, %f5978, 0f3EDE5BD9, 0f3F800000;
	selp.f32 	%f5980, 0fFF800000, %f5979, %p2059;
	cvt.rzi.u32.f32 	%r1014, %f5980;
	setp.eq.s32 	%p2060, %r1014, 0;
	@%p2060 bra 	$L__BB2_456;
	mul.hi.s32 	%r9003, %r10444, 1717986919;
	shr.u32 	%r9004, %r9003, 31;
	shr.s32 	%r9005, %r9003, 2;
	add.s32 	%r9006, %r9005, %r9004;
	mul.lo.s32 	%r9007, %r9006, 10;
	sub.s32 	%r1015, %r10444, %r9007;
	mov.b32 	%r10761, 0;
	mov.u32 	%r10762, %r10443;
$L__BB2_453:
	mul.hi.s32 	%r9008, %r10762, 1717986919;
	shr.u32 	%r9009, %r9008, 31;
	shr.s32 	%r9010, %r9008, 2;
	add.s32 	%r9011, %r9010, %r9009;
	mul.lo.s32 	%r9012, %r9011, 10;
	sub.s32 	%r1018, %r10762, %r9012;
	setp.eq.s32 	%p2061, %r1018, %r1015;
	@%p2061 bra 	$L__BB2_455;
	setp.gt.s32 	%p2062, %r1018, %r1015;
	selp.b32 	%r1019, %r10443, %r10444, %p2062;
	selp.b32 	%r10444, %r10444, %r10443, %p2062;
	mov.u32 	%r10443, %r1019;
	bra.uni 	$L__BB2_456;
$L__BB2_455:
	add.s32 	%r10761, %r10761, 1;
	setp.ne.s32 	%p2063, %r10761, %r1014;
	mov.u32 	%r10762, %r9011;
	@%p2063 bra 	$L__BB2_453;
$L__BB2_456:
	max.s32 	%r9016, %r10447, %r10448;
	cvt.rn.f32.s32 	%f5981, %r9016;
	setp.lt.s32 	%p2064, %r9016, 1;
	mul.f32 	%f5982, %f5981, 0f4B000000;
	selp.f32 	%f5983, %f5982, %f5981, %p2064;
	selp.f32 	%f5984, 0fC1B80000, 0f00000000, %p2064;
	mov.b32 	%r9017, %f5983;
	add.s32 	%r9018, %r9017, -1059760811;
	and.b32  	%r9019, %r9018, -8388608;
	sub.s32 	%r9020, %r9017, %r9019;
	mov.b32 	%f5985, %r9020;
	cvt.rn.f32.s32 	%f5986, %r9019;
	fma.rn.f32 	%f5987, %f5986, 0f34000000, %f5984;
	add.f32 	%f5988, %f5985, 0fBF800000;
	fma.rn.f32 	%f5989, %f5988, 0fBE055027, 0f3E1039F6;
	fma.rn.f32 	%f5990, %f5989, %f5988, 0fBDF8CDCC;
	fma.rn.f32 	%f5991, %f5990, %f5988, 0f3E0F2955;
	fma.rn.f32 	%f5992, %f5991, %f5988, 0fBE2AD8B9;
	fma.rn.f32 	%f5993, %f5992, %f5988, 0f3E4CED0B;
	fma.rn.f32 	%f5994, %f5993, %f5988, 0fBE7FFF22;
	fma.rn.f32 	%f5995, %f5994, %f5988, 0f3EAAAA78;
	fma.rn.f32 	%f5996, %f5995, %f5988, 0fBF000000;
	mul.f32 	%f5997, %f5988, %f5996;
	fma.rn.f32 	%f5998, %f5997, %f5988, %f5988;
	fma.rn.f32 	%f5999, %f5987, 0f3F317218, %f5998;
	setp.gt.u32 	%p2065, %r9017, 2139095039;
	fma.rn.f32 	%f6000, %f5983, 0f7F800000, 0f7F800000;
	selp.f32 	%f6001, %f6000, %f5999, %p2065;
	setp.eq.f32 	%p2066, %f5983, 0f00000000;
	fma.rn.f32 	%f6002, %f6001, 0f3EDE5BD9, 0f3F800000;
	selp.f32 	%f6003, 0fFF800000, %f6002, %p2066;
	cvt.rzi.u32.f32 	%r1025, %f6003;
	setp.eq.s32 	%p2067, %r1025, 0;
	@%p2067 bra 	$L__BB2_461;
	mul.hi.s32 	%r9022, %r10448, 1717986919;
	shr.u32 	%r9023, %r9022, 31;
	shr.s32 	%r9024, %r9022, 2;
	add.s32 	%r9025, %r9024, %r9023;
	mul.lo.s32 	%r9026, %r9025, 10;
	sub.s32 	%r1026, %r10448, %r9026;
	mov.b32 	%r10765, 0;
	mov.u32 	%r10766, %r10447;
$L__BB2_458:
	mul.hi.s32 	%r9027, %r10766, 1717986919;
	shr.u32 	%r9028, %r9027, 31;
	shr.s32 	%r9029, %r9027, 2;
	add.s32 	%r9030, %r9029, %r9028;
	mul.lo.s32 	%r9031, %r9030, 10;
	sub.s32 	%r1029, %r10766, %r9031;
	setp.eq.s32 	%p2068, %r1029, %r1026;
	@%p2068 bra 	$L__BB2_460;
	setp.gt.s32 	%p2069, %r1029, %r1026;
	selp.b32 	%r1030, %r10447, %r10448, %p2069;
	selp.b32 	%r10448, %r10448, %r10447, %p2069;
	mov.u32 	%r10447, %r1030;
	bra.uni 	$L__BB2_461;
$L__BB2_460:
	add.s32 	%r10765, %r10765, 1;
	setp.ne.s32 	%p2070, %r10765, %r1025;
	mov.u32 	%r10766, %r9030;
	@%p2070 bra 	$L__BB2_458;
$L__BB2_461:
	max.s32 	%r9035, %r10451, %r10452;
	cvt.rn.f32.s32 	%f6004, %r9035;
	setp.lt.s32 	%p2071, %r9035, 1;
	mul.f32 	%f6005, %f6004, 0f4B000000;
	selp.f32 	%f6006, %f6005, %f6004, %p2071;
	selp.f32 	%f6007, 0fC1B80000, 0f00000000, %p2071;
	mov.b32 	%r9036, %f6006;
	add.s32 	%r9037, %r9036, -1059760811;
	and.b32  	%r9038, %r9037, -8388608;
	sub.s32 	%r9039, %r9036, %r9038;
	mov.b32 	%f6008, %r9039;
	cvt.rn.f32.s32 	%f6009, %r9038;
	fma.rn.f32 	%f6010, %f6009, 0f34000000, %f6007;
	add.f32 	%f6011, %f6008, 0fBF800000;
	fma.rn.f32 	%f6012, %f6011, 0fBE055027, 0f3E1039F6;
	fma.rn.f32 	%f6013, %f6012, %f6011, 0fBDF8CDCC;
	fma.rn.f32 	%f6014, %f6013, %f6011, 0f3E0F2955;
	fma.rn.f32 	%f6015, %f6014, %f6011, 0fBE2AD8B9;
	fma.rn.f32 	%f6016, %f6015, %f6011, 0f3E4CED0B;
	fma.rn.f32 	%f6017, %f6016, %f6011, 0fBE7FFF22;
	fma.rn.f32 	%f6018, %f6017, %f6011, 0f3EAAAA78;
	fma.rn.f32 	%f6019, %f6018, %f6011, 0fBF000000;
	mul.f32 	%f6020, %f6011, %f6019;
	fma.rn.f32 	%f6021, %f6020, %f6011, %f6011;
	fma.rn.f32 	%f6022, %f6010, 0f3F317218, %f6021;
	setp.gt.u32 	%p2072, %r9036, 2139095039;
	fma.rn.f32 	%f6023, %f6006, 0f7F800000, 0f7F800000;
	selp.f32 	%f6024, %f6023, %f6022, %p2072;
	setp.eq.f32 	%p2073, %f6006, 0f00000000;
	fma.rn.f32 	%f6025, %f6024, 0f3EDE5BD9, 0f3F800000;
	selp.f32 	%f6026, 0fFF800000, %f6025, %p2073;
	cvt.rzi.u32.f32 	%r1036, %f6026;
	setp.eq.s32 	%p2074, %r1036, 0;
	@%p2074 bra 	$L__BB2_466;
	mul.hi.s32 	%r9041, %r10452, 1717986919;
	shr.u32 	%r9042, %r9041, 31;
	shr.s32 	%r9043, %r9041, 2;
	add.s32 	%r9044, %r9043, %r9042;
	mul.lo.s32 	%r9045, %r9044, 10;
	sub.s32 	%r1037, %r10452, %r9045;
	mov.b32 	%r10769, 0;
	mov.u32 	%r10770, %r10451;
$L__BB2_463:
	mul.hi.s32 	%r9046, %r10770, 1717986919;
	shr.u32 	%r9047, %r9046, 31;
	shr.s32 	%r9048, %r9046, 2;
	add.s32 	%r9049, %r9048, %r9047;
	mul.lo.s32 	%r9050, %r9049, 10;
	sub.s32 	%r1040, %r10770, %r9050;
	setp.eq.s32 	%p2075, %r1040, %r1037;
	@%p2075 bra 	$L__BB2_465;
	setp.gt.s32 	%p2076, %r1040, %r1037;
	selp.b32 	%r1041, %r10451, %r10452, %p2076;
	selp.b32 	%r10452, %r10452, %r10451, %p2076;
	mov.u32 	%r10451, %r1041;
	bra.uni 	$L__BB2_466;
$L__BB2_465:
	add.s32 	%r10769, %r10769, 1;
	setp.ne.s32 	%p2077, %r10769, %r1036;
	mov.u32 	%r10770, %r9049;
	@%p2077 bra 	$L__BB2_463;
$L__BB2_466:
	max.s32 	%r9054, %r10455, %r10456;
	cvt.rn.f32.s32 	%f6027, %r9054;
	setp.lt.s32 	%p2078, %r9054, 1;
	mul.f32 	%f6028, %f6027, 0f4B000000;
	selp.f32 	%f6029, %f6028, %f6027, %p2078;
	selp.f32 	%f6030, 0fC1B80000, 0f00000000, %p2078;
	mov.b32 	%r9055, %f6029;
	add.s32 	%r9056, %r9055, -1059760811;
	and.b32  	%r9057, %r9056, -8388608;
	sub.s32 	%r9058, %r9055, %r9057;
	mov.b32 	%f6031, %r9058;
	cvt.rn.f32.s32 	%f6032, %r9057;
	fma.rn.f32 	%f6033, %f6032, 0f34000000, %f6030;
	add.f32 	%f6034, %f6031, 0fBF800000;
	fma.rn.f32 	%f6035, %f6034, 0fBE055027, 0f3E1039F6;
	fma.rn.f32 	%f6036, %f6035, %f6034, 0fBDF8CDCC;
	fma.rn.f32 	%f6037, %f6036, %f6034, 0f3E0F2955;
	fma.rn.f32 	%f6038, %f6037, %f6034, 0fBE2AD8B9;
	fma.rn.f32 	%f6039, %f6038, %f6034, 0f3E4CED0B;
	fma.rn.f32 	%f6040, %f6039, %f6034, 0fBE7FFF22;
	fma.rn.f32 	%f6041, %f6040, %f6034, 0f3EAAAA78;
	fma.rn.f32 	%f6042, %f6041, %f6034, 0fBF000000;
	mul.f32 	%f6043, %f6034, %f6042;
	fma.rn.f32 	%f6044, %f6043, %f6034, %f6034;
	fma.rn.f32 	%f6045, %f6033, 0f3F317218, %f6044;
	setp.gt.u32 	%p2079, %r9055, 2139095039;
	fma.rn.f32 	%f6046, %f6029, 0f7F800000, 0f7F800000;
	selp.f32 	%f6047, %f6046, %f6045, %p2079;
	setp.eq.f32 	%p2080, %f6029, 0f00000000;
	fma.rn.f32 	%f6048, %f6047, 0f3EDE5BD9, 0f3F800000;
	selp.f32 	%f6049, 0fFF800000, %f6048, %p2080;
	cvt.rzi.u32.f32 	%r1047, %f6049;
	setp.eq.s32 	%p2081, %r1047, 0;
	@%p2081 bra 	$L__BB2_471;
	mul.hi.s32 	%r9060, %r10456, 1717986919;
	shr.u32 	%r9061, %r9060, 31;
	shr.s32 	%r9062, %r9060, 2;
	add.s32 	%r9063, %r9062, %r9061;
	mul.lo.s32 	%r9064, %r9063, 10;
	sub.s32 	%r1048, %r10456, %r9064;
	mov.b32 	%r10773, 0;
	mov.u32 	%r10774, %r10455;
$L__BB2_468:
	mul.hi.s32 	%r9065, %r10774, 1717986919;
	shr.u32 	%r9066, %r9065, 31;
	shr.s32 	%r9067, %r9065, 2;
	add.s32 	%r9068, %r9067, %r9066;
	mul.lo.s32 	%r9069, %r9068, 10;
	sub.s32 	%r1051, %r10774, %r9069;
	setp.eq.s32 	%p2082, %r1051, %r1048;
	@%p2082 bra 	$L__BB2_470;
	setp.gt.s32 	%p2083, %r1051, %r1048;
	selp.b32 	%r1052, %r10455, %r10456, %p2083;
	selp.b32 	%r10456, %r10456, %r10455, %p2083;
	mov.u32 	%r10455, %r1052;
	bra.uni 	$L__BB2_471;
$L__BB2_470:
	add.s32 	%r10773, %r10773, 1;
	setp.ne.s32 	%p2084, %r10773, %r1047;
	mov.u32 	%r10774, %r9068;
	@%p2084 bra 	$L__BB2_468;
$L__BB2_471:
	max.s32 	%r9073, %r10459, %r10460;
	cvt.rn.f32.s32 	%f6050, %r9073;
	setp.lt.s32 	%p2085, %r9073, 1;
	mul.f32 	%f6051, %f6050, 0f4B000000;
	selp.f32 	%f6052, %f6051, %f6050, %p2085;
	selp.f32 	%f6053, 0fC1B80000, 0f00000000, %p2085;
	mov.b32 	%r9074, %f6052;
	add.s32 	%r9075, %r9074, -1059760811;
	and.b32  	%r9076, %r9075, -8388608;
	sub.s32 	%r9077, %r9074, %r9076;
	mov.b32 	%f6054, %r9077;
	cvt.rn.f32.s32 	%f6055, %r9076;
	fma.rn.f32 	%f6056, %f6055, 0f34000000, %f6053;
	add.f32 	%f6057, %f6054, 0fBF800000;
	fma.rn.f32 	%f6058, %f6057, 0fBE055027, 0f3E1039F6;
	fma.rn.f32 	%f6059, %f6058, %f6057, 0fBDF8CDCC;
	fma.rn.f32 	%f6060, %f6059, %f6057, 0f3E0F2955;
	fma.rn.f32 	%f6061, %f6060, %f6057, 0fBE2AD8B9;
	fma.rn.f32 	%f6062, %f6061, %f6057, 0f3E4CED0B;
	fma.rn.f32 	%f6063, %f6062, %f6057, 0fBE7FFF22;
	fma.rn.f32 	%f6064, %f6063, %f6057, 0f3EAAAA78;
	fma.rn.f32 	%f6065, %f6064, %f6057, 0fBF000000;
	mul.f32 	%f6066, %f6057, %f6065;
	fma.rn.f32 	%f6067, %f6066, %f6057, %f6057;
	fma.rn.f32 	%f6068, %f6056, 0f3F317218, %f6067;
	setp.gt.u32 	%p2086, %r9074, 2139095039;
	fma.rn.f32 	%f6069, %f6052, 0f7F800000, 0f7F800000;
	selp.f32 	%f6070, %f6069, %f6068, %p2086;
	setp.eq.f32 	%p2087, %f6052, 0f00000000;
	fma.rn.f32 	%f6071, %f6070, 0f3EDE5BD9, 0f3F800000;
	selp.f32 	%f6072, 0fFF800000, %f6071, %p2087;
	cvt.rzi.u32.f32 	%r1058, %f6072;
	setp.eq.s32 	%p2088, %r1058, 0;
	@%p2088 bra 	$L__BB2_476;
	mul.hi.s32 	%r9079, %r10460, 1717986919;
	shr.u32 	%r9080, %r9079, 31;
	shr.s32 	%r9081, %r9079, 2;
	add.s32 	%r9082, %r9081, %r9080;
	mul.lo.s32 	%r9083, %r9082, 10;
	sub.s32 	%r1059, %r10460, %r9083;
	mov.b32 	%r10777, 0;
	mov.u32 	%r10778, %r10459;
$L__BB2_473:
	mul.hi.s32 	%r9084, %r10778, 1717986919;
	shr.u32 	%r9085, %r9084, 31;
	shr.s32 	%r9086, %r9084, 2;
	add.s32 	%r9087, %r9086, %r9085;
	mul.lo.s32 	%r9088, %r9087, 10;
	sub.s32 	%r1062, %r10778, %r9088;
	setp.eq.s32 	%p2089, %r1062, %r1059;
	@%p2089 bra 	$L__BB2_475;
	setp.gt.s32 	%p2090, %r1062, %r1059;
	selp.b32 	%r1063, %r10459, %r10460, %p2090;
	selp.b32 	%r10460, %r10460, %r10459, %p2090;
	mov.u32 	%r10459, %r1063;
	bra.uni 	$L__BB2_476;
$L__BB2_475:
	add.s32 	%r10777, %r10777, 1;
	setp.ne.s32 	%p2091, %r10777, %r1058;
	mov.u32 	%r10778, %r9087;
	@%p2091 bra 	$L__BB2_473;
$L__BB2_476:
	max.s32 	%r9092, %r10527, %r10464;
	cvt.rn.f32.s32 	%f6073, %r9092;
	setp.lt.s32 	%p2092, %r9092, 1;
	mul.f32 	%f6074, %f6073, 0f4B000000;
	selp.f32 	%f6075, %f6074, %f6073, %p2092;
	selp.f32 	%f6076, 0fC1B80000, 0f00000000, %p2092;
	mov.b32 	%r9093, %f6075;
	add.s32 	%r9094, %r9093, -1059760811;
	and.b32  	%r9095, %r9094, -8388608;
	sub.s32 	%r9096, %r9093, %r9095;
	mov.b32 	%f6077, %r9096;
	cvt.rn.f32.s32 	%f6078, %r9095;
	fma.rn.f32 	%f6079, %f6078, 0f34000000, %f6076;
	add.f32 	%f6080, %f6077, 0fBF800000;
	fma.rn.f32 	%f6081, %f6080, 0fBE055027, 0f3E1039F6;
	fma.rn.f32 	%f6082, %f6081, %f6080, 0fBDF8CDCC;
	fma.rn.f32 	%f6083, %f6082, %f6080, 0f3E0F2955;
	fma.rn.f32 	%f6084, %f6083, %f6080, 0fBE2AD8B9;
	fma.rn.f32 	%f6085, %f6084, %f6080, 0f3E4CED0B;
	fma.rn.f32 	%f6086, %f6085, %f6080, 0fBE7FFF22;
	fma.rn.f32 	%f6087, %f6086, %f6080, 0f3EAAAA78;
	fma.rn.f32 	%f6088, %f6087, %f6080, 0fBF000000;
	mul.f32 	%f6089, %f6080, %f6088;
	fma.rn.f32 	%f6090, %f6089, %f6080, %f6080;
	fma.rn.f32 	%f6091, %f6079, 0f3F317218, %f6090;
	setp.gt.u32 	%p2093, %r9093, 2139095039;
	fma.rn.f32 	%f6092, %f6075, 0f7F800000, 0f7F800000;
	selp.f32 	%f6093, %f6092, %f6091, %p2093;
	setp.eq.f32 	%p2094, %f6075, 0f00000000;
	fma.rn.f32 	%f6094, %f6093, 0f3EDE5BD9, 0f3F800000;
	selp.f32 	%f6095, 0fFF800000, %f6094, %p2094;
	cvt.rzi.u32.f32 	%r1069, %f6095;
	setp.eq.s32 	%p2095, %r1069, 0;
	@%p2095 bra 	$L__BB2_481;
	mul.hi.s32 	%r9098, %r10464, 1717986919;
	shr.u32 	%r9099, %r9098, 31;
	shr.s32 	%r9100, %r9098, 2;
	add.s32 	%r9101, %r9100, %r9099;
	mul.lo.s32 	%r9102, %r9101, 10;
	sub.s32 	%r1070, %r10464, %r9102;
	mov.b32 	%r10781, 0;
	mov.u32 	%r10782, %r10527;
$L__BB2_478:
	mul.hi.s32 	%r9103, %r10782, 1717986919;
	shr.u32 	%r9104, %r9103, 31;
	shr.s32 	%r9105, %r9103, 2;
	add.s32 	%r9106, %r9105, %r9104;
	mul.lo.s32 	%r9107, %r9106, 10;
	sub.s32 	%r1073, %r10782, %r9107;
	setp.eq.s32 	%p2096, %r1073, %r1070;
	@%p2096 bra 	$L__BB2_480;
	setp.gt.s32 	%p2097, %r1073, %r1070;
	selp.b32 	%r1074, %r10527, %r10464, %p2097;
	selp.b32 	%r10464, %r10464, %r10527, %p2097;
	mov.u32 	%r10527, %r1074;
	bra.uni 	$L__BB2_481;
$L__BB2_480:
	add.s32 	%r10781, %r10781, 1;
	setp.ne.s32 	%p2098, %r10781, %r1069;
	mov.u32 	%r10782, %r9106;
	@%p2098 bra 	$L__BB2_478;
$L__BB2_481:
	max.s32 	%r9111, %r10436, %r10468;
	cvt.rn.f32.s32 	%f6096, %r9111;
	setp.lt.s32 	%p2099, %r9111, 1;
	mul.f32 	%f6097, %f6096, 0f4B000000;
	selp.f32 	%f6098, %f6097, %f6096, %p2099;
	selp.f32 	%f6099, 0fC1B80000, 0f00000000, %p2099;
	mov.b32 	%r9112, %f6098;
	add.s32 	%r9113, %r9112, -1059760811;
	and.b32  	%r9114, %r9113, -8388608;
	sub.s32 	%r9115, %r9112, %r9114;
	mov.b32 	%f6100, %r9115;
	cvt.rn.f32.s32 	%f6101, %r9114;
	fma.rn.f32 	%f6102, %f6101, 0f34000000, %f6099;
	add.f32 	%f6103, %f6100, 0fBF800000;
	fma.rn.f32 	%f6104, %f6103, 0fBE055027, 0f3E1039F6;
	fma.rn.f32 	%f6105, %f6104, %f6103, 0fBDF8CDCC;
	fma.rn.f32 	%f6106, %f6105, %f6103, 0f3E0F2955;
	fma.rn.f32 	%f6107, %f6106, %f6103, 0fBE2AD8B9;
	fma.rn.f32 	%f6108, %f6107, %f6103, 0f3E4CED0B;
	fma.rn.f32 	%f6109, %f6108, %f6103, 0fBE7FFF22;
	fma.rn.f32 	%f6110, %f6109, %f6103, 0f3EAAAA78;
	fma.rn.f32 	%f6111, %f6110, %f6103, 0fBF000000;
	mul.f32 	%f6112, %f6103, %f6111;
	fma.rn.f32 	%f6113, %f6112, %f6103, %f6103;
	fma.rn.f32 	%f6114, %f6102, 0f3F317218, %f6113;
	setp.gt.u32 	%p2100, %r9112, 2139095039;
	fma.rn.f32 	%f6115, %f6098, 0f7F800000, 0f7F800000;
	selp.f32 	%f6116, %f6115, %f6114, %p2100;
	setp.eq.f32 	%p2101, %f6098, 0f00000000;
	fma.rn.f32 	%f6117, %f6116, 0f3EDE5BD9, 0f3F800000;
	selp.f32 	%f6118, 0fFF800000, %f6117, %p2101;
	cvt.rzi.u32.f32 	%r1080, %f6118;
	setp.eq.s32 	%p2102, %r1080, 0;
	@%p2102 bra 	$L__BB2_486;
	mul.hi.s32 	%r9117, %r10468, 1717986919;
	shr.u32 	%r9118, %r9117, 31;
	shr.s32 	%r9119, %r9117, 2;
	add.s32 	%r9120, %r9119, %r9118;
	mul.lo.s32 	%r9121, %r9120, 10;
	sub.s32 	%r1081, %r10468, %r9121;
	mov.b32 	%r10785, 0;
	mov.u32 	%r10786, %r10436;
$L__BB2_483:
	mul.hi.s32 	%r9122, %r10786, 1717986919;
	shr.u32 	%r9123, %r9122, 31;
	shr.s32 	%r9124, %r9122, 2;
	add.s32 	%r9125, %r9124, %r9123;
	mul.lo.s32 	%r9126, %r9125, 10;
	sub.s32 	%r1084, %r10786, %r9126;
	setp.eq.s32 	%p2103, %r1084, %r1081;
	@%p2103 bra 	$L__BB2_485;
	setp.gt.s32 	%p2104, %r1084, %r1081;
	selp.b32 	%r1085, %r10436, %r10468, %p2104;
	selp.b32 	%r10468, %r10468, %r10436, %p2104;
	mov.u32 	%r10436, %r1085;
	bra.uni 	$L__BB2_486;
$L__BB2_485:
	add.s32 	%r10785, %r10785, 1;
	setp.ne.s32 	%p2105, %r10785, %r1080;
	mov.u32 	%r10786, %r9125;
	@%p2105 bra 	$L__BB2_483;
$L__BB2_486:
	max.s32 	%r9130, %r10440, %r10435;
	cvt.rn.f32.s32 	%f6119, %r9130;
	setp.lt.s32 	%p2106, %r9130, 1;
	mul.f32 	%f6120, %f6119, 0f4B000000;
	selp.f32 	%f6121, %f6120, %f6119, %p2106;
	selp.f32 	%f6122, 0fC1B80000, 0f00000000, %p2106;
	mov.b32 	%r9131, %f6121;
	add.s32 	%r9132, %r9131, -1059760811;
	and.b32  	%r9133, %r9132, -8388608;
	sub.s32 	%r9134, %r9131, %r9133;
	mov.b32 	%f6123, %r9134;
	cvt.rn.f32.s32 	%f6124, %r9133;
	fma.rn.f32 	%f6125, %f6124, 0f34000000, %f6122;
	add.f32 	%f6126, %f6123, 0fBF800000;
	fma.rn.f32 	%f6127, %f6126, 0fBE055027, 0f3E1039F6;
	fma.rn.f32 	%f6128, %f6127, %f6126, 0fBDF8CDCC;
	fma.rn.f32 	%f6129, %f6128, %f6126, 0f3E0F2955;
	fma.rn.f32 	%f6130, %f6129, %f6126, 0fBE2AD8B9;
	fma.rn.f32 	%f6131, %f6130, %f6126, 0f3E4CED0B;
	fma.rn.f32 	%f6132, %f6131, %f6126, 0fBE7FFF22;
	fma.rn.f32 	%f6133, %f6132, %f6126, 0f3EAAAA78;
	fma.rn.f32 	%f6134, %f6133, %f6126, 0fBF000000;
	mul.f32 	%f6135, %f6126, %f6134;
	fma.rn.f32 	%f6136, %f6135, %f6126, %f6126;
	fma.rn.f32 	%f6137, %f6125, 0f3F317218, %f6136;
	setp.gt.u32 	%p2107, %r9131, 2139095039;
	fma.rn.f32 	%f6138, %f6121, 0f7F800000, 0f7F800000;
	selp.f32 	%f6139, %f6138, %f6137, %p2107;
	setp.eq.f32 	%p2108, %f6121, 0f00000000;
	fma.rn.f32 	%f6140, %f6139, 0f3EDE5BD9, 0f3F800000;
	selp.f32 	%f6141, 0fFF800000, %f6140, %p2108;
	cvt.rzi.u32.f32 	%r1091, %f6141;
	setp.eq.s32 	%p2109, %r1091, 0;
	@%p2109 bra 	$L__BB2_491;
	mul.hi.s32 	%r9136, %r10435, 1717986919;
	shr.u32 	%r9137, %r9136, 31;
	shr.s32 	%r9138, %r9136, 2;
	add.s32 	%r9139, %r9138, %r9137;
	mul.lo.s32 	%r9140, %r9139, 10;
	sub.s32 	%r1092, %r10435, %r9140;
	mov.b32 	%r10789, 0;
	mov.u32 	%r10790, %r10440;
$L__BB2_488:
	mul.hi.s32 	%r9141, %r10790, 1717986919;
	shr.u32 	%r9142, %r9141, 31;
	shr.s32 	%r9143, %r9141, 2;
	add.s32 	%r9144, %r9143, %r9142;
	mul.lo.s32 	%r9145, %r9144, 10;
	sub.s32 	%r1095, %r10790, %r9145;
	setp.eq.s32 	%p2110, %r1095, %r1092;
	@%p2110 bra 	$L__BB2_490;
	setp.gt.s32 	%p2111, %r1095, %r1092;
	selp.b32 	%r1096, %r10440, %r10435, %p2111;
	selp.b32 	%r10435, %r10435, %r10440, %p2111;
	mov.u32 	%r10440, %r1096;
	bra.uni 	$L__BB2_491;
$L__BB2_490:
	add.s32 	%r10789, %r10789, 1;
	setp.ne.s32 	%p2112, %r10789, %r1091;
	mov.u32 	%r10790, %r9144;
	@%p2112 bra 	$L__BB2_488;
$L__BB2_491:
	max.s32 	%r9149, %r10444, %r10439;
	cvt.rn.f32.s32 	%f6142, %r9149;
	setp.lt.s32 	%p2113, %r9149, 1;
	mul.f32 	%f6143, %f6142, 0f4B000000;
	selp.f32 	%f6144, %f6143, %f6142, %p2113;
	selp.f32 	%f6145, 0fC1B80000, 0f00000000, %p2113;
	mov.b32 	%r9150, %f6144;
	add.s32 	%r9151, %r9150, -1059760811;
	and.b32  	%r9152, %r9151, -8388608;
	sub.s32 	%r9153, %r9150, %r9152;
	mov.b32 	%f6146, %r9153;
	cvt.rn.f32.s32 	%f6147, %r9152;
	fma.rn.f32 	%f6148, %f6147, 0f34000000, %f6145;
	add.f32 	%f6149, %f6146, 0fBF800000;
	fma.rn.f32 	%f6150, %f6149, 0fBE055027, 0f3E1039F6;
	fma.rn.f32 	%f6151, %f6150, %f6149, 0fBDF8CDCC;
	fma.rn.f32 	%f6152, %f6151, %f6149, 0f3E0F2955;
	fma.rn.f32 	%f6153, %f6152, %f6149, 0fBE2AD8B9;
	fma.rn.f32 	%f6154, %f6153, %f6149, 0f3E4CED0B;
	fma.rn.f32 	%f6155, %f6154, %f6149, 0fBE7FFF22;
	fma.rn.f32 	%f6156, %f6155, %f6149, 0f3EAAAA78;
	fma.rn.f32 	%f6157, %f6156, %f6149, 0fBF000000;
	mul.f32 	%f6158, %f6149, %f6157;
	fma.rn.f32 	%f6159, %f6158, %f6149, %f6149;
	fma.rn.f32 	%f6160, %f6148, 0f3F317218, %f6159;
	setp.gt.u32 	%p2114, %r9150, 2139095039;
	fma.rn.f32 	%f6161, %f6144, 0f7F800000, 0f7F800000;
	selp.f32 	%f6162, %f6161, %f6160, %p2114;
	setp.eq.f32 	%p2115, %f6144, 0f00000000;
	fma.rn.f32 	%f6163, %f6162, 0f3EDE5BD9, 0f3F800000;
	selp.f32 	%f6164, 0fFF800000, %f6163, %p2115;
	cvt.rzi.u32.f32 	%r1102, %f6164;
	setp.eq.s32 	%p2116, %r1102, 0;
	@%p2116 bra 	$L__BB2_496;
	mul.hi.s32 	%r9155, %r10439, 1717986919;
	shr.u32 	%r9156, %r9155, 31;
	shr.s32 	%r9157, %r9155, 2;
	add.s32 	%r9158, %r9157, %r9156;
	mul.lo.s32 	%r9159, %r9158, 10;
	sub.s32 	%r1103, %r10439, %r9159;
	mov.b32 	%r10793, 0;
	mov.u32 	%r10794, %r10444;
$L__BB2_493:
	mul.hi.s32 	%r9160, %r10794, 1717986919;
	shr.u32 	%r9161, %r9160, 31;
	shr.s32 	%r9162, %r9160, 2;
	add.s32 	%r9163, %r9162, %r9161;
	mul.lo.s32 	%r9164, %r9163, 10;
	sub.s32 	%r1106, %r10794, %r9164;
	setp.eq.s32 	%p2117, %r1106, %r1103;
	@%p2117 bra 	$L__BB2_495;
	setp.gt.s32 	%p2118, %r1106, %r1103;
	selp.b32 	%r1107, %r10444, %r10439, %p2118;
	selp.b32 	%r10439, %r10439, %r10444, %p2118;
	mov.u32 	%r10444, %r1107;
	bra.uni 	$L__BB2_496;
$L__BB2_495:
	add.s32 	%r10793, %r10793, 1;
	setp.ne.s32 	%p2119, %r10793, %r1102;
	mov.u32 	%r10794, %r9163;
	@%p2119 bra 	$L__BB2_493;
$L__BB2_496:
	max.s32 	%r9168, %r10448, %r10443;
	cvt.rn.f32.s32 	%f6165, %r9168;
	setp.lt.s32 	%p2120, %r9168, 1;
	mul.f32 	%f6166, %f6165, 0f4B000000;
	selp.f32 	%f6167, %f6166, %f6165, %p2120;
	selp.f32 	%f6168, 0fC1B80000, 0f00000000, %p2120;
	mov.b32 	%r9169, %f6167;
	add.s32 	%r9170, %r9169, -1059760811;
	and.b32  	%r9171, %r9170, -8388608;
	sub.s32 	%r9172, %r9169, %r9171;
	mov.b32 	%f6169, %r9172;
	cvt.rn.f32.s32 	%f6170, %r9171;
	fma.rn.f32 	%f6171, %f6170, 0f34000000, %f6168;
	add.f32 	%f6172, %f6169, 0fBF800000;
	fma.rn.f32 	%f6173, %f6172, 0fBE055027, 0f3E1039F6;
	fma.rn.f32 	%f6174, %f6173, %f6172, 0fBDF8CDCC;
	fma.rn.f32 	%f6175, %f6174, %f6172, 0f3E0F2955;
	fma.rn.f32 	%f6176, %f6175, %f6172, 0fBE2AD8B9;
	fma.rn.f32 	%f6177, %f6176, %f6172, 0f3E4CED0B;
	fma.rn.f32 	%f6178, %f6177, %f6172, 0fBE7FFF22;
	fma.rn.f32 	%f6179, %f6178, %f6172, 0f3EAAAA78;
	fma.rn.f32 	%f6180, %f6179, %f6172, 0fBF000000;
	mul.f32 	%f6181, %f6172, %f6180;
	fma.rn.f32 	%f6182, %f6181, %f6172, %f6172;
	fma.rn.f32 	%f6183, %f6171, 0f3F317218, %f6182;
	setp.gt.u32 	%p2121, %r9169, 2139095039;
	fma.rn.f32 	%f6184, %f6167, 0f7F800000, 0f7F800000;
	selp.f32 	%f6185, %f6184, %f6183, %p2121;
	setp.eq.f32 	%p2122, %f6167, 0f00000000;
	fma.rn.f32 	%f6186, %f6185, 0f3EDE5BD9, 0f3F800000;
	selp.f32 	%f6187, 0fFF800000, %f6186, %p2122;
	cvt.rzi.u32.f32 	%r1113, %f6187;
	setp.eq.s32 	%p2123, %r1113, 0;
	@%p2123 bra 	$L__BB2_501;
	mul.hi.s32 	%r9174, %r10443, 1717986919;
	shr.u32 	%r9175, %r9174, 31;
	shr.s32 	%r9176, %r9174, 2;
	add.s32 	%r9177, %r9176, %r9175;
	mul.lo.s32 	%r9178, %r9177, 10;
	sub.s32 	%r1114, %r10443, %r9178;
	mov.b32 	%r10797, 0;
	mov.u32 	%r10798, %r10448;
$L__BB2_498:
	mul.hi.s32 	%r9179, %r10798, 1717986919;
	shr.u32 	%r9180, %r9179, 31;
	shr.s32 	%r9181, %r9179, 2;
	add.s32 	%r9182, %r9181, %r9180;
	mul.lo.s32 	%r9183, %r9182, 10;
	sub.s32 	%r1117, %r10798, %r9183;
	setp.eq.s32 	%p2124, %r1117, %r1114;
	@%p2124 bra 	$L__BB2_500;
	setp.gt.s32 	%p2125, %r1117, %r1114;
	selp.b32 	%r1118, %r10448, %r10443, %p2125;
	selp.b32 	%r10443, %r10443, %r10448, %p2125;
	mov.u32 	%r10448, %r1118;
	bra.uni 	$L__BB2_501;
$L__BB2_500:
	add.s32 	%r10797, %r10797, 1;
	setp.ne.s32 	%p2126, %r10797, %r1113;
	mov.u32 	%r10798, %r9182;
	@%p2126 bra 	$L__BB2_498;
$L__BB2_501:
	max.s32 	%r9187, %r10452, %r10447;
	cvt.rn.f32.s32 	%f6188, %r9187;
	setp.lt.s32 	%p2127, %r9187, 1;
	mul.f32 	%f6189, %f6188, 0f4B000000;
	selp.f32 	%f6190, %f6189, %f6188, %p2127;
	selp.f32 	%f6191, 0fC1B80000, 0f00000000, %p2127;
	mov.b32 	%r9188, %f6190;
	add.s32 	%r9189, %r9188, -1059760811;
	and.b32  	%r9190, %r9189, -8388608;
	sub.s32 	%r9191, %r9188, %r9190;
	mov.b32 	%f6192, %r9191;
	cvt.rn.f32.s32 	%f6193, %r9190;
	fma.rn.f32 	%f6194, %f6193, 0f34000000, %f6191;
	add.f32 	%f6195, %f6192, 0fBF800000;
	fma.rn.f32 	%f6196, %f6195, 0fBE055027, 0f3E1039F6;
	fma.rn.f32 	%f6197, %f6196, %f6195, 0fBDF8CDCC;
	fma.rn.f32 	%f6198, %f6197, %f6195, 0f3E0F2955;
	fma.rn.f32 	%f6199, %f6198, %f6195, 0fBE2AD8B9;
	fma.rn.f32 	%f6200, %f6199, %f6195, 0f3E4CED0B;
	fma.rn.f32 	%f6201, %f6200, %f6195, 0fBE7FFF22;
	fma.rn.f32 	%f6202, %f6201, %f6195, 0f3EAAAA78;
	fma.rn.f32 	%f6203, %f6202, %f6195, 0fBF000000;
	mul.f32 	%f6204, %f6195, %f6203;
	fma.rn.f32 	%f6205, %f6204, %f6195, %f6195;
	fma.rn.f32 	%f6206, %f6194, 0f3F317218, %f6205;
	setp.gt.u32 	%p2128, %r9188, 2139095039;
	fma.rn.f32 	%f6207, %f6190, 0f7F800000, 0f7F800000;
	selp.f32 	%f6208, %f6207, %f6206, %p2128;
	setp.eq.f32 	%p2129, %f6190, 0f00000000;
	fma.rn.f32 	%f6209, %f6208, 0f3EDE5BD9, 0f3F800000;
	selp.f32 	%f6210, 0fFF800000, %f6209, %p2129;
	cvt.rzi.u32.f32 	%r1124, %f6210;
	setp.eq.s32 	%p2130, %r1124, 0;
	@%p2130 bra 	$L__BB2_506;
	mul.hi.s32 	%r9193, %r10447, 1717986919;
	shr.u32 	%r9194, %r9193, 31;
	shr.s32 	%r9195, %r9193, 2;
	add.s32 	%r9196, %r9195, %r9194;
	mul.lo.s32 	%r9197, %r9196, 10;
	sub.s32 	%r1125, %r10447, %r9197;
	mov.b32 	%r10801, 0;
	mov.u32 	%r10802, %r10452;
$L__BB2_503:
	mul.hi.s32 	%r9198, %r10802, 1717986919;
	shr.u32 	%r9199, %r9198, 31;
	shr.s32 	%r9200, %r9198, 2;
	add.s32 	%r9201, %r9200, %r9199;
	mul.lo.s32 	%r9202, %r9201, 10;
	sub.s32 	%r1128, %r10802, %r9202;
	setp.eq.s32 	%p2131, %r1128, %r1125;
	@%p2131 bra 	$L__BB2_505;
	setp.gt.s32 	%p2132, %r1128, %r1125;
	selp.b32 	%r1129, %r10452, %r10447, %p2132;
	selp.b32 	%r10447, %r10447, %r10452, %p2132;
	mov.u32 	%r10452, %r1129;
	bra.uni 	$L__BB2_506;
$L__BB2_505:
	add.s32 	%r10801, %r10801, 1;
	setp.ne.s32 	%p2133, %r10801, %r1124;
	mov.u32 	%r10802, %r9201;
	@%p2133 bra 	$L__BB2_503;
$L__BB2_506:
	max.s32 	%r9206, %r10456, %r10451;
	cvt.rn.f32.s32 	%f6211, %r9206;
	setp.lt.s32 	%p2134, %r9206, 1;
	mul.f32 	%f6212, %f6211, 0f4B000000;
	selp.f32 	%f6213, %f6212, %f6211, %p2134;
	selp.f32 	%f6214, 0fC1B80000, 0f00000000, %p2134;
	mov.b32 	%r9207, %f6213;
	add.s32 	%r9208, %r9207, -1059760811;
	and.b32  	%r9209, %r9208, -8388608;
	sub.s32 	%r9210, %r9207, %r9209;
	mov.b32 	%f6215, %r9210;
	cvt.rn.f32.s32 	%f6216, %r9209;
	fma.rn.f32 	%f6217, %f6216, 0f34000000, %f6214;
	add.f32 	%f6218, %f6215, 0fBF800000;
	fma.rn.f32 	%f6219, %f6218, 0fBE055027, 0f3E1039F6;
	fma.rn.f32 	%f6220, %f6219, %f6218, 0fBDF8CDCC;
	fma.rn.f32 	%f6221, %f6220, %f6218, 0f3E0F2955;
	fma.rn.f32 	%f6222, %f6221, %f6218, 0fBE2AD8B9;
	fma.rn.f32 	%f6223, %f6222, %f6218, 0f3E4CED0B;
	fma.rn.f32 	%f6224, %f6223, %f6218, 0fBE7FFF22;
	fma.rn.f32 	%f6225, %f6224, %f6218, 0f3EAAAA78;
	fma.rn.f32 	%f6226, %f6225, %f6218, 0fBF000000;
	mul.f32 	%f6227, %f6218, %f6226;
	fma.rn.f32 	%f6228, %f6227, %f6218, %f6218;
	fma.rn.f32 	%f6229, %f6217, 0f3F317218, %f6228;
	setp.gt.u32 	%p2135, %r9207, 2139095039;
	fma.rn.f32 	%f6230, %f6213, 0f7F800000, 0f7F800000;
	selp.f32 	%f6231, %f6230, %f6229, %p2135;
	setp.eq.f32 	%p2136, %f6213, 0f00000000;
	fma.rn.f32 	%f6232, %f6231, 0f3EDE5BD9, 0f3F800000;
	selp.f32 	%f6233, 0fFF800000, %f6232, %p2136;
	cvt.rzi.u32.f32 	%r1135, %f6233;
	setp.eq.s32 	%p2137, %r1135, 0;
	@%p2137 bra 	$L__BB2_511;
	mul.hi.s32 	%r9212, %r10451, 1717986919;
	shr.u32 	%r9213, %r9212, 31;
	shr.s32 	%r9214, %r9212, 2;
	add.s32 	%r9215, %r9214, %r9213;
	mul.lo.s32 	%r9216, %r9215, 10;
	sub.s32 	%r1136, %r10451, %r9216;
	mov.b32 	%r10805, 0;
	mov.u32 	%r10806, %r10456;
$L__BB2_508:
	mul.hi.s32 	%r9217, %r10806, 1717986919;
	shr.u32 	%r9218, %r9217, 31;
	shr.s32 	%r9219, %r9217, 2;
	add.s32 	%r9220, %r9219, %r9218;
	mul.lo.s32 	%r9221, %r9220, 10;
	sub.s32 	%r1139, %r10806, %r9221;
	setp.eq.s32 	%p2138, %r1139, %r1136;
	@%p2138 bra 	$L__BB2_510;
	setp.gt.s32 	%p2139, %r1139, %r1136;
	selp.b32 	%r1140, %r10456, %r10451, %p2139;
	selp.b32 	%r10451, %r10451, %r10456, %p2139;
	mov.u32 	%r10456, %r1140;
	bra.uni 	$L__BB2_511;
$L__BB2_510:
	add.s32 	%r10805, %r10805, 1;
	setp.ne.s32 	%p2140, %r10805, %r1135;
	mov.u32 	%r10806, %r9220;
	@%p2140 bra 	$L__BB2_508;
$L__BB2_511:
	max.s32 	%r9225, %r10460, %r10455;
	cvt.rn.f32.s32 	%f6234, %r9225;
	setp.lt.s32 	%p2141, %r9225, 1;
	mul.f32 	%f6235, %f6234, 0f4B000000;
	selp.f32 	%f6236, %f6235, %f6234, %p2141;
	selp.f32 	%f6237, 0fC1B80000, 0f00000000, %p2141;
	mov.b32 	%r9226, %f6236;
	add.s32 	%r9227, %r9226, -1059760811;
	and.b32  	%r9228, %r9227, -8388608;
	sub.s32 	%r9229, %r9226, %r9228;
	mov.b32 	%f6238, %r9229;
	cvt.rn.f32.s32 	%f6239, %r9228;
	fma.rn.f32 	%f6240, %f6239, 0f34000000, %f6237;
	add.f32 	%f6241, %f6238, 0fBF800000;
	fma.rn.f32 	%f6242, %f6241, 0fBE055027, 0f3E1039F6;
	fma.rn.f32 	%f6243, %f6242, %f6241, 0fBDF8CDCC;
	fma.rn.f32 	%f6244, %f6243, %f6241, 0f3E0F2955;
	fma.rn.f32 	%f6245, %f6244, %f6241, 0fBE2AD8B9;
	fma.rn.f32 	%f6246, %f6245, %f6241, 0f3E4CED0B;
	fma.rn.f32 	%f6247, %f6246, %f6241, 0fBE7FFF22;
	fma.rn.f32 	%f6248, %f6247, %f6241, 0f3EAAAA78;
	fma.rn.f32 	%f6249, %f6248, %f6241, 0fBF000000;
	mul.f32 	%f6250, %f6241, %f6249;
	fma.rn.f32 	%f6251, %f6250, %f6241, %f6241;
	fma.rn.f32 	%f6252, %f6240, 0f3F317218, %f6251;
	setp.gt.u32 	%p2142, %r9226, 2139095039;
	fma.rn.f32 	%f6253, %f6236, 0f7F800000, 0f7F800000;
	selp.f32 	%f6254, %f6253, %f6252, %p2142;
	setp.eq.f32 	%p2143, %f6236, 0f00000000;
	fma.rn.f32 	%f6255, %f6254, 0f3EDE5BD9, 0f3F800000;
	selp.f32 	%f6256, 0fFF800000, %f6255, %p2143;
	cvt.rzi.u32.f32 	%r1146, %f6256;
	setp.eq.s32 	%p2144, %r1146, 0;
	@%p2144 bra 	$L__BB2_516;
	mul.hi.s32 	%r9231, %r10455, 1717986919;
	shr.u32 	%r9232, %r9231, 31;
	shr.s32 	%r9233, %r9231, 2;
	add.s32 	%r9234, %r9233, %r9232;
	mul.lo.s32 	%r9235, %r9234, 10;
	sub.s32 	%r1147, %r10455, %r9235;
	mov.b32 	%r10809, 0;
	mov.u32 	%r10810, %r10460;
$L__BB2_513:
	mul.hi.s32 	%r9236, %r10810, 1717986919;
	shr.u32 	%r9237, %r9236, 31;
	shr.s32 	%r9238, %r9236, 2;
	add.s32 	%r9239, %r9238, %r9237;
	mul.lo.s32 	%r9240, %r9239, 10;
	sub.s32 	%r1150, %r10810, %r9240;
	setp.eq.s32 	%p2145, %r1150, %r1147;
	@%p2145 bra 	$L__BB2_515;
	setp.gt.s32 	%p2146, %r1150, %r1147;
	selp.b32 	%r1151, %r10460, %r10455, %p2146;
	selp.b32 	%r10455, %r10455, %r10460, %p2146;
	mov.u32 	%r10460, %r1151;
	bra.uni 	$L__BB2_516;
$L__BB2_515:
	add.s32 	%r10809, %r10809, 1;
	setp.ne.s32 	%p2147, %r10809, %r1146;
	mov.u32 	%r10810, %r9239;
	@%p2147 bra 	$L__BB2_513;
$L__BB2_516:
	max.s32 	%r9244, %r10464, %r10459;
	cvt.rn.f32.s32 	%f6257, %r9244;
	setp.lt.s32 	%p2148, %r9244, 1;
	mul.f32 	%f6258, %f6257, 0f4B000000;
	selp.f32 	%f6259, %f6258, %f6257, %p2148;
	selp.f32 	%f6260, 0fC1B80000, 0f00000000, %p2148;
	mov.b32 	%r9245, %f6259;
	add.s32 	%r9246, %r9245, -1059760811;
	and.b32  	%r9247, %r9246, -8388608;
	sub.s32 	%r9248, %r9245, %r9247;
	mov.b32 	%f6261, %r9248;
	cvt.rn.f32.s32 	%f6262, %r9247;
	fma.rn.f32 	%f6263, %f6262, 0f34000000, %f6260;
	add.f32 	%f6264, %f6261, 0fBF800000;
	fma.rn.f32 	%f6265, %f6264, 0fBE055027, 0f3E1039F6;
	fma.rn.f32 	%f6266, %f6265, %f6264, 0fBDF8CDCC;
	fma.rn.f32 	%f6267, %f6266, %f6264, 0f3E0F2955;
	fma.rn.f32 	%f6268, %f6267, %f6264, 0fBE2AD8B9;
	fma.rn.f32 	%f6269, %f6268, %f6264, 0f3E4CED0B;
	fma.rn.f32 	%f6270, %f6269, %f6264, 0fBE7FFF22;
	fma.rn.f32 	%f6271, %f6270, %f6264, 0f3EAAAA78;
	fma.rn.f32 	%f6272, %f6271, %f6264, 0fBF000000;
	mul.f32 	%f6273, %f6264, %f6272;
	fma.rn.f32 	%f6274, %f6273, %f6264, %f6264;
	fma.rn.f32 	%f6275, %f6263, 0f3F317218, %f6274;
	setp.gt.u32 	%p2149, %r9245, 2139095039;
	fma.rn.f32 	%f6276, %f6259, 0f7F800000, 0f7F800000;
	selp.f32 	%f6277, %f6276, %f6275, %p2149;
	setp.eq.f32 	%p2150, %f6259, 0f00000000;
	fma.rn.f32 	%f6278, %f6277, 0f3EDE5BD9, 0f3F800000;
	selp.f32 	%f6279, 0fFF800000, %f6278, %p2150;
	cvt.rzi.u32.f32 	%r1157, %f6279;
	setp.eq.s32 	%p2151, %r1157, 0;
	@%p2151 bra 	$L__BB2_521;
	mul.hi.s32 	%r9250, %r10459, 1717986919;
	shr.u32 	%r9251, %r9250, 31;
	shr.s32 	%r9252, %r9250, 2;
	add.s32 	%r9253, %r9252, %r9251;
	mul.lo.s32 	%r9254, %r9253, 10;
	sub.s32 	%r1158, %r10459, %r9254;
	mov.b32 	%r10813, 0;
	mov.u32 	%r10814, %r10464;
$L__BB2_518:
	mul.hi.s32 	%r9255, %r10814, 1717986919;
	shr.u32 	%r9256, %r9255, 31;
	shr.s32 	%r9257, %r9255, 2;
	add.s32 	%r9258, %r9257, %r9256;
	mul.lo.s32 	%r9259, %r9258, 10;
	sub.s32 	%r1161, %r10814, %r9259;
	setp.eq.s32 	%p2152, %r1161, %r1158;
	@%p2152 bra 	$L__BB2_520;
	setp.gt.s32 	%p2153, %r1161, %r1158;
	selp.b32 	%r1162, %r10464, %r10459, %p2153;
	selp.b32 	%r10459, %r10459, %r10464, %p2153;
	mov.u32 	%r10464, %r1162;
	bra.uni 	$L__BB2_521;
$L__BB2_520:
	add.s32 	%r10813, %r10813, 1;
	setp.ne.s32 	%p2154, %r10813, %r1157;
	mov.u32 	%r10814, %r9258;
	@%p2154 bra 	$L__BB2_518;
$L__BB2_521:
	max.s32 	%r9263, %r10435, %r10436;
	cvt.rn.f32.s32 	%f6280, %r9263;
	setp.lt.s32 	%p2155, %r9263, 1;
	mul.f32 	%f6281, %f6280, 0f4B000000;
	selp.f32 	%f6282, %f6281, %f6280, %p2155;
	selp.f32 	%f6283, 0fC1B80000, 0f00000000, %p2155;
	mov.b32 	%r9264, %f6282;
	add.s32 	%r9265, %r9264, -1059760811;
	and.b32  	%r9266, %r9265, -8388608;
	sub.s32 	%r9267, %r9264, %r9266;
	mov.b32 	%f6284, %r9267;
	cvt.rn.f32.s32 	%f6285, %r9266;
	fma.rn.f32 	%f6286, %f6285, 0f34000000, %f6283;
	add.f32 	%f6287, %f6284, 0fBF800000;
	fma.rn.f32 	%f6288, %f6287, 0fBE055027, 0f3E1039F6;
	fma.rn.f32 	%f6289, %f6288, %f6287, 0fBDF8CDCC;
	fma.rn.f32 	%f6290, %f6289, %f6287, 0f3E0F2955;
	fma.rn.f32 	%f6291, %f6290, %f6287, 0fBE2AD8B9;
	fma.rn.f32 	%f6292, %f6291, %f6287, 0f3E4CED0B;
	fma.rn.f32 	%f6293, %f6292, %f6287, 0fBE7FFF22;
	fma.rn.f32 	%f6294, %f6293, %f6287, 0f3EAAAA78;
	fma.rn.f32 	%f6295, %f6294, %f6287, 0fBF000000;
	mul.f32 	%f6296, %f6287, %f6295;
	fma.rn.f32 	%f6297, %f6296, %f6287, %f6287;
	fma.rn.f32 	%f6298, %f6286, 0f3F317218, %f6297;
	setp.gt.u32 	%p2156, %r9264, 2139095039;
	fma.rn.f32 	%f6299, %f6282, 0f7F800000, 0f7F800000;
	selp.f32 	%f6300, %f6299, %f6298, %p2156;
	setp.eq.f32 	%p2157, %f6282, 0f00000000;
	fma.rn.f32 	%f6301, %f6300, 0f3EDE5BD9, 0f3F800000;
	selp.f32 	%f6302, 0fFF800000, %f6301, %p2157;
	cvt.rzi.u32.f32 	%r1168, %f6302;
	setp.eq.s32 	%p2158, %r1168, 0;
	@%p2158 bra 	$L__BB2_526;
	mul.hi.s32 	%r9269, %r10436, 1717986919;
	shr.u32 	%r9270, %r9269, 31;
	shr.s32 	%r9271, %r9269, 2;
	add.s32 	%r9272, %r9271, %r9270;
	mul.lo.s32 	%r9273, %r9272, 10;
	sub.s32 	%r1169, %r10436, %r9273;
	mov.b32 	%r10817, 0;
	mov.u32 	%r10818, %r10435;
$L__BB2_523:
	mul.hi.s32 	%r9274, %r10818, 1717986919;
	shr.u32 	%r9275, %r9274, 31;
	shr.s32 	%r9276, %r9274, 2;
	add.s32 	%r9277, %r9276, %r9275;
	mul.lo.s32 	%r9278, %r9277, 10;
	sub.s32 	%r1172, %r10818, %r9278;
	setp.eq.s32 	%p2159, %r1172, %r1169;
	@%p2159 bra 	$L__BB2_525;
	setp.gt.s32 	%p2160, %r1172, %r1169;
	selp.b32 	%r1173, %r10435, %r10436, %p2160;
	selp.b32 	%r10436, %r10436, %r10435, %p2160;
	mov.u32 	%r10435, %r1173;
	bra.uni 	$L__BB2_526;
$L__BB2_525:
	add.s32 	%r10817, %r10817, 1;
	setp.ne.s32 	%p2161, %r10817, %r1168;
	mov.u32 	%r10818, %r9277;
	@%p2161 bra 	$L__BB2_523;
$L__BB2_526:
	max.s32 	%r9282, %r10439, %r10440;
	cvt.rn.f32.s32 	%f6303, %r9282;
	setp.lt.s32 	%p2162, %r9282, 1;
	mul.f32 	%f6304, %f6303, 0f4B000000;
	selp.f32 	%f6305, %f6304, %f6303, %p2162;
	selp.f32 	%f6306, 0fC1B80000, 0f00000000, %p2162;
	mov.b32 	%r9283, %f6305;
	add.s32 	%r9284, %r9283, -1059760811;
	and.b32  	%r9285, %r9284, -8388608;
	sub.s32 	%r9286, %r9283, %r9285;
	mov.b32 	%f6307, %r9286;
	cvt.rn.f32.s32 	%f6308, %r9285;
	fma.rn.f32 	%f6309, %f6308, 0f34000000, %f6306;
	add.f32 	%f6310, %f6307, 0fBF800000;
	fma.rn.f32 	%f6311, %f6310, 0fBE055027, 0f3E1039F6;
	fma.rn.f32 	%f6312, %f6311, %f6310, 0fBDF8CDCC;
	fma.rn.f32 	%f6313, %f6312, %f6310, 0f3E0F2955;
	fma.rn.f32 	%f6314, %f6313, %f6310, 0fBE2AD8B9;
	fma.rn.f32 	%f6315, %f6314, %f6310, 0f3E4CED0B;
	fma.rn.f32 	%f6316, %f6315, %f6310, 0fBE7FFF22;
	fma.rn.f32 	%f6317, %f6316, %f6310, 0f3EAAAA78;
	fma.rn.f32 	%f6318, %f6317, %f6310, 0fBF000000;
	mul.f32 	%f6319, %f6310, %f6318;
	fma.rn.f32 	%f6320, %f6319, %f6310, %f6310;
	fma.rn.f32 	%f6321, %f6309, 0f3F317218, %f6320;
	setp.gt.u32 	%p2163, %r9283, 2139095039;
	fma.rn.f32 	%f6322, %f6305, 0f7F800000, 0f7F800000;
	selp.f32 	%f6323, %f6322, %f6321, %p2163;
	setp.eq.f32 	%p2164, %f6305, 0f00000000;
	fma.rn.f32 	%f6324, %f6323, 0f3EDE5BD9, 0f3F800000;
	selp.f32 	%f6325, 0fFF800000, %f6324, %p2164;
	cvt.rzi.u32.f32 	%r1179, %f6325;
	setp.eq.s32 	%p2165, %r1179, 0;
	@%p2165 bra 	$L__BB2_531;
	mul.hi.s32 	%r9288, %r10440, 1717986919;
	shr.u32 	%r9289, %r9288, 31;
	shr.s32 	%r9290, %r9288, 2;
	add.s32 	%r9291, %r9290, %r9289;
	mul.lo.s32 	%r9292, %r9291, 10;
	sub.s32 	%r1180, %r10440, %r9292;
	mov.b32 	%r10821, 0;
	mov.u32 	%r10822, %r10439;
$L__BB2_528:
	mul.hi.s32 	%r9293, %r10822, 1717986919;
	shr.u32 	%r9294, %r9293, 31;
	shr.s32 	%r9295, %r9293, 2;
	add.s32 	%r9296, %r9295, %r9294;
	mul.lo.s32 	%r9297, %r9296, 10;
	sub.s32 	%r1183, %r10822, %r9297;
	setp.eq.s32 	%p2166, %r1183, %r1180;
	@%p2166 bra 	$L__BB2_530;
	setp.gt.s32 	%p2167, %r1183, %r1180;
	selp.b32 	%r1184, %r10439, %r10440, %p2167;
	selp.b32 	%r10440, %r10440, %r10439, %p2167;
	mov.u32 	%r10439, %r1184;
	bra.uni 	$L__BB2_531;
$L__BB2_530:
	add.s32 	%r10821, %r10821, 1;
	setp.ne.s32 	%p2168, %r10821, %r1179;
	mov.u32 	%r10822, %r9296;
	@%p2168 bra 	$L__BB2_528;
$L__BB2_531:
	max.s32 	%r9301, %r10443, %r10444;
	cvt.rn.f32.s32 	%f6326, %r9301;
	setp.lt.s32 	%p2169, %r9301, 1;
	mul.f32 	%f6327, %f6326, 0f4B000000;
	selp.f32 	%f6328, %f6327, %f6326, %p2169;
	selp.f32 	%f6329, 0fC1B80000, 0f00000000, %p2169;
	mov.b32 	%r9302, %f6328;
	add.s32 	%r9303, %r9302, -1059760811;
	and.b32  	%r9304, %r9303, -8388608;
	sub.s32 	%r9305, %r9302, %r9304;
	mov.b32 	%f6330, %r9305;
	cvt.rn.f32.s32 	%f6331, %r9304;
	fma.rn.f32 	%f6332, %f6331, 0f34000000, %f6329;
	add.f32 	%f6333, %f6330, 0fBF800000;
	fma.rn.f32 	%f6334, %f6333, 0fBE055027, 0f3E1039F6;
	fma.rn.f32 	%f6335, %f6334, %f6333, 0fBDF8CDCC;
	fma.rn.f32 	%f6336, %f6335, %f6333, 0f3E0F2955;
	fma.rn.f32 	%f6337, %f6336, %f6333, 0fBE2AD8B9;
	fma.rn.f32 	%f6338, %f6337, %f6333, 0f3E4CED0B;
	fma.rn.f32 	%f6339, %f6338, %f6333, 0fBE7FFF22;
	fma.rn.f32 	%f6340, %f6339, %f6333, 0f3EAAAA78;
	fma.rn.f32 	%f6341, %f6340, %f6333, 0fBF000000;
	mul.f32 	%f6342, %f6333, %f6341;
	fma.rn.f32 	%f6343, %f6342, %f6333, %f6333;
	fma.rn.f32 	%f6344, %f6332, 0f3F317218, %f6343;
	setp.gt.u32 	%p2170, %r9302, 2139095039;
	fma.rn.f32 	%f6345, %f6328, 0f7F800000, 0f7F800000;
	selp.f32 	%f6346, %f6345, %f6344, %p2170;
	setp.eq.f32 	%p2171, %f6328, 0f00000000;
	fma.rn.f32 	%f6347, %f6346, 0f3EDE5BD9, 0f3F800000;
	selp.f32 	%f6348, 0fFF800000, %f6347, %p2171;
	cvt.rzi.u32.f32 	%r1190, %f6348;
	setp.eq.s32 	%p2172, %r1190, 0;
	@%p2172 bra 	$L__BB2_536;
	mul.hi.s32 	%r9307, %r10444, 1717986919;
	shr.u32 	%r9308, %r9307, 31;
	shr.s32 	%r9309, %r9307, 2;
	add.s32 	%r9310, %r9309, %r9308;
	mul.lo.s32 	%r9311, %r9310, 10;
	sub.s32 	%r1191, %r10444, %r9311;
	mov.b32 	%r10825, 0;
	mov.u32 	%r10826, %r10443;
$L__BB2_533:
	mul.hi.s32 	%r9312, %r10826, 1717986919;
	shr.u32 	%r9313, %r9312, 31;
	shr.s32 	%r9314, %r9312, 2;
	add.s32 	%r9315, %r9314, %r9313;
	mul.lo.s32 	%r9316, %r9315, 10;
	sub.s32 	%r1194, %r10826, %r9316;
	setp.eq.s32 	%p2173, %r1194, %r1191;
	@%p2173 bra 	$L__BB2_535;
	setp.gt.s32 	%p2174, %r1194, %r1191;
	selp.b32 	%r1195, %r10443, %r10444, %p2174;
	selp.b32 	%r10444, %r10444, %r10443, %p2174;
	mov.u32 	%r10443, %r1195;
	bra.uni 	$L__BB2_536;
$L__BB2_535:
	add.s32 	%r10825, %r10825, 1;
	setp.ne.s32 	%p2175, %r10825, %r1190;
	mov.u32 	%r10826, %r9315;
	@%p2175 bra 	$L__BB2_533;
$L__BB2_536:
	max.s32 	%r9320, %r10447, %r10448;
	cvt.rn.f32.s32 	%f6349, %r9320;
	setp.lt.s32 	%p2176, %r9320, 1;
	mul.f32 	%f6350, %f6349, 0f4B000000;
	selp.f32 	%f6351, %f6350, %f6349, %p2176;
	selp.f32 	%f6352, 0fC1B80000, 0f00000000, %p2176;
	mov.b32 	%r9321, %f6351;
	add.s32 	%r9322, %r9321, -1059760811;
	and.b32  	%r9323, %r9322, -8388608;
	sub.s32 	%r9324, %r9321, %r9323;
	mov.b32 	%f6353, %r9324;
	cvt.rn.f32.s32 	%f6354, %r9323;
	fma.rn.f32 	%f6355, %f6354, 0f34000000, %f6352;
	add.f32 	%f6356, %f6353, 0fBF800000;
	fma.rn.f32 	%f6357, %f6356, 0fBE055027, 0f3E1039F6;
	fma.rn.f32 	%f6358, %f6357, %f6356, 0fBDF8CDCC;
	fma.rn.f32 	%f6359, %f6358, %f6356, 0f3E0F2955;
	fma.rn.f32 	%f6360, %f6359, %f6356, 0fBE2AD8B9;
	fma.rn.f32 	%f6361, %f6360, %f6356, 0f3E4CED0B;
	fma.rn.f32 	%f6362, %f6361, %f6356, 0fBE7FFF22;
	fma.rn.f32 	%f6363, %f6362, %f6356, 0f3EAAAA78;
	fma.rn.f32 	%f6364, %f6363, %f6356, 0fBF000000;
	mul.f32 	%f6365, %f6356, %f6364;
	fma.rn.f32 	%f6366, %f6365, %f6356, %f6356;
	fma.rn.f32 	%f6367, %f6355, 0f3F317218, %f6366;
	setp.gt.u32 	%p2177, %r9321, 2139095039;
	fma.rn.f32 	%f6368, %f6351, 0f7F800000, 0f7F800000;
	selp.f32 	%f6369, %f6368, %f6367, %p2177;
	setp.eq.f32 	%p2178, %f6351, 0f00000000;
	fma.rn.f32 	%f6370, %f6369, 0f3EDE5BD9, 0f3F800000;
	selp.f32 	%f6371, 0fFF800000, %f6370, %p2178;
	cvt.rzi.u32.f32 	%r1201, %f6371;
	setp.eq.s32 	%p2179, %r1201, 0;
	@%p2179 bra 	$L__BB2_541;
	mul.hi.s32 	%r9326, %r10448, 1717986919;
	shr.u32 	%r9327, %r9326, 31;
	shr.s32 	%r9328, %r9326, 2;
	add.s32 	%r9329, %r9328, %r9327;
	mul.lo.s32 	%r9330, %r9329, 10;
	sub.s32 	%r1202, %r10448, %r9330;
	mov.b32 	%r10829, 0;
	mov.u32 	%r10830, %r10447;
$L__BB2_538:
	mul.hi.s32 	%r9331, %r10830, 1717986919;
	shr.u32 	%r9332, %r9331, 31;
	shr.s32 	%r9333, %r9331, 2;
	add.s32 	%r9334, %r9333, %r9332;
	mul.lo.s32 	%r9335, %r9334, 10;
	sub.s32 	%r1205, %r10830, %r9335;
	setp.eq.s32 	%p2180, %r1205, %r1202;
	@%p2180 bra 	$L__BB2_540;
	setp.gt.s32 	%p2181, %r1205, %r1202;
	selp.b32 	%r1206, %r10447, %r10448, %p2181;
	selp.b32 	%r10448, %r10448, %r10447, %p2181;
	mov.u32 	%r10447, %r1206;
	bra.uni 	$L__BB2_541;
$L__BB2_540:
	add.s32 	%r10829, %r10829, 1;
	setp.ne.s32 	%p2182, %r10829, %r1201;
	mov.u32 	%r10830, %r9334;
	@%p2182 bra 	$L__BB2_538;
$L__BB2_541:
	max.s32 	%r9339, %r10451, %r10452;
	cvt.rn.f32.s32 	%f6372, %r9339;
	setp.lt.s32 	%p2183, %r9339, 1;
	mul.f32 	%f6373, %f6372, 0f4B000000;
	selp.f32 	%f6374, %f6373, %f6372, %p2183;
	selp.f32 	%f6375, 0fC1B80000, 0f00000000, %p2183;
	mov.b32 	%r9340, %f6374;
	add.s32 	%r9341, %r9340, -1059760811;
	and.b32  	%r9342, %r9341, -8388608;
	sub.s32 	%r9343, %r9340, %r9342;
	mov.b32 	%f6376, %r9343;
	cvt.rn.f32.s32 	%f6377, %r9342;
	fma.rn.f32 	%f6378, %f6377, 0f34000000, %f6375;
	add.f32 	%f6379, %f6376, 0fBF800000;
	fma.rn.f32 	%f6380, %f6379, 0fBE055027, 0f3E1039F6;
	fma.rn.f32 	%f6381, %f6380, %f6379, 0fBDF8CDCC;
	fma.rn.f32 	%f6382, %f6381, %f6379, 0f3E0F2955;
	fma.rn.f32 	%f6383, %f6382, %f6379, 0fBE2AD8B9;
	fma.rn.f32 	%f6384, %f6383, %f6379, 0f3E4CED0B;
	fma.rn.f32 	%f6385, %f6384, %f6379, 0fBE7FFF22;
	fma.rn.f32 	%f6386, %f6385, %f6379, 0f3EAAAA78;
	fma.rn.f32 	%f6387, %f6386, %f6379, 0fBF000000;
	mul.f32 	%f6388, %f6379, %f6387;
	fma.rn.f32 	%f6389, %f6388, %f6379, %f6379;
	fma.rn.f32 	%f6390, %f6378, 0f3F317218, %f6389;
	setp.gt.u32 	%p2184, %r9340, 2139095039;
	fma.rn.f32 	%f6391, %f6374, 0f7F800000, 0f7F800000;
	selp.f32 	%f6392, %f6391, %f6390, %p2184;
	setp.eq.f32 	%p2185, %f6374, 0f00000000;
	fma.rn.f32 	%f6393, %f6392, 0f3EDE5BD9, 0f3F800000;
	selp.f32 	%f6394, 0fFF800000, %f6393, %p2185;
	cvt.rzi.u32.f32 	%r1212, %f6394;
	setp.eq.s32 	%p2186, %r1212, 0;
	@%p2186 bra 	$L__BB2_546;
	mul.hi.s32 	%r9345, %r10452, 1717986919;
	shr.u32 	%r9346, %r9345, 31;
	shr.s32 	%r9347, %r9345, 2;
	add.s32 	%r9348, %r9347, %r9346;
	mul.lo.s32 	%r9349, %r9348, 10;
	sub.s32 	%r1213, %r10452, %r9349;
	mov.b32 	%r10833, 0;
	mov.u32 	%r10834, %r10451;
$L__BB2_543:
	mul.hi.s32 	%r9350, %r10834, 1717986919;
	shr.u32 	%r9351, %r9350, 31;
	shr.s32 	%r9352, %r9350, 2;
	add.s32 	%r9353, %r9352, %r9351;
	mul.lo.s32 	%r9354, %r9353, 10;
	sub.s32 	%r1216, %r10834, %r9354;
	setp.eq.s32 	%p2187, %r1216, %r1213;
	@%p2187 bra 	$L__BB2_545;
	setp.gt.s32 	%p2188, %r1216, %r1213;
	selp.b32 	%r1217, %r10451, %r10452, %p2188;
	selp.b32 	%r10452, %r10452, %r10451, %p2188;
	mov.u32 	%r10451, %r1217;
	bra.uni 	$L__BB2_546;
$L__BB2_545:
	add.s32 	%r10833, %r10833, 1;
	setp.ne.s32 	%p2189, %r10833, %r1212;
	mov.u32 	%r10834, %r9353;
	@%p2189 bra 	$L__BB2_543;
$L__BB2_546:
	max.s32 	%r9358, %r10455, %r10456;
	cvt.rn.f32.s32 	%f6395, %r9358;
	setp.lt.s32 	%p2190, %r9358, 1;
	mul.f32 	%f6396, %f6395, 0f4B000000;
	selp.f32 	%f6397, %f6396, %f6395, %p2190;
	selp.f32 	%f6398, 0fC1B80000, 0f00000000, %p2190;
	mov.b32 	%r9359, %f6397;
	add.s32 	%r9360, %r9359, -1059760811;
	and.b32  	%r9361, %r9360, -8388608;
	sub.s32 	%r9362, %r9359, %r9361;
	mov.b32 	%f6399, %r9362;
	cvt.rn.f32.s32 	%f6400, %r9361;
	fma.rn.f32 	%f6401, %f6400, 0f34000000, %f6398;
	add.f32 	%f6402, %f6399, 0fBF800000;
	fma.rn.f32 	%f6403, %f6402, 0fBE055027, 0f3E1039F6;
	fma.rn.f32 	%f6404, %f6403, %f6402, 0fBDF8CDCC;
	fma.rn.f32 	%f6405, %f6404, %f6402, 0f3E0F2955;
	fma.rn.f32 	%f6406, %f6405, %f6402, 0fBE2AD8B9;
	fma.rn.f32 	%f6407, %f6406, %f6402, 0f3E4CED0B;
	fma.rn.f32 	%f6408, %f6407, %f6402, 0fBE7FFF22;
	fma.rn.f32 	%f6409, %f6408, %f6402, 0f3EAAAA78;
	fma.rn.f32 	%f6410, %f6409, %f6402, 0fBF000000;
	mul.f32 	%f6411, %f6402, %f6410;
	fma.rn.f32 	%f6412, %f6411, %f6402, %f6402;
	fma.rn.f32 	%f6413, %f6401, 0f3F317218, %f6412;
	setp.gt.u32 	%p2191, %r9359, 2139095039;
	fma.rn.f32 	%f6414, %f6397, 0f7F800000, 0f7F800000;
	selp.f32 	%f6415, %f6414, %f6413, %p2191;
	setp.eq.f32 	%p2192, %f6397, 0f00000000;
	fma.rn.f32 	%f6416, %f6415, 0f3EDE5BD9, 0f3F800000;
	selp.f32 	%f6417, 0fFF800000, %f6416, %p2192;
	cvt.rzi.u32.f32 	%r1223, %f6417;
	setp.eq.s32 	%p2193, %r1223, 0;
	@%p2193 bra 	$L__BB2_551;
	mul.hi.s32 	%r9364, %r10456, 1717986919;
	shr.u32 	%r9365, %r9364, 31;
	shr.s32 	%r9366, %r9364, 2;
	add.s32 	%r9367, %r9366, %r9365;
	mul.lo.s32 	%r9368, %r9367, 10;
	sub.s32 	%r1224, %r10456, %r9368;
	mov.b32 	%r10837, 0;
	mov.u32 	%r10838, %r10455;
$L__BB2_548:
	mul.hi.s32 	%r9369, %r10838, 1717986919;
	shr.u32 	%r9370, %r9369, 31;
	shr.s32 	%r9371, %r9369, 2;
	add.s32 	%r9372, %r9371, %r9370;
	mul.lo.s32 	%r9373, %r9372, 10;
	sub.s32 	%r1227, %r10838, %r9373;
	setp.eq.s32 	%p2194, %r1227, %r1224;
	@%p2194 bra 	$L__BB2_550;
	setp.gt.s32 	%p2195, %r1227, %r1224;
	selp.b32 	%r1228, %r10455, %r10456, %p2195;
	selp.b32 	%r10456, %r10456, %r10455, %p2195;
	mov.u32 	%r10455, %r1228;
	bra.uni 	$L__BB2_551;
$L__BB2_550:
	add.s32 	%r10837, %r10837, 1;
	setp.ne.s32 	%p2196, %r10837, %r1223;
	mov.u32 	%r10838, %r9372;
	@%p2196 bra 	$L__BB2_548;
$L__BB2_551:
	max.s32 	%r9377, %r10459, %r10460;
	cvt.rn.f32.s32 	%f6418, %r9377;
	setp.lt.s32 	%p2197, %r9377, 1;
	mul.f32 	%f6419, %f6418, 0f4B000000;
	selp.f32 	%f6420, %f6419, %f6418, %p2197;
	selp.f32 	%f6421, 0fC1B80000, 0f00000000, %p2197;
	mov.b32 	%r9378, %f6420;
	add.s32 	%r9379, %r9378, -1059760811;
	and.b32  	%r9380, %r9379, -8388608;
	sub.s32 	%r9381, %r9378, %r9380;
	mov.b32 	%f6422, %r9381;
	cvt.rn.f32.s32 	%f6423, %r9380;
	fma.rn.f32 	%f6424, %f6423, 0f34000000, %f6421;
	add.f32 	%f6425, %f6422, 0fBF800000;
	fma.rn.f32 	%f6426, %f6425, 0fBE055027, 0f3E1039F6;
	fma.rn.f32 	%f6427, %f6426, %f6425, 0fBDF8CDCC;
	fma.rn.f32 	%f6428, %f6427, %f6425, 0f3E0F2955;
	fma.rn.f32 	%f6429, %f6428, %f6425, 0fBE2AD8B9;
	fma.rn.f32 	%f6430, %f6429, %f6425, 0f3E4CED0B;
	fma.rn.f32 	%f6431, %f6430, %f6425, 0fBE7FFF22;
	fma.rn.f32 	%f6432, %f6431, %f6425, 0f3EAAAA78;
	fma.rn.f32 	%f6433, %f6432, %f6425, 0fBF000000;
	mul.f32 	%f6434, %f6425, %f6433;
	fma.rn.f32 	%f6435, %f6434, %f6425, %f6425;
	fma.rn.f32 	%f6436, %f6424, 0f3F317218, %f6435;
	setp.gt.u32 	%p2198, %r9378, 2139095039;
	fma.rn.f32 	%f6437, %f6420, 0f7F800000, 0f7F800000;
	selp.f32 	%f6438, %f6437, %f6436, %p2198;
	setp.eq.f32 	%p2199, %f6420, 0f00000000;
	fma.rn.f32 	%f6439, %f6438, 0f3EDE5BD9, 0f3F800000;
	selp.f32 	%f6440, 0fFF800000, %f6439, %p2199;
	cvt.rzi.u32.f32 	%r1234, %f6440;
	setp.eq.s32 	%p2200, %r1234, 0;
	@%p2200 bra 	$L__BB2_556;
	mul.hi.s32 	%r9383, %r10460, 1717986919;
	shr.u32 	%r9384, %r9383, 31;
	shr.s32 	%r9385, %r9383, 2;
	add.s32 	%r9386, %r9385, %r9384;
	mul.lo.s32 	%r9387, %r9386, 10;
	sub.s32 	%r1235, %r10460, %r9387;
	mov.b32 	%r10841, 0;
	mov.u32 	%r10842, %r10459;
$L__BB2_553:
	mul.hi.s32 	%r9388, %r10842, 1717986919;
	shr.u32 	%r9389, %r9388, 31;
	shr.s32 	%r9390, %r9388, 2;
	add.s32 	%r9391, %r9390, %r9389;
	mul.lo.s32 	%r9392, %r9391, 10;
	sub.s32 	%r1238, %r10842, %r9392;
	setp.eq.s32 	%p2201, %r1238, %r1235;
	@%p2201 bra 	$L__BB2_555;
	setp.gt.s32 	%p2202, %r1238, %r1235;
	selp.b32 	%r1239, %r10459, %r10460, %p2202;
	selp.b32 	%r10460, %r10460, %r10459, %p2202;
	mov.u32 	%r10459, %r1239;
	bra.uni 	$L__BB2_556;
$L__BB2_555:
	add.s32 	%r10841, %r10841, 1;
	setp.ne.s32 	%p2203, %r10841, %r1234;
	mov.u32 	%r10842, %r9391;
	@%p2203 bra 	$L__BB2_553;
$L__BB2_556:
	max.s32 	%r9396, %r10527, %r10464;
	cvt.rn.f32.s32 	%f6441, %r9396;
	setp.lt.s32 	%p2204, %r9396, 1;
	mul.f32 	%f6442, %f6441, 0f4B000000;
	selp.f32 	%f6443, %f6442, %f6441, %p2204;
	selp.f32 	%f6444, 0fC1B80000, 0f00000000, %p2204;
	mov.b32 	%r9397, %f6443;
	add.s32 	%r9398, %r9397, -1059760811;
	and.b32  	%r9399, %r9398, -8388608;
	sub.s32 	%r9400, %r9397, %r9399;
	mov.b32 	%f6445, %r9400;
	cvt.rn.f32.s32 	%f6446, %r9399;
	fma.rn.f32 	%f6447, %f6446, 0f34000000, %f6444;
	add.f32 	%f6448, %f6445, 0fBF800000;
	fma.rn.f32 	%f6449, %f6448, 0fBE055027, 0f3E1039F6;
	fma.rn.f32 	%f6450, %f6449, %f6448, 0fBDF8CDCC;
	fma.rn.f32 	%f6451, %f6450, %f6448, 0f3E0F2955;
	fma.rn.f32 	%f6452, %f6451, %f6448, 0fBE2AD8B9;
	fma.rn.f32 	%f6453, %f6452, %f6448, 0f3E4CED0B;
	fma.rn.f32 	%f6454, %f6453, %f6448, 0fBE7FFF22;
	fma.rn.f32 	%f6455, %f6454, %f6448, 0f3EAAAA78;
	fma.rn.f32 	%f6456, %f6455, %f6448, 0fBF000000;
	mul.f32 	%f6457, %f6448, %f6456;
	fma.rn.f32 	%f6458, %f6457, %f6448, %f6448;
	fma.rn.f32 	%f6459, %f6447, 0f3F317218, %f6458;
	setp.gt.u32 	%p2205, %r9397, 2139095039;
	fma.rn.f32 	%f6460, %f6443, 0f7F800000, 0f7F800000;
	selp.f32 	%f6461, %f6460, %f6459, %p2205;
	setp.eq.f32 	%p2206, %f6443, 0f00000000;
	fma.rn.f32 	%f6462, %f6461, 0f3EDE5BD9, 0f3F800000;
	selp.f32 	%f6463, 0fFF800000, %f6462, %p2206;
	cvt.rzi.u32.f32 	%r1245, %f6463;
	setp.eq.s32 	%p2207, %r1245, 0;
	@%p2207 bra 	$L__BB2_561;
	mul.hi.s32 	%r9402, %r10464, 1717986919;
	shr.u32 	%r9403, %r9402, 31;
	shr.s32 	%r9404, %r9402, 2;
	add.s32 	%r9405, %r9404, %r9403;
	mul.lo.s32 	%r9406, %r9405, 10;
	sub.s32 	%r1246, %r10464, %r9406;
	mov.b32 	%r10845, 0;
	mov.u32 	%r10846, %r10527;
$L__BB2_558:
	mul.hi.s32 	%r9407, %r10846, 1717986919;
	shr.u32 	%r9408, %r9407, 31;
	shr.s32 	%r9409, %r9407, 2;
	add.s32 	%r9410, %r9409, %r9408;
	mul.lo.s32 	%r9411, %r9410, 10;
	sub.s32 	%r1249, %r10846, %r9411;
	setp.eq.s32 	%p2208, %r1249, %r1246;
	@%p2208 bra 	$L__BB2_560;
	setp.gt.s32 	%p2209, %r1249, %r1246;
	selp.b32 	%r1250, %r10527, %r10464, %p2209;
	selp.b32 	%r10464, %r10464, %r10527, %p2209;
	mov.u32 	%r10527, %r1250;
	bra.uni 	$L__BB2_561;
$L__BB2_560:
	add.s32 	%r10845, %r10845, 1;
	setp.ne.s32 	%p2210, %r10845, %r1245;
	mov.u32 	%r10846, %r9410;
	@%p2210 bra 	$L__BB2_558;
$L__BB2_561:
	max.s32 	%r9415, %r10436, %r10468;
	cvt.rn.f32.s32 	%f6464, %r9415;
	setp.lt.s32 	%p2211, %r9415, 1;
	mul.f32 	%f6465, %f6464, 0f4B000000;
	selp.f32 	%f6466, %f6465, %f6464, %p2211;
	selp.f32 	%f6467, 0fC1B80000, 0f00000000, %p2211;
	mov.b32 	%r9416, %f6466;
	add.s32 	%r9417, %r9416, -1059760811;
	and.b32  	%r9418, %r9417, -8388608;
	sub.s32 	%r9419, %r9416, %r9418;
	mov.b32 	%f6468, %r9419;
	cvt.rn.f32.s32 	%f6469, %r9418;
	fma.rn.f32 	%f6470, %f6469, 0f34000000, %f6467;
	add.f32 	%f6471, %f6468, 0fBF800000;
	fma.rn.f32 	%f6472, %f6471, 0fBE055027, 0f3E1039F6;
	fma.rn.f32 	%f6473, %f6472, %f6471, 0fBDF8CDCC;
	fma.rn.f32 	%f6474, %f6473, %f6471, 0f3E0F2955;
	fma.rn.f32 	%f6475, %f6474, %f6471, 0fBE2AD8B9;
	fma.rn.f32 	%f6476, %f6475, %f6471, 0f3E4CED0B;
	fma.rn.f32 	%f6477, %f6476, %f6471, 0fBE7FFF22;
	fma.rn.f32 	%f6478, %f6477, %f6471, 0f3EAAAA78;
	fma.rn.f32 	%f6479, %f6478, %f6471, 0fBF000000;
	mul.f32 	%f6480, %f6471, %f6479;
	fma.rn.f32 	%f6481, %f6480, %f6471, %f6471;
	fma.rn.f32 	%f6482, %f6470, 0f3F317218, %f6481;
	setp.gt.u32 	%p2212, %r9416, 2139095039;
	fma.rn.f32 	%f6483, %f6466, 0f7F800000, 0f7F800000;
	selp.f32 	%f6484, %f6483, %f6482, %p2212;
	setp.eq.f32 	%p2213, %f6466, 0f00000000;
	fma.rn.f32 	%f6485, %f6484, 0f3EDE5BD9, 0f3F800000;
	selp.f32 	%f6486, 0fFF800000, %f6485, %p2213;
	cvt.rzi.u32.f32 	%r1256, %f6486;
	setp.eq.s32 	%p2214, %r1256, 0;
	@%p2214 bra 	$L__BB2_566;
	mul.hi.s32 	%r9421, %r10468, 1717986919;
	shr.u32 	%r9422, %r9421, 31;
	shr.s32 	%r9423, %r9421, 2;
	add.s32 	%r9424, %r9423, %r9422;
	mul.lo.s32 	%r9425, %r9424, 10;
	sub.s32 	%r1257, %r10468, %r9425;
	mov.b32 	%r10849, 0;
	mov.u32 	%r10850, %r10436;
$L__BB2_563:
	mul.hi.s32 	%r9426, %r10850, 1717986919;
	shr.u32 	%r9427, %r9426, 31;
	shr.s32 	%r9428, %r9426, 2;
	add.s32 	%r9429, %r9428, %r9427;
	mul.lo.s32 	%r9430, %r9429, 10;
	sub.s32 	%r1260, %r10850, %r9430;
	setp.eq.s32 	%p2215, %r1260, %r1257;
	@%p2215 bra 	$L__BB2_565;
	setp.gt.s32 	%p2216, %r1260, %r1257;
	selp.b32 	%r1261, %r10436, %r10468, %p2216;
	selp.b32 	%r10468, %r10468, %r10436, %p2216;
	mov.u32 	%r10436, %r1261;
	bra.uni 	$L__BB2_566;
$L__BB2_565:
	add.s32 	%r10849, %r10849, 1;
	setp.ne.s32 	%p2217, %r10849, %r1256;
	mov.u32 	%r10850, %r9429;
	@%p2217 bra 	$L__BB2_563;
$L__BB2_566:
	max.s32 	%r9434, %r10440, %r10435;
	cvt.rn.f32.s32 	%f6487, %r9434;
	setp.lt.s32 	%p2218, %r9434, 1;
	mul.f32 	%f6488, %f6487, 0f4B000000;
	selp.f32 	%f6489, %f6488, %f6487, %p2218;
	selp.f32 	%f6490, 0fC1B80000, 0f00000000, %p2218;
	mov.b32 	%r9435, %f6489;
	add.s32 	%r9436, %r9435, -1059760811;
	and.b32  	%r9437, %r9436, -8388608;
	sub.s32 	%r9438, %r9435, %r9437;
	mov.b32 	%f6491, %r9438;
	cvt.rn.f32.s32 	%f6492, %r9437;
	fma.rn.f32 	%f6493, %f6492, 0f34000000, %f6490;
	add.f32 	%f6494, %f6491, 0fBF800000;
	fma.rn.f32 	%f6495, %f6494, 0fBE055027, 0f3E1039F6;
	fma.rn.f32 	%f6496, %f6495, %f6494, 0fBDF8CDCC;
	fma.rn.f32 	%f6497, %f6496, %f6494, 0f3E0F2955;
	fma.rn.f32 	%f6498, %f6497, %f6494, 0fBE2AD8B9;
	fma.rn.f32 	%f6499, %f6498, %f6494, 0f3E4CED0B;
	fma.rn.f32 	%f6500, %f6499, %f6494, 0fBE7FFF22;
	fma.rn.f32 	%f6501, %f6500, %f6494, 0f3EAAAA78;
	fma.rn.f32 	%f6502, %f6501, %f6494, 0fBF000000;
	mul.f32 	%f6503, %f6494, %f6502;
	fma.rn.f32 	%f6504, %f6503, %f6494, %f6494;
	fma.rn.f32 	%f6505, %f6493, 0f3F317218, %f6504;
	setp.gt.u32 	%p2219, %r9435, 2139095039;
	fma.rn.f32 	%f6506, %f6489, 0f7F800000, 0f7F800000;
	selp.f32 	%f6507, %f6506, %f6505, %p2219;
	setp.eq.f32 	%p2220, %f6489, 0f00000000;
	fma.rn.f32 	%f6508, %f6507, 0f3EDE5BD9, 0f3F800000;
	selp.f32 	%f6509, 0fFF800000, %f6508, %p2220;
	cvt.rzi.u32.f32 	%r1267, %f6509;
	setp.eq.s32 	%p2221, %r1267, 0;
	@%p2221 bra 	$L__BB2_571;
	mul.hi.s32 	%r9440, %r10435, 1717986919;
	shr.u32 	%r9441, %r9440, 31;
	shr.s32 	%r9442, %r9440, 2;
	add.s32 	%r9443, %r9442, %r9441;
	mul.lo.s32 	%r9444, %r9443, 10;
	sub.s32 	%r1268, %r10435, %r9444;
	mov.b32 	%r10853, 0;
	mov.u32 	%r10854, %r10440;
$L__BB2_568:
	mul.hi.s32 	%r9445, %r10854, 1717986919;
	shr.u32 	%r9446, %r9445, 31;
	shr.s32 	%r9447, %r9445, 2;
	add.s32 	%r9448, %r9447, %r9446;
	mul.lo.s32 	%r9449, %r9448, 10;
	sub.s32 	%r1271, %r10854, %r9449;
	setp.eq.s32 	%p2222, %r1271, %r1268;
	@%p2222 bra 	$L__BB2_570;
	setp.gt.s32 	%p2223, %r1271, %r1268;
	selp.b32 	%r1272, %r10440, %r10435, %p2223;
	selp.b32 	%r10435, %r10435, %r10440, %p2223;
	mov.u32 	%r10440, %r1272;
	bra.uni 	$L__BB2_571;
$L__BB2_570:
	add.s32 	%r10853, %r10853, 1;
	setp.ne.s32 	%p2224, %r10853, %r1267;
	mov.u32 	%r10854, %r9448;
	@%p2224 bra 	$L__BB2_568;
$L__BB2_571:
	max.s32 	%r9453, %r10444, %r10439;
	cvt.rn.f32.s32 	%f6510, %r9453;
	setp.lt.s32 	%p2225, %r9453, 1;
	mul.f32 	%f6511, %f6510, 0f4B000000;
	selp.f32 	%f6512, %f6511, %f6510, %p2225;
	selp.f32 	%f6513, 0fC1B80000, 0f00000000, %p2225;
	mov.b32 	%r9454, %f6512;
	add.s32 	%r9455, %r9454, -1059760811;
	and.b32  	%r9456, %r9455, -8388608;
	sub.s32 	%r9457, %r9454, %r9456;
	mov.b32 	%f6514, %r9457;
	cvt.rn.f32.s32 	%f6515, %r9456;
	fma.rn.f32 	%f6516, %f6515, 0f34000000, %f6513;
	add.f32 	%f6517, %f6514, 0fBF800000;
	fma.rn.f32 	%f6518, %f6517, 0fBE055027, 0f3E1039F6;
	fma.rn.f32 	%f6519, %f6518, %f6517, 0fBDF8CDCC;
	fma.rn.f32 	%f6520, %f6519, %f6517, 0f3E0F2955;
	fma.rn.f32 	%f6521, %f6520, %f6517, 0fBE2AD8B9;
	fma.rn.f32 	%f6522, %f6521, %f6517, 0f3E4CED0B;
	fma.rn.f32 	%f6523, %f6522, %f6517, 0fBE7FFF22;
	fma.rn.f32 	%f6524, %f6523, %f6517, 0f3EAAAA78;
	fma.rn.f32 	%f6525, %f6524, %f6517, 0fBF000000;
	mul.f32 	%f6526, %f6517, %f6525;
	fma.rn.f32 	%f6527, %f6526, %f6517, %f6517;
	fma.rn.f32 	%f6528, %f6516, 0f3F317218, %f6527;
	setp.gt.u32 	%p2226, %r9454, 2139095039;
	fma.rn.f32 	%f6529, %f6512, 0f7F800000, 0f7F800000;
	selp.f32 	%f6530, %f6529, %f6528, %p2226;
	setp.eq.f32 	%p2227, %f6512, 0f00000000;
	fma.rn.f32 	%f6531, %f6530, 0f3EDE5BD9, 0f3F800000;
	selp.f32 	%f6532, 0fFF800000, %f6531, %p2227;
	cvt.rzi.u32.f32 	%r1278, %f6532;
	setp.eq.s32 	%p2228, %r1278, 0;
	@%p2228 bra 	$L__BB2_576;
	mul.hi.s32 	%r9459, %r10439, 1717986919;
	shr.u32 	%r9460, %r9459, 31;
	shr.s32 	%r9461, %r9459, 2;
	add.s32 	%r9462, %r9461, %r9460;
	mul.lo.s32 	%r9463, %r9462, 10;
	sub.s32 	%r1279, %r10439, %r9463;
	mov.b32 	%r10857, 0;
	mov.u32 	%r10858, %r10444;
$L__BB2_573:
	mul.hi.s32 	%r9464, %r10858, 1717986919;
	shr.u32 	%r9465, %r9464, 31;
	shr.s32 	%r9466, %r9464, 2;
	add.s32 	%r9467, %r9466, %r9465;
	mul.lo.s32 	%r9468, %r9467, 10;
	sub.s32 	%r1282, %r10858, %r9468;
	setp.eq.s32 	%p2229, %r1282, %r1279;
	@%p2229 bra 	$L__BB2_575;
	setp.gt.s32 	%p2230, %r1282, %r1279;
	selp.b32 	%r1283, %r10444, %r10439, %p2230;
	selp.b32 	%r10439, %r10439, %r10444, %p2230;
	mov.u32 	%r10444, %r1283;
	bra.uni 	$L__BB2_576;
$L__BB2_575:
	add.s32 	%r10857, %r10857, 1;
	setp.ne.s32 	%p2231, %r10857, %r1278;
	mov.u32 	%r10858, %r9467;
	@%p2231 bra 	$L__BB2_573;
$L__BB2_576:
	max.s32 	%r9472, %r10448, %r10443;
	cvt.rn.f32.s32 	%f6533, %r9472;
	setp.lt.s32 	%p2232, %r9472, 1;
	mul.f32 	%f6534, %f6533, 0f4B000000;
	selp.f32 	%f6535, %f6534, %f6533, %p2232;
	selp.f32 	%f6536, 0fC1B80000, 0f00000000, %p2232;
	mov.b32 	%r9473, %f6535;
	add.s32 	%r9474, %r9473, -1059760811;
	and.b32  	%r9475, %r9474, -8388608;
	sub.s32 	%r9476, %r9473, %r9475;
	mov.b32 	%f6537, %r9476;
	cvt.rn.f32.s32 	%f6538, %r9475;
	fma.rn.f32 	%f6539, %f6538, 0f34000000, %f6536;
	add.f32 	%f6540, %f6537, 0fBF800000;
	fma.rn.f32 	%f6541, %f6540, 0fBE055027, 0f3E1039F6;
	fma.rn.f32 	%f6542, %f6541, %f6540, 0fBDF8CDCC;
	fma.rn.f32 	%f6543, %f6542, %f6540, 0f3E0F2955;
	fma.rn.f32 	%f6544, %f6543, %f6540, 0fBE2AD8B9;
	fma.rn.f32 	%f6545, %f6544, %f6540, 0f3E4CED0B;
	fma.rn.f32 	%f6546, %f6545, %f6540, 0fBE7FFF22;
	fma.rn.f32 	%f6547, %f6546, %f6540, 0f3EAAAA78;
	fma.rn.f32 	%f6548, %f6547, %f6540, 0fBF000000;
	mul.f32 	%f6549, %f6540, %f6548;
	fma.rn.f32 	%f6550, %f6549, %f6540, %f6540;
	fma.rn.f32 	%f6551, %f6539, 0f3F317218, %f6550;
	setp.gt.u32 	%p2233, %r9473, 2139095039;
	fma.rn.f32 	%f6552, %f6535, 0f7F800000, 0f7F800000;
	selp.f32 	%f6553, %f6552, %f6551, %p2233;
	setp.eq.f32 	%p2234, %f6535, 0f00000000;
	fma.rn.f32 	%f6554, %f6553, 0f3EDE5BD9, 0f3F800000;
	selp.f32 	%f6555, 0fFF800000, %f6554, %p2234;
	cvt.rzi.u32.f32 	%r1289, %f6555;
	setp.eq.s32 	%p2235, %r1289, 0;
	@%p2235 bra 	$L__BB2_581;
	mul.hi.s32 	%r9478, %r10443, 1717986919;
	shr.u32 	%r9479, %r9478, 31;
	shr.s32 	%r9480, %r9478, 2;
	add.s32 	%r9481, %r9480, %r9479;
	mul.lo.s32 	%r9482, %r9481, 10;
	sub.s32 	%r1290, %r10443, %r9482;
	mov.b32 	%r10861, 0;
	mov.u32 	%r10862, %r10448;
$L__BB2_578:
	mul.hi.s32 	%r9483, %r10862, 1717986919;
	shr.u32 	%r9484, %r9483, 31;
	shr.s32 	%r9485, %r9483, 2;
	add.s32 	%r9486, %r9485, %r9484;
	mul.lo.s32 	%r9487, %r9486, 10;
	sub.s32 	%r1293, %r10862, %r9487;
	setp.eq.s32 	%p2236, %r1293, %r1290;
	@%p2236 bra 	$L__BB2_580;
	setp.gt.s32 	%p2237, %r1293, %r1290;
	selp.b32 	%r1294, %r10448, %r10443, %p2237;
	selp.b32 	%r10443, %r10443, %r10448, %p2237;
	mov.u32 	%r10448, %r1294;
	bra.uni 	$L__BB2_581;
$L__BB2_580:
	add.s32 	%r10861, %r10861, 1;
	setp.ne.s32 	%p2238, %r10861, %r1289;
	mov.u32 	%r10862, %r9486;
	@%p2238 bra 	$L__BB2_578;
$L__BB2_581:
	max.s32 	%r9491, %r10452, %r10447;
	cvt.rn.f32.s32 	%f6556, %r9491;
	setp.lt.s32 	%p2239, %r9491, 1;
	mul.f32 	%f6557, %f6556, 0f4B000000;
	selp.f32 	%f6558, %f6557, %f6556, %p2239;
	selp.f32 	%f6559, 0fC1B80000, 0f00000000, %p2239;
	mov.b32 	%r9492, %f6558;
	add.s32 	%r9493, %r9492, -1059760811;
	and.b32  	%r9494, %r9493, -8388608;
	sub.s32 	%r9495, %r9492, %r9494;
	mov.b32 	%f6560, %r9495;
	cvt.rn.f32.s32 	%f6561, %r9494;
	fma.rn.f32 	%f6562, %f6561, 0f34000000, %f6559;
	add.f32 	%f6563, %f6560, 0fBF800000;
	fma.rn.f32 	%f6564, %f6563, 0fBE055027, 0f3E1039F6;
	fma.rn.f32 	%f6565, %f6564, %f6563, 0fBDF8CDCC;
	fma.rn.f32 	%f6566, %f6565, %f6563, 0f3E0F2955;
	fma.rn.f32 	%f6567, %f6566, %f6563, 0fBE2AD8B9;
	fma.rn.f32 	%f6568, %f6567, %f6563, 0f3E4CED0B;
	fma.rn.f32 	%f6569, %f6568, %f6563, 0fBE7FFF22;
	fma.rn.f32 	%f6570, %f6569, %f6563, 0f3EAAAA78;
	fma.rn.f32 	%f6571, %f6570, %f6563, 0fBF000000;
	mul.f32 	%f6572, %f6563, %f6571;
	fma.rn.f32 	%f6573, %f6572, %f6563, %f6563;
	fma.rn.f32 	%f6574, %f6562, 0f3F317218, %f6573;
	setp.gt.u32 	%p2240, %r9492, 2139095039;
	fma.rn.f32 	%f6575, %f6558, 0f7F800000, 0f7F800000;
	selp.f32 	%f6576, %f6575, %f6574, %p2240;
	setp.eq.f32 	%p2241, %f6558, 0f00000000;
	fma.rn.f32 	%f6577, %f6576, 0f3EDE5BD9, 0f3F800000;
	selp.f32 	%f6578, 0fFF800000, %f6577, %p2241;
	cvt.rzi.u32.f32 	%r1300, %f6578;
	setp.eq.s32 	%p2242, %r1300, 0;
	@%p2242 bra 	$L__BB2_586;
	mul.hi.s32 	%r9497, %r10447, 1717986919;
	shr.u32 	%r9498, %r9497, 31;
	shr.s32 	%r9499, %r9497, 2;
	add.s32 	%r9500, %r9499, %r9498;
	mul.lo.s32 	%r9501, %r9500, 10;
	sub.s32 	%r1301, %r10447, %r9501;
	mov.b32 	%r10865, 0;
	mov.u32 	%r10866, %r10452;
$L__BB2_583:
	mul.hi.s32 	%r9502, %r10866, 1717986919;
	shr.u32 	%r9503, %r9502, 31;
	shr.s32 	%r9504, %r9502, 2;
	add.s32 	%r9505, %r9504, %r9503;
	mul.lo.s32 	%r9506, %r9505, 10;
	sub.s32 	%r1304, %r10866, %r9506;
	setp.eq.s32 	%p2243, %r1304, %r1301;
	@%p2243 bra 	$L__BB2_585;
	setp.gt.s32 	%p2244, %r1304, %r1301;
	selp.b32 	%r1305, %r10452, %r10447, %p2244;
	selp.b32 	%r10447, %r10447, %r10452, %p2244;
	mov.u32 	%r10452, %r1305;
	bra.uni 	$L__BB2_586;
$L__BB2_585:
	add.s32 	%r10865, %r10865, 1;
	setp.ne.s32 	%p2245, %r10865, %r1300;
	mov.u32 	%r10866, %r9505;
	@%p2245 bra 	$L__BB2_583;
$L__BB2_586:
	max.s32 	%r9510, %r10456, %r10451;
	cvt.rn.f32.s32 	%f6579, %r9510;
	setp.lt.s32 	%p2246, %r9510, 1;
	mul.f32 	%f6580, %f6579, 0f4B000000;
	selp.f32 	%f6581, %f6580, %f6579, %p2246;
	selp.f32 	%f6582, 0fC1B80000, 0f00000000, %p2246;
	mov.b32 	%r9511, %f6581;
	add.s32 	%r9512, %r9511, -1059760811;
	and.b32  	%r9513, %r9512, -8388608;
	sub.s32 	%r9514, %r9511, %r9513;
	mov.b32 	%f6583, %r9514;
	cvt.rn.f32.s32 	%f6584, %r9513;
	fma.rn.f32 	%f6585, %f6584, 0f34000000, %f6582;
	add.f32 	%f6586, %f6583, 0fBF800000;
	fma.rn.f32 	%f6587, %f6586, 0fBE055027, 0f3E1039F6;
	fma.rn.f32 	%f6588, %f6587, %f6586, 0fBDF8CDCC;
	fma.rn.f32 	%f6589, %f6588, %f6586, 0f3E0F2955;
	fma.rn.f32 	%f6590, %f6589, %f6586, 0fBE2AD8B9;
	fma.rn.f32 	%f6591, %f6590, %f6586, 0f3E4CED0B;
	fma.rn.f32 	%f6592, %f6591, %f6586, 0fBE7FFF22;
	fma.rn.f32 	%f6593, %f6592, %f6586, 0f3EAAAA78;
	fma.rn.f32 	%f6594, %f6593, %f6586, 0fBF000000;
	mul.f32 	%f6595, %f6586, %f6594;
	fma.rn.f32 	%f6596, %f6595, %f6586, %f6586;
	fma.rn.f32 	%f6597, %f6585, 0f3F317218, %f6596;
	setp.gt.u32 	%p2247, %r9511, 2139095039;
	fma.rn.f32 	%f6598, %f6581, 0f7F800000, 0f7F800000;
	selp.f32 	%f6599, %f6598, %f6597, %p2247;
	setp.eq.f32 	%p2248, %f6581, 0f00000000;
	fma.rn.f32 	%f6600, %f6599, 0f3EDE5BD9, 0f3F800000;
	selp.f32 	%f6601, 0fFF800000, %f6600, %p2248;
	cvt.rzi.u32.f32 	%r1311, %f6601;
	setp.eq.s32 	%p2249, %r1311, 0;
	@%p2249 bra 	$L__BB2_591;
	mul.hi.s32 	%r9516, %r10451, 1717986919;
	shr.u32 	%r9517, %r9516, 31;
	shr.s32 	%r9518, %r9516, 2;
	add.s32 	%r9519, %r9518, %r9517;
	mul.lo.s32 	%r9520, %r9519, 10;
	sub.s32 	%r1312, %r10451, %r9520;
	mov.b32 	%r10869, 0;
	mov.u32 	%r10870, %r10456;
$L__BB2_588:
	mul.hi.s32 	%r9521, %r10870, 1717986919;
	shr.u32 	%r9522, %r9521, 31;
	shr.s32 	%r9523, %r9521, 2;
	add.s32 	%r9524, %r9523, %r9522;
	mul.lo.s32 	%r9525, %r9524, 10;
	sub.s32 	%r1315, %r10870, %r9525;
	setp.eq.s32 	%p2250, %r1315, %r1312;
	@%p2250 bra 	$L__BB2_590;
	setp.gt.s32 	%p2251, %r1315, %r1312;
	selp.b32 	%r1316, %r10456, %r10451, %p2251;
	selp.b32 	%r10451, %r10451, %r10456, %p2251;
	mov.u32 	%r10456, %r1316;
	bra.uni 	$L__BB2_591;
$L__BB2_590:
	add.s32 	%r10869, %r10869, 1;
	setp.ne.s32 	%p2252, %r10869, %r1311;
	mov.u32 	%r10870, %r9524;
	@%p2252 bra 	$L__BB2_588;
$L__BB2_591:
	max.s32 	%r9529, %r10460, %r10455;
	cvt.rn.f32.s32 	%f6602, %r9529;
	setp.lt.s32 	%p2253, %r9529, 1;
	mul.f32 	%f6603, %f6602, 0f4B000000;
	selp.f32 	%f6604, %f6603, %f6602, %p2253;
	selp.f32 	%f6605, 0fC1B80000, 0f00000000, %p2253;
	mov.b32 	%r9530, %f6604;
	add.s32 	%r9531, %r9530, -1059760811;
	and.b32  	%r9532, %r9531, -8388608;
	sub.s32 	%r9533, %r9530, %r9532;
	mov.b32 	%f6606, %r9533;
	cvt.rn.f32.s32 	%f6607, %r9532;
	fma.rn.f32 	%f6608, %f6607, 0f34000000, %f6605;
	add.f32 	%f6609, %f6606, 0fBF800000;
	fma.rn.f32 	%f6610, %f6609, 0fBE055027, 0f3E1039F6;
	fma.rn.f32 	%f6611, %f6610, %f6609, 0fBDF8CDCC;
	fma.rn.f32 	%f6612, %f6611, %f6609, 0f3E0F2955;
	fma.rn.f32 	%f6613, %f6612, %f6609, 0fBE2AD8B9;
	fma.rn.f32 	%f6614, %f6613, %f6609, 0f3E4CED0B;
	fma.rn.f32 	%f6615, %f6614, %f6609, 0fBE7FFF22;
	fma.rn.f32 	%f6616, %f6615, %f6609, 0f3EAAAA78;
	fma.rn.f32 	%f6617, %f6616, %f6609, 0fBF000000;
	mul.f32 	%f6618, %f6609, %f6617;
	fma.rn.f32 	%f6619, %f6618, %f6609, %f6609;
	fma.rn.f32 	%f6620, %f6608, 0f3F317218, %f6619;
	setp.gt.u32 	%p2254, %r9530, 2139095039;
	fma.rn.f32 	%f6621, %f6604, 0f7F800000, 0f7F800000;
	selp.f32 	%f6622, %f6621, %f6620, %p2254;
	setp.eq.f32 	%p2255, %f6604, 0f00000000;
	fma.rn.f32 	%f6623, %f6622, 0f3EDE5BD9, 0f3F800000;
	selp.f32 	%f6624, 0fFF800000, %f6623, %p2255;
	cvt.rzi.u32.f32 	%r1322, %f6624;
	setp.eq.s32 	%p2256, %r1322, 0;
	@%p2256 bra 	$L__BB2_596;
	mul.hi.s32 	%r9535, %r10455, 1717986919;
	shr.u32 	%r9536, %r9535, 31;
	shr.s32 	%r9537, %r9535, 2;
	add.s32 	%r9538, %r9537, %r9536;
	mul.lo.s32 	%r9539, %r9538, 10;
	sub.s32 	%r1323, %r10455, %r9539;
	mov.b32 	%r10873, 0;
	mov.u32 	%r10874, %r10460;
$L__BB2_593:
	mul.hi.s32 	%r9540, %r10874, 1717986919;
	shr.u32 	%r9541, %r9540, 31;
	shr.s32 	%r9542, %r9540, 2;
	add.s32 	%r9543, %r9542, %r9541;
	mul.lo.s32 	%r9544, %r9543, 10;
	sub.s32 	%r1326, %r10874, %r9544;
	setp.eq.s32 	%p2257, %r1326, %r1323;
	@%p2257 bra 	$L__BB2_595;
	setp.gt.s32 	%p2258, %r1326, %r1323;
	selp.b32 	%r1327, %r10460, %r10455, %p2258;
	selp.b32 	%r10455, %r10455, %r10460, %p2258;
	mov.u32 	%r10460, %r1327;
	bra.uni 	$L__BB2_596;
$L__BB2_595:
	add.s32 	%r10873, %r10873, 1;
	setp.ne.s32 	%p2259, %r10873, %r1322;
	mov.u32 	%r10874, %r9543;
	@%p2259 bra 	$L__BB2_593;
$L__BB2_596:
	max.s32 	%r9548, %r10464, %r10459;
	cvt.rn.f32.s32 	%f6625, %r9548;
	setp.lt.s32 	%p2260, %r9548, 1;
	mul.f32 	%f6626, %f6625, 0f4B000000;
	selp.f32 	%f6627, %f6626, %f6625, %p2260;
	selp.f32 	%f6628, 0fC1B80000, 0f00000000, %p2260;
	mov.b32 	%r9549, %f6627;
	add.s32 	%r9550, %r9549, -1059760811;
	and.b32  	%r9551, %r9550, -8388608;
	sub.s32 	%r9552, %r9549, %r9551;
	mov.b32 	%f6629, %r9552;
	cvt.rn.f32.s32 	%f6630, %r9551;
	fma.rn.f32 	%f6631, %f6630, 0f34000000, %f6628;
	add.f32 	%f6632, %f6629, 0fBF800000;
	fma.rn.f32 	%f6633, %f6632, 0fBE055027, 0f3E1039F6;
	fma.rn.f32 	%f6634, %f6633, %f6632, 0fBDF8CDCC;
	fma.rn.f32 	%f6635, %f6634, %f6632, 0f3E0F2955;
	fma.rn.f32 	%f6636, %f6635, %f6632, 0fBE2AD8B9;
	fma.rn.f32 	%f6637, %f6636, %f6632, 0f3E4CED0B;
	fma.rn.f32 	%f6638, %f6637, %f6632, 0fBE7FFF22;
	fma.rn.f32 	%f6639, %f6638, %f6632, 0f3EAAAA78;
	fma.rn.f32 	%f6640, %f6639, %f6632, 0fBF000000;
	mul.f32 	%f6641, %f6632, %f6640;
	fma.rn.f32 	%f6642, %f6641, %f6632, %f6632;
	fma.rn.f32 	%f6643, %f6631, 0f3F317218, %f6642;
	setp.gt.u32 	%p2261, %r9549, 2139095039;
	fma.rn.f32 	%f6644, %f6627, 0f7F800000, 0f7F800000;
	selp.f32 	%f6645, %f6644, %f6643, %p2261;
	setp.eq.f32 	%p2262, %f6627, 0f00000000;
	fma.rn.f32 	%f6646, %f6645, 0f3EDE5BD9, 0f3F800000;
	selp.f32 	%f6647, 0fFF800000, %f6646, %p2262;
	cvt.rzi.u32.f32 	%r1333, %f6647;
	setp.eq.s32 	%p2263, %r1333, 0;
	@%p2263 bra 	$L__BB2_601;
	mul.hi.s32 	%r9554, %r10459, 1717986919;
	shr.u32 	%r9555, %r9554, 31;
	shr.s32 	%r9556, %r9554, 2;
	add.s32 	%r9557, %r9556, %r9555;
	mul.lo.s32 	%r9558, %r9557, 10;
	sub.s32 	%r1334, %r10459, %r9558;
	mov.b32 	%r10877, 0;
	mov.u32 	%r10878, %r10464;
$L__BB2_598:
	mul.hi.s32 	%r9559, %r10878, 1717986919;
	shr.u32 	%r9560, %r9559, 31;
	shr.s32 	%r9561, %r9559, 2;
	add.s32 	%r9562, %r9561, %r9560;
	mul.lo.s32 	%r9563, %r9562, 10;
	sub.s32 	%r1337, %r10878, %r9563;
	setp.eq.s32 	%p2264, %r1337, %r1334;
	@%p2264 bra 	$L__BB2_600;
	setp.gt.s32 	%p2265, %r1337, %r1334;
	selp.b32 	%r1338, %r10464, %r10459, %p2265;
	selp.b32 	%r10459, %r10459, %r10464, %p2265;
	mov.u32 	%r10464, %r1338;
	bra.uni 	$L__BB2_601;
$L__BB2_600:
	add.s32 	%r10877, %r10877, 1;
	setp.ne.s32 	%p2266, %r10877, %r1333;
	mov.u32 	%r10878, %r9562;
	@%p2266 bra 	$L__BB2_598;
$L__BB2_601:
	max.s32 	%r9567, %r10435, %r10436;
	cvt.rn.f32.s32 	%f6648, %r9567;
	setp.lt.s32 	%p2267, %r9567, 1;
	mul.f32 	%f6649, %f6648, 0f4B000000;
	selp.f32 	%f6650, %f6649, %f6648, %p2267;
	selp.f32 	%f6651, 0fC1B80000, 0f00000000, %p2267;
	mov.b32 	%r9568, %f6650;
	add.s32 	%r9569, %r9568, -1059760811;
	and.b32  	%r9570, %r9569, -8388608;
	sub.s32 	%r9571, %r9568, %r9570;
	mov.b32 	%f6652, %r9571;
	cvt.rn.f32.s32 	%f6653, %r9570;
	fma.rn.f32 	%f6654, %f6653, 0f34000000, %f6651;
	add.f32 	%f6655, %f6652, 0fBF800000;
	fma.rn.f32 	%f6656, %f6655, 0fBE055027, 0f3E1039F6;
	fma.rn.f32 	%f6657, %f6656, %f6655, 0fBDF8CDCC;
	fma.rn.f32 	%f6658, %f6657, %f6655, 0f3E0F2955;
	fma.rn.f32 	%f6659, %f6658, %f6655, 0fBE2AD8B9;
	fma.rn.f32 	%f6660, %f6659, %f6655, 0f3E4CED0B;
	fma.rn.f32 	%f6661, %f6660, %f6655, 0fBE7FFF22;
	fma.rn.f32 	%f6662, %f6661, %f6655, 0f3EAAAA78;
	fma.rn.f32 	%f6663, %f6662, %f6655, 0fBF000000;
	mul.f32 	%f6664, %f6655, %f6663;
	fma.rn.f32 	%f6665, %f6664, %f6655, %f6655;
	fma.rn.f32 	%f6666, %f6654, 0f3F317218, %f6665;
	setp.gt.u32 	%p2268, %r9568, 2139095039;
	fma.rn.f32 	%f6667, %f6650, 0f7F800000, 0f7F800000;
	selp.f32 	%f6668, %f6667, %f6666, %p2268;
	setp.eq.f32 	%p2269, %f6650, 0f00000000;
	fma.rn.f32 	%f6669, %f6668, 0f3EDE5BD9, 0f3F800000;
	selp.f32 	%f6670, 0fFF800000, %f6669, %p2269;
	cvt.rzi.u32.f32 	%r1344, %f6670;
	setp.eq.s32 	%p2270, %r1344, 0;
	@%p2270 bra 	$L__BB2_606;
	mul.hi.s32 	%r9573, %r10436, 1717986919;
	shr.u32 	%r9574, %r9573, 31;
	shr.s32 	%r9575, %r9573, 2;
	add.s32 	%r9576, %r9575, %r9574;
	mul.lo.s32 	%r9577, %r9576, 10;
	sub.s32 	%r1345, %r10436, %r9577;
	mov.b32 	%r10881, 0;
	mov.u32 	%r10882, %r10435;
$L__BB2_603:
	mul.hi.s32 	%r9578, %r10882, 1717986919;
	shr.u32 	%r9579, %r9578, 31;
	shr.s32 	%r9580, %r9578, 2;
	add.s32 	%r9581, %r9580, %r9579;
	mul.lo.s32 	%r9582, %r9581, 10;
	sub.s32 	%r1348, %r10882, %r9582;
	setp.eq.s32 	%p2271, %r1348, %r1345;
	@%p2271 bra 	$L__BB2_605;
	setp.gt.s32 	%p2272, %r1348, %r1345;
	selp.b32 	%r1349, %r10435, %r10436, %p2272;
	selp.b32 	%r10436, %r10436, %r10435, %p2272;
	mov.u32 	%r10435, %r1349;
	bra.uni 	$L__BB2_606;
$L__BB2_605:
	add.s32 	%r10881, %r10881, 1;
	setp.ne.s32 	%p2273, %r10881, %r1344;
	mov.u32 	%r10882, %r9581;
	@%p2273 bra 	$L__BB2_603;
$L__BB2_606:
	max.s32 	%r9586, %r10439, %r10440;
	cvt.rn.f32.s32 	%f6671, %r9586;
	setp.lt.s32 	%p2274, %r9586, 1;
	mul.f32 	%f6672, %f6671, 0f4B000000;
	selp.f32 	%f6673, %f6672, %f6671, %p2274;
	selp.f32 	%f6674, 0fC1B80000, 0f00000000, %p2274;
	mov.b32 	%r9587, %f6673;
	add.s32 	%r9588, %r9587, -1059760811;
	and.b32  	%r9589, %r9588, -8388608;
	sub.s32 	%r9590, %r9587, %r9589;
	mov.b32 	%f6675, %r9590;
	cvt.rn.f32.s32 	%f6676, %r9589;
	fma.rn.f32 	%f6677, %f6676, 0f34000000, %f6674;
	add.f32 	%f6678, %f6675, 0fBF800000;
	fma.rn.f32 	%f6679, %f6678, 0fBE055027, 0f3E1039F6;
	fma.rn.f32 	%f6680, %f6679, %f6678, 0fBDF8CDCC;
	fma.rn.f32 	%f6681, %f6680, %f6678, 0f3E0F2955;
	fma.rn.f32 	%f6682, %f6681, %f6678, 0fBE2AD8B9;
	fma.rn.f32 	%f6683, %f6682, %f6678, 0f3E4CED0B;
	fma.rn.f32 	%f6684, %f6683, %f6678, 0fBE7FFF22;
	fma.rn.f32 	%f6685, %f6684, %f6678, 0f3EAAAA78;
	fma.rn.f32 	%f6686, %f6685, %f6678, 0fBF000000;
	mul.f32 	%f6687, %f6678, %f6686;
	fma.rn.f32 	%f6688, %f6687, %f6678, %f6678;
	fma.rn.f32 	%f6689, %f6677, 0f3F317218, %f6688;
	setp.gt.u32 	%p2275, %r9587, 2139095039;
	fma.rn.f32 	%f6690, %f6673, 0f7F800000, 0f7F800000;
	selp.f32 	%f6691, %f6690, %f6689, %p2275;
	setp.eq.f32 	%p2276, %f6673, 0f00000000;
	fma.rn.f32 	%f6692, %f6691, 0f3EDE5BD9, 0f3F800000;
	selp.f32 	%f6693, 0fFF800000, %f6692, %p2276;
	cvt.rzi.u32.f32 	%r1355, %f6693;
	setp.eq.s32 	%p2277, %r1355, 0;
	@%p2277 bra 	$L__BB2_611;
	mul.hi.s32 	%r9592, %r10440, 1717986919;
	shr.u32 	%r9593, %r9592, 31;
	shr.s32 	%r9594, %r9592, 2;
	add.s32 	%r9595, %r9594, %r9593;
	mul.lo.s32 	%r9596, %r9595, 10;
	sub.s32 	%r1356, %r10440, %r9596;
	mov.b32 	%r10885, 0;
	mov.u32 	%r10886, %r10439;
$L__BB2_608:
	mul.hi.s32 	%r9597, %r10886, 1717986919;
	shr.u32 	%r9598, %r9597, 31;
	shr.s32 	%r9599, %r9597, 2;
	add.s32 	%r9600, %r9599, %r9598;
	mul.lo.s32 	%r9601, %r9600, 10;
	sub.s32 	%r1359, %r10886, %r9601;
	setp.eq.s32 	%p2278, %r1359, %r1356;
	@%p2278 bra 	$L__BB2_610;
	setp.gt.s32 	%p2279, %r1359, %r1356;
	selp.b32 	%r1360, %r10439, %r10440, %p2279;
	selp.b32 	%r10440, %r10440, %r10439, %p2279;
	mov.u32 	%r10439, %r1360;
	bra.uni 	$L__BB2_611;
$L__BB2_610:
	add.s32 	%r10885, %r10885, 1;
	setp.ne.s32 	%p2280, %r10885, %r1355;
	mov.u32 	%r10886, %r9600;
	@%p2280 bra 	$L__BB2_608;
$L__BB2_611:
	max.s32 	%r9605, %r10443, %r10444;
	cvt.rn.f32.s32 	%f6694, %r9605;
	setp.lt.s32 	%p2281, %r9605, 1;
	mul.f32 	%f6695, %f6694, 0f4B000000;
	selp.f32 	%f6696, %f6695, %f6694, %p2281;
	selp.f32 	%f6697, 0fC1B80000, 0f00000000, %p2281;
	mov.b32 	%r9606, %f6696;
	add.s32 	%r9607, %r9606, -1059760811;
	and.b32  	%r9608, %r9607, -8388608;
	sub.s32 	%r9609, %r9606, %r9608;
	mov.b32 	%f6698, %r9609;
	cvt.rn.f32.s32 	%f6699, %r9608;
	fma.rn.f32 	%f6700, %f6699, 0f34000000, %f6697;
	add.f32 	%f6701, %f6698, 0fBF800000;
	fma.rn.f32 	%f6702, %f6701, 0fBE055027, 0f3E1039F6;
	fma.rn.f32 	%f6703, %f6702, %f6701, 0fBDF8CDCC;
	fma.rn.f32 	%f6704, %f6703, %f6701, 0f3E0F2955;
	fma.rn.f32 	%f6705, %f6704, %f6701, 0fBE2AD8B9;
	fma.rn.f32 	%f6706, %f6705, %f6701, 0f3E4CED0B;
	fma.rn.f32 	%f6707, %f6706, %f6701, 0fBE7FFF22;
	fma.rn.f32 	%f6708, %f6707, %f6701, 0f3EAAAA78;
	fma.rn.f32 	%f6709, %f6708, %f6701, 0fBF000000;
	mul.f32 	%f6710, %f6701, %f6709;
	fma.rn.f32 	%f6711, %f6710, %f6701, %f6701;
	fma.rn.f32 	%f6712, %f6700, 0f3F317218, %f6711;
	setp.gt.u32 	%p2282, %r9606, 2139095039;
	fma.rn.f32 	%f6713, %f6696, 0f7F800000, 0f7F800000;
	selp.f32 	%f6714, %f6713, %f6712, %p2282;
	setp.eq.f32 	%p2283, %f6696, 0f00000000;
	fma.rn.f32 	%f6715, %f6714, 0f3EDE5BD9, 0f3F800000;
	selp.f32 	%f6716, 0fFF800000, %f6715, %p2283;
	cvt.rzi.u32.f32 	%r1366, %f6716;
	setp.eq.s32 	%p2284, %r1366, 0;
	@%p2284 bra 	$L__BB2_616;
	mul.hi.s32 	%r9611, %r10444, 1717986919;
	shr.u32 	%r9612, %r9611, 31;
	shr.s32 	%r9613, %r9611, 2;
	add.s32 	%r9614, %r9613, %r9612;
	mul.lo.s32 	%r9615, %r9614, 10;
	sub.s32 	%r1367, %r10444, %r9615;
	mov.b32 	%r10889, 0;
	mov.u32 	%r10890, %r10443;
$L__BB2_613:
	mul.hi.s32 	%r9616, %r10890, 1717986919;
	shr.u32 	%r9617, %r9616, 31;
	shr.s32 	%r9618, %r9616, 2;
	add.s32 	%r9619, %r9618, %r9617;
	mul.lo.s32 	%r9620, %r9619, 10;
	sub.s32 	%r1370, %r10890, %r9620;
	setp.eq.s32 	%p2285, %r1370, %r1367;
	@%p2285 bra 	$L__BB2_615;
	setp.gt.s32 	%p2286, %r1370, %r1367;
	selp.b32 	%r1371, %r10443, %r10444, %p2286;
	selp.b32 	%r10444, %r10444, %r10443, %p2286;
	mov.u32 	%r10443, %r1371;
	bra.uni 	$L__BB2_616;
$L__BB2_615:
	add.s32 	%r10889, %r10889, 1;
	setp.ne.s32 	%p2287, %r10889, %r1366;
	mov.u32 	%r10890, %r9619;
	@%p2287 bra 	$L__BB2_613;
$L__BB2_616:
	max.s32 	%r9624, %r10447, %r10448;
	cvt.rn.f32.s32 	%f6717, %r9624;
	setp.lt.s32 	%p2288, %r9624, 1;
	mul.f32 	%f6718, %f6717, 0f4B000000;
	selp.f32 	%f6719, %f6718, %f6717, %p2288;
	selp.f32 	%f6720, 0fC1B80000, 0f00000000, %p2288;
	mov.b32 	%r9625, %f6719;
	add.s32 	%r9626, %r9625, -1059760811;
	and.b32  	%r9627, %r9626, -8388608;
	sub.s32 	%r9628, %r9625, %r9627;
	mov.b32 	%f6721, %r9628;
	cvt.rn.f32.s32 	%f6722, %r9627;
	fma.rn.f32 	%f6723, %f6722, 0f34000000, %f6720;
	add.f32 	%f6724, %f6721, 0fBF800000;
	fma.rn.f32 	%f6725, %f6724, 0fBE055027, 0f3E1039F6;
	fma.rn.f32 	%f6726, %f6725, %f6724, 0fBDF8CDCC;
	fma.rn.f32 	%f6727, %f6726, %f6724, 0f3E0F2955;
	fma.rn.f32 	%f6728, %f6727, %f6724, 0fBE2AD8B9;
	fma.rn.f32 	%f6729, %f6728, %f6724, 0f3E4CED0B;
	fma.rn.f32 	%f6730, %f6729, %f6724, 0fBE7FFF22;
	fma.rn.f32 	%f6731, %f6730, %f6724, 0f3EAAAA78;
	fma.rn.f32 	%f6732, %f6731, %f6724, 0fBF000000;
	mul.f32 	%f6733, %f6724, %f6732;
	fma.rn.f32 	%f6734, %f6733, %f6724, %f6724;
	fma.rn.f32 	%f6735, %f6723, 0f3F317218, %f6734;
	setp.gt.u32 	%p2289, %r9625, 2139095039;
	fma.rn.f32 	%f6736, %f6719, 0f7F800000, 0f7F800000;
	selp.f32 	%f6737, %f6736, %f6735, %p2289;
	setp.eq.f32 	%p2290, %f6719, 0f00000000;
	fma.rn.f32 	%f6738, %f6737, 0f3EDE5BD9, 0f3F800000;
	selp.f32 	%f6739, 0fFF800000, %f6738, %p2290;
	cvt.rzi.u32.f32 	%r1377, %f6739;
	setp.eq.s32 	%p2291, %r1377, 0;
	@%p2291 bra 	$L__BB2_621;
	mul.hi.s32 	%r9630, %r10448, 1717986919;
	shr.u32 	%r9631, %r9630, 31;
	shr.s32 	%r9632, %r9630, 2;
	add.s32 	%r9633, %r9632, %r9631;
	mul.lo.s32 	%r9634, %r9633, 10;
	sub.s32 	%r1378, %r10448, %r9634;
	mov.b32 	%r10893, 0;
	mov.u32 	%r10894, %r10447;
$L__BB2_618:
	mul.hi.s32 	%r9635, %r10894, 1717986919;
	shr.u32 	%r9636, %r9635, 31;
	shr.s32 	%r9637, %r9635, 2;
	add.s32 	%r9638, %r9637, %r9636;
	mul.lo.s32 	%r9639, %r9638, 10;
	sub.s32 	%r1381, %r10894, %r9639;
	setp.eq.s32 	%p2292, %r1381, %r1378;
	@%p2292 bra 	$L__BB2_620;
	setp.gt.s32 	%p2293, %r1381, %r1378;
	selp.b32 	%r1382, %r10447, %r10448, %p2293;
	selp.b32 	%r10448, %r10448, %r10447, %p2293;
	mov.u32 	%r10447, %r1382;
	bra.uni 	$L__BB2_621;
$L__BB2_620:
	add.s32 	%r10893, %r10893, 1;
	setp.ne.s32 	%p2294, %r10893, %r1377;
	mov.u32 	%r10894, %r9638;
	@%p2294 bra 	$L__BB2_618;
$L__BB2_621:
	max.s32 	%r9643, %r10451, %r10452;
	cvt.rn.f32.s32 	%f6740, %r9643;
	setp.lt.s32 	%p2295, %r9643, 1;
	mul.f32 	%f6741, %f6740, 0f4B000000;
	selp.f32 	%f6742, %f6741, %f6740, %p2295;
	selp.f32 	%f6743, 0fC1B80000, 0f00000000, %p2295;
	mov.b32 	%r9644, %f6742;
	add.s32 	%r9645, %r9644, -1059760811;
	and.b32  	%r9646, %r9645, -8388608;
	sub.s32 	%r9647, %r9644, %r9646;
	mov.b32 	%f6744, %r9647;
	cvt.rn.f32.s32 	%f6745, %r9646;
	fma.rn.f32 	%f6746, %f6745, 0f34000000, %f6743;
	add.f32 	%f6747, %f6744, 0fBF800000;
	fma.rn.f32 	%f6748, %f6747, 0fBE055027, 0f3E1039F6;
	fma.rn.f32 	%f6749, %f6748, %f6747, 0fBDF8CDCC;
	fma.rn.f32 	%f6750, %f6749, %f6747, 0f3E0F2955;
	fma.rn.f32 	%f6751, %f6750, %f6747, 0fBE2AD8B9;
	fma.rn.f32 	%f6752, %f6751, %f6747, 0f3E4CED0B;
	fma.rn.f32 	%f6753, %f6752, %f6747, 0fBE7FFF22;
	fma.rn.f32 	%f6754, %f6753, %f6747, 0f3EAAAA78;
	fma.rn.f32 	%f6755, %f6754, %f6747, 0fBF000000;
	mul.f32 	%f6756, %f6747, %f6755;
	fma.rn.f32 	%f6757, %f6756, %f6747, %f6747;
	fma.rn.f32 	%f6758, %f6746, 0f3F317218, %f6757;
	setp.gt.u32 	%p2296, %r9644, 2139095039;
	fma.rn.f32 	%f6759, %f6742, 0f7F800000, 0f7F800000;
	selp.f32 	%f6760, %f6759, %f6758, %p2296;
	setp.eq.f32 	%p2297, %f6742, 0f00000000;
	fma.rn.f32 	%f6761, %f6760, 0f3EDE5BD9, 0f3F800000;
	selp.f32 	%f6762, 0fFF800000, %f6761, %p2297;
	cvt.rzi.u32.f32 	%r1388, %f6762;
	setp.eq.s32 	%p2298, %r1388, 0;
	@%p2298 bra 	$L__BB2_626;
	mul.hi.s32 	%r9649, %r10452, 1717986919;
	shr.u32 	%r9650, %r9649, 31;
	shr.s32 	%r9651, %r9649, 2;
	add.s32 	%r9652, %r9651, %r9650;
	mul.lo.s32 	%r9653, %r9652, 10;
	sub.s32 	%r1389, %r10452, %r9653;
	mov.b32 	%r10897, 0;
	mov.u32 	%r10898, %r10451;
$L__BB2_623:
	mul.hi.s32 	%r9654, %r10898, 1717986919;
	shr.u32 	%r9655, %r9654, 31;
	shr.s32 	%r9656, %r9654, 2;
	add.s32 	%r9657, %r9656, %r9655;
	mul.lo.s32 	%r9658, %r9657, 10;
	sub.s32 	%r1392, %r10898, %r9658;
	setp.eq.s32 	%p2299, %r1392, %r1389;
	@%p2299 bra 	$L__BB2_625;
	setp.gt.s32 	%p2300, %r1392, %r1389;
	selp.b32 	%r1393, %r10451, %r10452, %p2300;
	selp.b32 	%r10452, %r10452, %r10451, %p2300;
	mov.u32 	%r10451, %r1393;
	bra.uni 	$L__BB2_626;
$L__BB2_625:
	add.s32 	%r10897, %r10897, 1;
	setp.ne.s32 	%p2301, %r10897, %r1388;
	mov.u32 	%r10898, %r9657;
	@%p2301 bra 	$L__BB2_623;
$L__BB2_626:
	max.s32 	%r9662, %r10455, %r10456;
	cvt.rn.f32.s32 	%f6763, %r9662;
	setp.lt.s32 	%p2302, %r9662, 1;
	mul.f32 	%f6764, %f6763, 0f4B000000;
	selp.f32 	%f6765, %f6764, %f6763, %p2302;
	selp.f32 	%f6766, 0fC1B80000, 0f00000000, %p2302;
	mov.b32 	%r9663, %f6765;
	add.s32 	%r9664, %r9663, -1059760811;
	and.b32  	%r9665, %r9664, -8388608;
	sub.s32 	%r9666, %r9663, %r9665;
	mov.b32 	%f6767, %r9666;
	cvt.rn.f32.s32 	%f6768, %r9665;
	fma.rn.f32 	%f6769, %f6768, 0f34000000, %f6766;
	add.f32 	%f6770, %f6767, 0fBF800000;
	fma.rn.f32 	%f6771, %f6770, 0fBE055027, 0f3E1039F6;
	fma.rn.f32 	%f6772, %f6771, %f6770, 0fBDF8CDCC;
	fma.rn.f32 	%f6773, %f6772, %f6770, 0f3E0F2955;
	fma.rn.f32 	%f6774, %f6773, %f6770, 0fBE2AD8B9;
	fma.rn.f32 	%f6775, %f6774, %f6770, 0f3E4CED0B;
	fma.rn.f32 	%f6776, %f6775, %f6770, 0fBE7FFF22;
	fma.rn.f32 	%f6777, %f6776, %f6770, 0f3EAAAA78;
	fma.rn.f32 	%f6778, %f6777, %f6770, 0fBF000000;
	mul.f32 	%f6779, %f6770, %f6778;
	fma.rn.f32 	%f6780, %f6779, %f6770, %f6770;
	fma.rn.f32 	%f6781, %f6769, 0f3F317218, %f6780;
	setp.gt.u32 	%p2303, %r9663, 2139095039;
	fma.rn.f32 	%f6782, %f6765, 0f7F800000, 0f7F800000;
	selp.f32 	%f6783, %f6782, %f6781, %p2303;
	setp.eq.f32 	%p2304, %f6765, 0f00000000;
	fma.rn.f32 	%f6784, %f6783, 0f3EDE5BD9, 0f3F800000;
	selp.f32 	%f6785, 0fFF800000, %f6784, %p2304;
	cvt.rzi.u32.f32 	%r1399, %f6785;
	setp.eq.s32 	%p2305, %r1399, 0;
	@%p2305 bra 	$L__BB2_631;
	mul.hi.s32 	%r9668, %r10456, 1717986919;
	shr.u32 	%r9669, %r9668, 31;
	shr.s32 	%r9670, %r9668, 2;
	add.s32 	%r9671, %r9670, %r9669;
	mul.lo.s32 	%r9672, %r9671, 10;
	sub.s32 	%r1400, %r10456, %r9672;
	mov.b32 	%r10901, 0;
	mov.u32 	%r10902, %r10455;
$L__BB2_628:
	mul.hi.s32 	%r9673, %r10902, 1717986919;
	shr.u32 	%r9674, %r9673, 31;
	shr.s32 	%r9675, %r9673, 2;
	add.s32 	%r9676, %r9675, %r9674;
	mul.lo.s32 	%r9677, %r9676, 10;
	sub.s32 	%r1403, %r10902, %r9677;
	setp.eq.s32 	%p2306, %r1403, %r1400;
	@%p2306 bra 	$L__BB2_630;
	setp.gt.s32 	%p2307, %r1403, %r1400;
	selp.b32 	%r1404, %r10455, %r10456, %p2307;
	selp.b32 	%r10456, %r10456, %r10455, %p2307;
	mov.u32 	%r10455, %r1404;
	bra.uni 	$L__BB2_631;
$L__BB2_630:
	add.s32 	%r10901, %r10901, 1;
	setp.ne.s32 	%p2308, %r10901, %r1399;
	mov.u32 	%r10902, %r9676;
	@%p2308 bra 	$L__BB2_628;
$L__BB2_631:
	max.s32 	%r9681, %r10459, %r10460;
	cvt.rn.f32.s32 	%f6786, %r9681;
	setp.lt.s32 	%p2309, %r9681, 1;
	mul.f32 	%f6787, %f6786, 0f4B000000;
	selp.f32 	%f6788, %f6787, %f6786, %p2309;
	selp.f32 	%f6789, 0fC1B80000, 0f00000000, %p2309;
	mov.b32 	%r9682, %f6788;
	add.s32 	%r9683, %r9682, -1059760811;
	and.b32  	%r9684, %r9683, -8388608;
	sub.s32 	%r9685, %r9682, %r9684;
	mov.b32 	%f6790, %r9685;
	cvt.rn.f32.s32 	%f6791, %r9684;
	fma.rn.f32 	%f6792, %f6791, 0f34000000, %f6789;
	add.f32 	%f6793, %f6790, 0fBF800000;
	fma.rn.f32 	%f6794, %f6793, 0fBE055027, 0f3E1039F6;
	fma.rn.f32 	%f6795, %f6794, %f6793, 0fBDF8CDCC;
	fma.rn.f32 	%f6796, %f6795, %f6793, 0f3E0F2955;
	fma.rn.f32 	%f6797, %f6796, %f6793, 0fBE2AD8B9;
	fma.rn.f32 	%f6798, %f6797, %f6793, 0f3E4CED0B;
	fma.rn.f32 	%f6799, %f6798, %f6793, 0fBE7FFF22;
	fma.rn.f32 	%f6800, %f6799, %f6793, 0f3EAAAA78;
	fma.rn.f32 	%f6801, %f6800, %f6793, 0fBF000000;
	mul.f32 	%f6802, %f6793, %f6801;
	fma.rn.f32 	%f6803, %f6802, %f6793, %f6793;
	fma.rn.f32 	%f6804, %f6792, 0f3F317218, %f6803;
	setp.gt.u32 	%p2310, %r9682, 2139095039;
	fma.rn.f32 	%f6805, %f6788, 0f7F800000, 0f7F800000;
	selp.f32 	%f6806, %f6805, %f6804, %p2310;
	setp.eq.f32 	%p2311, %f6788, 0f00000000;
	fma.rn.f32 	%f6807, %f6806, 0f3EDE5BD9, 0f3F800000;
	selp.f32 	%f6808, 0fFF800000, %f6807, %p2311;
	cvt.rzi.u32.f32 	%r1410, %f6808;
	setp.eq.s32 	%p2312, %r1410, 0;
	@%p2312 bra 	$L__BB2_636;
	mul.hi.s32 	%r9687, %r10460, 1717986919;
	shr.u32 	%r9688, %r9687, 31;
	shr.s32 	%r9689, %r9687, 2;
	add.s32 	%r9690, %r9689, %r9688;
	mul.lo.s32 	%r9691, %r9690, 10;
	sub.s32 	%r1411, %r10460, %r9691;
	mov.b32 	%r10905, 0;
	mov.u32 	%r10906, %r10459;
$L__BB2_633:
	mul.hi.s32 	%r9692, %r10906, 1717986919;
	shr.u32 	%r9693, %r9692, 31;
	shr.s32 	%r9694, %r9692, 2;
	add.s32 	%r9695, %r9694, %r9693;
	mul.lo.s32 	%r9696, %r9695, 10;
	sub.s32 	%r1414, %r10906, %r9696;
	setp.eq.s32 	%p2313, %r1414, %r1411;
	@%p2313 bra 	$L__BB2_635;
	setp.gt.s32 	%p2314, %r1414, %r1411;
	selp.b32 	%r1415, %r10459, %r10460, %p2314;
	selp.b32 	%r10460, %r10460, %r10459, %p2314;
	mov.u32 	%r10459, %r1415;
	bra.uni 	$L__BB2_636;
$L__BB2_635:
	add.s32 	%r10905, %r10905, 1;
	setp.ne.s32 	%p2315, %r10905, %r1410;
	mov.u32 	%r10906, %r9695;
	@%p2315 bra 	$L__BB2_633;
$L__BB2_636:
	max.s32 	%r9700, %r10527, %r10464;
	cvt.rn.f32.s32 	%f6809, %r9700;
	setp.lt.s32 	%p2316, %r9700, 1;
	mul.f32 	%f6810, %f6809, 0f4B000000;
	selp.f32 	%f6811, %f6810, %f6809, %p2316;
	selp.f32 	%f6812, 0fC1B80000, 0f00000000, %p2316;
	mov.b32 	%r9701, %f6811;
	add.s32 	%r9702, %r9701, -1059760811;
	and.b32  	%r9703, %r9702, -8388608;
	sub.s32 	%r9704, %r9701, %r9703;
	mov.b32 	%f6813, %r9704;
	cvt.rn.f32.s32 	%f6814, %r9703;
	fma.rn.f32 	%f6815, %f6814, 0f34000000, %f6812;
	add.f32 	%f6816, %f6813, 0fBF800000;
	fma.rn.f32 	%f6817, %f6816, 0fBE055027, 0f3E1039F6;
	fma.rn.f32 	%f6818, %f6817, %f6816, 0fBDF8CDCC;
	fma.rn.f32 	%f6819, %f6818, %f6816, 0f3E0F2955;
	fma.rn.f32 	%f6820, %f6819, %f6816, 0fBE2AD8B9;
	fma.rn.f32 	%f6821, %f6820, %f6816, 0f3E4CED0B;
	fma.rn.f32 	%f6822, %f6821, %f6816, 0fBE7FFF22;
	fma.rn.f32 	%f6823, %f6822, %f6816, 0f3EAAAA78;
	fma.rn.f32 	%f6824, %f6823, %f6816, 0fBF000000;
	mul.f32 	%f6825, %f6816, %f6824;
	fma.rn.f32 	%f6826, %f6825, %f6816, %f6816;
	fma.rn.f32 	%f6827, %f6815, 0f3F317218, %f6826;
	setp.gt.u32 	%p2317, %r9701, 2139095039;
	fma.rn.f32 	%f6828, %f6811, 0f7F800000, 0f7F800000;
	selp.f32 	%f6829, %f6828, %f6827, %p2317;
	setp.eq.f32 	%p2318, %f6811, 0f00000000;
	fma.rn.f32 	%f6830, %f6829, 0f3EDE5BD9, 0f3F800000;
	selp.f32 	%f6831, 0fFF800000, %f6830, %p2318;
	cvt.rzi.u32.f32 	%r1421, %f6831;
	setp.eq.s32 	%p2319, %r1421, 0;
	@%p2319 bra 	$L__BB2_641;
	mul.hi.s32 	%r9706, %r10464, 1717986919;
	shr.u32 	%r9707, %r9706, 31;
	shr.s32 	%r9708, %r9706, 2;
	add.s32 	%r9709, %r9708, %r9707;
	mul.lo.s32 	%r9710, %r9709, 10;
	sub.s32 	%r1422, %r10464, %r9710;
	mov.b32 	%r10909, 0;
	mov.u32 	%r10910, %r10527;
$L__BB2_638:
	mul.hi.s32 	%r9711, %r10910, 1717986919;
	shr.u32 	%r9712, %r9711, 31;
	shr.s32 	%r9713, %r9711, 2;
	add.s32 	%r9714, %r9713, %r9712;
	mul.lo.s32 	%r9715, %r9714, 10;
	sub.s32 	%r1425, %r10910, %r9715;
	setp.eq.s32 	%p2320, %r1425, %r1422;
	@%p2320 bra 	$L__BB2_640;
	setp.gt.s32 	%p2321, %r1425, %r1422;
	selp.b32 	%r1426, %r10527, %r10464, %p2321;
	selp.b32 	%r10464, %r10464, %r10527, %p2321;
	mov.u32 	%r10527, %r1426;
	bra.uni 	$L__BB2_641;
$L__BB2_640:
	add.s32 	%r10909, %r10909, 1;
	setp.ne.s32 	%p2322, %r10909, %r1421;
	mov.u32 	%r10910, %r9714;
	@%p2322 bra 	$L__BB2_638;
$L__BB2_641:
	max.s32 	%r9719, %r10436, %r10468;
	cvt.rn.f32.s32 	%f6832, %r9719;
	setp.lt.s32 	%p2323, %r9719, 1;
	mul.f32 	%f6833, %f6832, 0f4B000000;
	selp.f32 	%f6834, %f6833, %f6832, %p2323;
	selp.f32 	%f6835, 0fC1B80000, 0f00000000, %p2323;
	mov.b32 	%r9720, %f6834;
	add.s32 	%r9721, %r9720, -1059760811;
	and.b32  	%r9722, %r9721, -8388608;
	sub.s32 	%r9723, %r9720, %r9722;
	mov.b32 	%f6836, %r9723;
	cvt.rn.f32.s32 	%f6837, %r9722;
	fma.rn.f32 	%f6838, %f6837, 0f34000000, %f6835;
	add.f32 	%f6839, %f6836, 0fBF800000;
	fma.rn.f32 	%f6840, %f6839, 0fBE055027, 0f3E1039F6;
	fma.rn.f32 	%f6841, %f6840, %f6839, 0fBDF8CDCC;
	fma.rn.f32 	%f6842, %f6841, %f6839, 0f3E0F2955;
	fma.rn.f32 	%f6843, %f6842, %f6839, 0fBE2AD8B9;
	fma.rn.f32 	%f6844, %f6843, %f6839, 0f3E4CED0B;
	fma.rn.f32 	%f6845, %f6844, %f6839, 0fBE7FFF22;
	fma.rn.f32 	%f6846, %f6845, %f6839, 0f3EAAAA78;
	fma.rn.f32 	%f6847, %f6846, %f6839, 0fBF000000;
	mul.f32 	%f6848, %f6839, %f6847;
	fma.rn.f32 	%f6849, %f6848, %f6839, %f6839;
	fma.rn.f32 	%f6850, %f6838, 0f3F317218, %f6849;
	setp.gt.u32 	%p2324, %r9720, 2139095039;
	fma.rn.f32 	%f6851, %f6834, 0f7F800000, 0f7F800000;
	selp.f32 	%f6852, %f6851, %f6850, %p2324;
	setp.eq.f32 	%p2325, %f6834, 0f00000000;
	fma.rn.f32 	%f6853, %f6852, 0f3EDE5BD9, 0f3F800000;
	selp.f32 	%f6854, 0fFF800000, %f6853, %p2325;
	cvt.rzi.u32.f32 	%r1432, %f6854;
	setp.eq.s32 	%p2326, %r1432, 0;
	@%p2326 bra 	$L__BB2_646;
	mul.hi.s32 	%r9725, %r10468, 1717986919;
	shr.u32 	%r9726, %r9725, 31;
	shr.s32 	%r9727, %r9725, 2;
	add.s32 	%r9728, %r9727, %r9726;
	mul.lo.s32 	%r9729, %r9728, 10;
	sub.s32 	%r1433, %r10468, %r9729;
	mov.b32 	%r10913, 0;
	mov.u32 	%r10914, %r10436;
$L__BB2_643:
	mul.hi.s32 	%r9730, %r10914, 1717986919;
	shr.u32 	%r9731, %r9730, 31;
	shr.s32 	%r9732, %r9730, 2;
	add.s32 	%r9733, %r9732, %r9731;
	mul.lo.s32 	%r9734, %r9733, 10;
	sub.s32 	%r1436, %r10914, %r9734;
	setp.eq.s32 	%p2327, %r1436, %r1433;
	@%p2327 bra 	$L__BB2_645;
	setp.gt.s32 	%p2328, %r1436, %r1433;
	selp.b32 	%r1437, %r10436, %r10468, %p2328;
	selp.b32 	%r10468, %r10468, %r10436, %p2328;
	mov.u32 	%r10436, %r1437;
	bra.uni 	$L__BB2_646;
$L__BB2_645:
	add.s32 	%r10913, %r10913, 1;
	setp.ne.s32 	%p2329, %r10913, %r1432;
	mov.u32 	%r10914, %r9733;
	@%p2329 bra 	$L__BB2_643;
$L__BB2_646:
	max.s32 	%r9738, %r10440, %r10435;
	cvt.rn.f32.s32 	%f6855, %r9738;
	setp.lt.s32 	%p2330, %r9738, 1;
	mul.f32 	%f6856, %f6855, 0f4B000000;
	selp.f32 	%f6857, %f6856, %f6855, %p2330;
	selp.f32 	%f6858, 0fC1B80000, 0f00000000, %p2330;
	mov.b32 	%r9739, %f6857;
	add.s32 	%r9740, %r9739, -1059760811;
	and.b32  	%r9741, %r9740, -8388608;
	sub.s32 	%r9742, %r9739, %r9741;
	mov.b32 	%f6859, %r9742;
	cvt.rn.f32.s32 	%f6860, %r9741;
	fma.rn.f32 	%f6861, %f6860, 0f34000000, %f6858;
	add.f32 	%f6862, %f6859, 0fBF800000;
	fma.rn.f32 	%f6863, %f6862, 0fBE055027, 0f3E1039F6;
	fma.rn.f32 	%f6864, %f6863, %f6862, 0fBDF8CDCC;
	fma.rn.f32 	%f6865, %f6864, %f6862, 0f3E0F2955;
	fma.rn.f32 	%f6866, %f6865, %f6862, 0fBE2AD8B9;
	fma.rn.f32 	%f6867, %f6866, %f6862, 0f3E4CED0B;
	fma.rn.f32 	%f6868, %f6867, %f6862, 0fBE7FFF22;
	fma.rn.f32 	%f6869, %f6868, %f6862, 0f3EAAAA78;
	fma.rn.f32 	%f6870, %f6869, %f6862, 0fBF000000;
	mul.f32 	%f6871, %f6862, %f6870;
	fma.rn.f32 	%f6872, %f6871, %f6862, %f6862;
	fma.rn.f32 	%f6873, %f6861, 0f3F317218, %f6872;
	setp.gt.u32 	%p2331, %r9739, 2139095039;
	fma.rn.f32 	%f6874, %f6857, 0f7F800000, 0f7F800000;
	selp.f32 	%f6875, %f6874, %f6873, %p2331;
	setp.eq.f32 	%p2332, %f6857, 0f00000000;
	fma.rn.f32 	%f6876, %f6875, 0f3EDE5BD9, 0f3F800000;
	selp.f32 	%f6877, 0fFF800000, %f6876, %p2332;
	cvt.rzi.u32.f32 	%r1443, %f6877;
	setp.eq.s32 	%p2333, %r1443, 0;
	@%p2333 bra 	$L__BB2_651;
	mul.hi.s32 	%r9744, %r10435, 1717986919;
	shr.u32 	%r9745, %r9744, 31;
	shr.s32 	%r9746, %r9744, 2;
	add.s32 	%r9747, %r9746, %r9745;
	mul.lo.s32 	%r9748, %r9747, 10;
	sub.s32 	%r1444, %r10435, %r9748;
	mov.b32 	%r10917, 0;
	mov.u32 	%r10918, %r10440;
$L__BB2_648:
	mul.hi.s32 	%r9749, %r10918, 1717986919;
	shr.u32 	%r9750, %r9749, 31;
	shr.s32 	%r9751, %r9749, 2;
	add.s32 	%r9752, %r9751, %r9750;
	mul.lo.s32 	%r9753, %r9752, 10;
	sub.s32 	%r1447, %r10918, %r9753;
	setp.eq.s32 	%p2334, %r1447, %r1444;
	@%p2334 bra 	$L__BB2_650;
	setp.gt.s32 	%p2335, %r1447, %r1444;
	selp.b32 	%r1448, %r10440, %r10435, %p2335;
	selp.b32 	%r10435, %r10435, %r10440, %p2335;
	mov.u32 	%r10440, %r1448;
	bra.uni 	$L__BB2_651;
$L__BB2_650:
	add.s32 	%r10917, %r10917, 1;
	setp.ne.s32 	%p2336, %r10917, %r1443;
	mov.u32 	%r10918, %r9752;
	@%p2336 bra 	$L__BB2_648;
$L__BB2_651:
	max.s32 	%r9757, %r10444, %r10439;
	cvt.rn.f32.s32 	%f6878, %r9757;
	setp.lt.s32 	%p2337, %r9757, 1;
	mul.f32 	%f6879, %f6878, 0f4B000000;
	selp.f32 	%f6880, %f6879, %f6878, %p2337;
	selp.f32 	%f6881, 0fC1B80000, 0f00000000, %p2337;
	mov.b32 	%r9758, %f6880;
	add.s32 	%r9759, %r9758, -1059760811;
	and.b32  	%r9760, %r9759, -8388608;
	sub.s32 	%r9761, %r9758, %r9760;
	mov.b32 	%f6882, %r9761;
	cvt.rn.f32.s32 	%f6883, %r9760;
	fma.rn.f32 	%f6884, %f6883, 0f34000000, %f6881;
	add.f32 	%f6885, %f6882, 0fBF800000;
	fma.rn.f32 	%f6886, %f6885, 0fBE055027, 0f3E1039F6;
	fma.rn.f32 	%f6887, %f6886, %f6885, 0fBDF8CDCC;
	fma.rn.f32 	%f6888, %f6887, %f6885, 0f3E0F2955;
	fma.rn.f32 	%f6889, %f6888, %f6885, 0fBE2AD8B9;
	fma.rn.f32 	%f6890, %f6889, %f6885, 0f3E4CED0B;
	fma.rn.f32 	%f6891, %f6890, %f6885, 0fBE7FFF22;
	fma.rn.f32 	%f6892, %f6891, %f6885, 0f3EAAAA78;
	fma.rn.f32 	%f6893, %f6892, %f6885, 0fBF000000;
	mul.f32 	%f6894, %f6885, %f6893;
	fma.rn.f32 	%f6895, %f6894, %f6885, %f6885;
	fma.rn.f32 	%f6896, %f6884, 0f3F317218, %f6895;
	setp.gt.u32 	%p2338, %r9758, 2139095039;
	fma.rn.f32 	%f6897, %f6880, 0f7F800000, 0f7F800000;
	selp.f32 	%f6898, %f6897, %f6896, %p2338;
	setp.eq.f32 	%p2339, %f6880, 0f00000000;
	fma.rn.f32 	%f6899, %f6898, 0f3EDE5BD9, 0f3F800000;
	selp.f32 	%f6900, 0fFF800000, %f6899, %p2339;
	cvt.rzi.u32.f32 	%r1454, %f6900;
	setp.eq.s32 	%p2340, %r1454, 0;
	@%p2340 bra 	$L__BB2_656;
	mul.hi.s32 	%r9763, %r10439, 1717986919;
	shr.u32 	%r9764, %r9763, 31;
	shr.s32 	%r9765, %r9763, 2;
	add.s32 	%r9766, %r9765, %r9764;
	mul.lo.s32 	%r9767, %r9766, 10;
	sub.s32 	%r1455, %r10439, %r9767;
	mov.b32 	%r10921, 0;
	mov.u32 	%r10922, %r10444;
$L__BB2_653:
	mul.hi.s32 	%r9768, %r10922, 1717986919;
	shr.u32 	%r9769, %r9768, 31;
	shr.s32 	%r9770, %r9768, 2;
	add.s32 	%r9771, %r9770, %r9769;
	mul.lo.s32 	%r9772, %r9771, 10;
	sub.s32 	%r1458, %r10922, %r9772;
	setp.eq.s32 	%p2341, %r1458, %r1455;
	@%p2341 bra 	$L__BB2_655;
	setp.gt.s32 	%p2342, %r1458, %r1455;
	selp.b32 	%r1459, %r10444, %r10439, %p2342;
	selp.b32 	%r10439, %r10439, %r10444, %p2342;
	mov.u32 	%r10444, %r1459;
	bra.uni 	$L__BB2_656;
$L__BB2_655:
	add.s32 	%r10921, %r10921, 1;
	setp.ne.s32 	%p2343, %r10921, %r1454;
	mov.u32 	%r10922, %r9771;
	@%p2343 bra 	$L__BB2_653;
$L__BB2_656:
	max.s32 	%r9776, %r10448, %r10443;
	cvt.rn.f32.s32 	%f6901, %r9776;
	setp.lt.s32 	%p2344, %r9776, 1;
	mul.f32 	%f6902, %f6901, 0f4B000000;
	selp.f32 	%f6903, %f6902, %f6901, %p2344;
	selp.f32 	%f6904, 0fC1B80000, 0f00000000, %p2344;
	mov.b32 	%r9777, %f6903;
	add.s32 	%r9778, %r9777, -1059760811;
	and.b32  	%r9779, %r9778, -8388608;
	sub.s32 	%r9780, %r9777, %r9779;
	mov.b32 	%f6905, %r9780;
	cvt.rn.f32.s32 	%f6906, %r9779;
	fma.rn.f32 	%f6907, %f6906, 0f34000000, %f6904;
	add.f32 	%f6908, %f6905, 0fBF800000;
	fma.rn.f32 	%f6909, %f6908, 0fBE055027, 0f3E1039F6;
	fma.rn.f32 	%f6910, %f6909, %f6908, 0fBDF8CDCC;
	fma.rn.f32 	%f6911, %f6910, %f6908, 0f3E0F2955;
	fma.rn.f32 	%f6912, %f6911, %f6908, 0fBE2AD8B9;
	fma.rn.f32 	%f6913, %f6912, %f6908, 0f3E4CED0B;
	fma.rn.f32 	%f6914, %f6913, %f6908, 0fBE7FFF22;
	fma.rn.f32 	%f6915, %f6914, %f6908, 0f3EAAAA78;
	fma.rn.f32 	%f6916, %f6915, %f6908, 0fBF000000;
	mul.f32 	%f6917, %f6908, %f6916;
	fma.rn.f32 	%f6918, %f6917, %f6908, %f6908;
	fma.rn.f32 	%f6919, %f6907, 0f3F317218, %f6918;
	setp.gt.u32 	%p2345, %r9777, 2139095039;
	fma.rn.f32 	%f6920, %f6903, 0f7F800000, 0f7F800000;
	selp.f32 	%f6921, %f6920, %f6919, %p2345;
	setp.eq.f32 	%p2346, %f6903, 0f00000000;
	fma.rn.f32 	%f6922, %f6921, 0f3EDE5BD9, 0f3F800000;
	selp.f32 	%f6923, 0fFF800000, %f6922, %p2346;
	cvt.rzi.u32.f32 	%r1465, %f6923;
	setp.eq.s32 	%p2347, %r1465, 0;
	@%p2347 bra 	$L__BB2_661;
	mul.hi.s32 	%r9782, %r10443, 1717986919;
	shr.u32 	%r9783, %r9782, 31;
	shr.s32 	%r9784, %r9782, 2;
	add.s32 	%r9785, %r9784, %r9783;
	mul.lo.s32 	%r9786, %r9785, 10;
	sub.s32 	%r1466, %r10443, %r9786;
	mov.b32 	%r10925, 0;
	mov.u32 	%r10926, %r10448;
$L__BB2_658:
	mul.hi.s32 	%r9787, %r10926, 1717986919;
	shr.u32 	%r9788, %r9787, 31;
	shr.s32 	%r9789, %r9787, 2;
	add.s32 	%r9790, %r9789, %r9788;
	mul.lo.s32 	%r9791, %r9790, 10;
	sub.s32 	%r1469, %r10926, %r9791;
	setp.eq.s32 	%p2348, %r1469, %r1466;
	@%p2348 bra 	$L__BB2_660;
	setp.gt.s32 	%p2349, %r1469, %r1466;
	selp.b32 	%r1470, %r10448, %r10443, %p2349;
	selp.b32 	%r10443, %r10443, %r10448, %p2349;
	mov.u32 	%r10448, %r1470;
	bra.uni 	$L__BB2_661;
$L__BB2_660:
	add.s32 	%r10925, %r10925, 1;
	setp.ne.s32 	%p2350, %r10925, %r1465;
	mov.u32 	%r10926, %r9790;
	@%p2350 bra 	$L__BB2_658;
$L__BB2_661:
	max.s32 	%r9795, %r10452, %r10447;
	cvt.rn.f32.s32 	%f6924, %r9795;
	setp.lt.s32 	%p2351, %r9795, 1;
	mul.f32 	%f6925, %f6924, 0f4B000000;
	selp.f32 	%f6926, %f6925, %f6924, %p2351;
	selp.f32 	%f6927, 0fC1B80000, 0f00000000, %p2351;
	mov.b32 	%r9796, %f6926;
	add.s32 	%r9797, %r9796, -1059760811;
	and.b32  	%r9798, %r9797, -8388608;
	sub.s32 	%r9799, %r9796, %r9798;
	mov.b32 	%f6928, %r9799;
	cvt.rn.f32.s32 	%f6929, %r9798;
	fma.rn.f32 	%f6930, %f6929, 0f34000000, %f6927;
	add.f32 	%f6931, %f6928, 0fBF800000;
	fma.rn.f32 	%f6932, %f6931, 0fBE055027, 0f3E1039F6;
	fma.rn.f32 	%f6933, %f6932, %f6931, 0fBDF8CDCC;
	fma.rn.f32 	%f6934, %f6933, %f6931, 0f3E0F2955;
	fma.rn.f32 	%f6935, %f6934, %f6931, 0fBE2AD8B9;
	fma.rn.f32 	%f6936, %f6935, %f6931, 0f3E4CED0B;
	fma.rn.f32 	%f6937, %f6936, %f6931, 0fBE7FFF22;
	fma.rn.f32 	%f6938, %f6937, %f6931, 0f3EAAAA78;
	fma.rn.f32 	%f6939, %f6938, %f6931, 0fBF000000;
	mul.f32 	%f6940, %f6931, %f6939;
	fma.rn.f32 	%f6941, %f6940, %f6931, %f6931;
	fma.rn.f32 	%f6942, %f6930, 0f3F317218, %f6941;
	setp.gt.u32 	%p2352, %r9796, 2139095039;
	fma.rn.f32 	%f6943, %f6926, 0f7F800000, 0f7F800000;
	selp.f32 	%f6944, %f6943, %f6942, %p2352;
	setp.eq.f32 	%p2353, %f6926, 0f00000000;
	fma.rn.f32 	%f6945, %f6944, 0f3EDE5BD9, 0f3F800000;
	selp.f32 	%f6946, 0fFF800000, %f6945, %p2353;
	cvt.rzi.u32.f32 	%r1476, %f6946;
	setp.eq.s32 	%p2354, %r1476, 0;
	@%p2354 bra 	$L__BB2_666;
	mul.hi.s32 	%r9801, %r10447, 1717986919;
	shr.u32 	%r9802, %r9801, 31;
	shr.s32 	%r9803, %r9801, 2;
	add.s32 	%r9804, %r9803, %r9802;
	mul.lo.s32 	%r9805, %r9804, 10;
	sub.s32 	%r1477, %r10447, %r9805;
	mov.b32 	%r10929, 0;
	mov.u32 	%r10930, %r10452;
$L__BB2_663:
	mul.hi.s32 	%r9806, %r10930, 1717986919;
	shr.u32 	%r9807, %r9806, 31;
	shr.s32 	%r9808, %r9806, 2;
	add.s32 	%r9809, %r9808, %r9807;
	mul.lo.s32 	%r9810, %r9809, 10;
	sub.s32 	%r1480, %r10930, %r9810;
	setp.eq.s32 	%p2355, %r1480, %r1477;
	@%p2355 bra 	$L__BB2_665;
	setp.gt.s32 	%p2356, %r1480, %r1477;
	selp.b32 	%r1481, %r10452, %r10447, %p2356;
	selp.b32 	%r10447, %r10447, %r10452, %p2356;
	mov.u32 	%r10452, %r1481;
	bra.uni 	$L__BB2_666;
$L__BB2_665:
	add.s32 	%r10929, %r10929, 1;
	setp.ne.s32 	%p2357, %r10929, %r1476;
	mov.u32 	%r10930, %r9809;
	@%p2357 bra 	$L__BB2_663;
$L__BB2_666:
	max.s32 	%r9814, %r10456, %r10451;
	cvt.rn.f32.s32 	%f6947, %r9814;
	setp.lt.s32 	%p2358, %r9814, 1;
	mul.f32 	%f6948, %f6947, 0f4B000000;
	selp.f32 	%f6949, %f6948, %f6947, %p2358;
	selp.f32 	%f6950, 0fC1B80000, 0f00000000, %p2358;
	mov.b32 	%r9815, %f6949;
	add.s32 	%r9816, %r9815, -1059760811;
	and.b32  	%r9817, %r9816, -8388608;
	sub.s32 	%r9818, %r9815, %r9817;
	mov.b32 	%f6951, %r9818;
	cvt.rn.f32.s32 	%f6952, %r9817;
	fma.rn.f32 	%f6953, %f6952, 0f34000000, %f6950;
	add.f32 	%f6954, %f6951, 0fBF800000;
	fma.rn.f32 	%f6955, %f6954, 0fBE055027, 0f3E1039F6;
	fma.rn.f32 	%f6956, %f6955, %f6954, 0fBDF8CDCC;
	fma.rn.f32 	%f6957, %f6956, %f6954, 0f3E0F2955;
	fma.rn.f32 	%f6958, %f6957, %f6954, 0fBE2AD8B9;
	fma.rn.f32 	%f6959, %f6958, %f6954, 0f3E4CED0B;
	fma.rn.f32 	%f6960, %f6959, %f6954, 0fBE7FFF22;
	fma.rn.f32 	%f6961, %f6960, %f6954, 0f3EAAAA78;
	fma.rn.f32 	%f6962, %f6961, %f6954, 0fBF000000;
	mul.f32 	%f6963, %f6954, %f6962;
	fma.rn.f32 	%f6964, %f6963, %f6954, %f6954;
	fma.rn.f32 	%f6965, %f6953, 0f3F317218, %f6964;
	setp.gt.u32 	%p2359, %r9815, 2139095039;
	fma.rn.f32 	%f6966, %f6949, 0f7F800000, 0f7F800000;
	selp.f32 	%f6967, %f6966, %f6965, %p2359;
	setp.eq.f32 	%p2360, %f6949, 0f00000000;
	fma.rn.f32 	%f6968, %f6967, 0f3EDE5BD9, 0f3F800000;
	selp.f32 	%f6969, 0fFF800000, %f6968, %p2360;
	cvt.rzi.u32.f32 	%r1487, %f6969;
	setp.eq.s32 	%p2361, %r1487, 0;
	@%p2361 bra 	$L__BB2_671;
	mul.hi.s32 	%r9820, %r10451, 1717986919;
	shr.u32 	%r9821, %r9820, 31;
	shr.s32 	%r9822, %r9820, 2;
	add.s32 	%r9823, %r9822, %r9821;
	mul.lo.s32 	%r9824, %r9823, 10;
	sub.s32 	%r1488, %r10451, %r9824;
	mov.b32 	%r10933, 0;
	mov.u32 	%r10934, %r10456;
$L__BB2_668:
	mul.hi.s32 	%r9825, %r10934, 1717986919;
	shr.u32 	%r9826, %r9825, 31;
	shr.s32 	%r9827, %r9825, 2;
	add.s32 	%r9828, %r9827, %r9826;
	mul.lo.s32 	%r9829, %r9828, 10;
	sub.s32 	%r1491, %r10934, %r9829;
	setp.eq.s32 	%p2362, %r1491, %r1488;
	@%p2362 bra 	$L__BB2_670;
	setp.gt.s32 	%p2363, %r1491, %r1488;
	selp.b32 	%r1492, %r10456, %r10451, %p2363;
	selp.b32 	%r10451, %r10451, %r10456, %p2363;
	mov.u32 	%r10456, %r1492;
	bra.uni 	$L__BB2_671;
$L__BB2_670:
	add.s32 	%r10933, %r10933, 1;
	setp.ne.s32 	%p2364, %r10933, %r1487;
	mov.u32 	%r10934, %r9828;
	@%p2364 bra 	$L__BB2_668;
$L__BB2_671:
	max.s32 	%r9833, %r10460, %r10455;
	cvt.rn.f32.s32 	%f6970, %r9833;
	setp.lt.s32 	%p2365, %r9833, 1;
	mul.f32 	%f6971, %f6970, 0f4B000000;
	selp.f32 	%f6972, %f6971, %f6970, %p2365;
	selp.f32 	%f6973, 0fC1B80000, 0f00000000, %p2365;
	mov.b32 	%r9834, %f6972;
	add.s32 	%r9835, %r9834, -1059760811;
	and.b32  	%r9836, %r9835, -8388608;
	sub.s32 	%r9837, %r9834, %r9836;
	mov.b32 	%f6974, %r9837;
	cvt.rn.f32.s32 	%f6975, %r9836;
	fma.rn.f32 	%f6976, %f6975, 0f34000000, %f6973;
	add.f32 	%f6977, %f6974, 0fBF800000;
	fma.rn.f32 	%f6978, %f6977, 0fBE055027, 0f3E1039F6;
	fma.rn.f32 	%f6979, %f6978, %f6977, 0fBDF8CDCC;
	fma.rn.f32 	%f6980, %f6979, %f6977, 0f3E0F2955;
	fma.rn.f32 	%f6981, %f6980, %f6977, 0fBE2AD8B9;
	fma.rn.f32 	%f6982, %f6981, %f6977, 0f3E4CED0B;
	fma.rn.f32 	%f6983, %f6982, %f6977, 0fBE7FFF22;
	fma.rn.f32 	%f6984, %f6983, %f6977, 0f3EAAAA78;
	fma.rn.f32 	%f6985, %f6984, %f6977, 0fBF000000;
	mul.f32 	%f6986, %f6977, %f6985;
	fma.rn.f32 	%f6987, %f6986, %f6977, %f6977;
	fma.rn.f32 	%f6988, %f6976, 0f3F317218, %f6987;
	setp.gt.u32 	%p2366, %r9834, 2139095039;
	fma.rn.f32 	%f6989, %f6972, 0f7F800000, 0f7F800000;
	selp.f32 	%f6990, %f6989, %f6988, %p2366;
	setp.eq.f32 	%p2367, %f6972, 0f00000000;
	fma.rn.f32 	%f6991, %f6990, 0f3EDE5BD9, 0f3F800000;
	selp.f32 	%f6992, 0fFF800000, %f6991, %p2367;
	cvt.rzi.u32.f32 	%r1498, %f6992;
	setp.eq.s32 	%p2368, %r1498, 0;
	@%p2368 bra 	$L__BB2_676;
	mul.hi.s32 	%r9839, %r10455, 1717986919;
	shr.u32 	%r9840, %r9839, 31;
	shr.s32 	%r9841, %r9839, 2;
	add.s32 	%r9842, %r9841, %r9840;
	mul.lo.s32 	%r9843, %r9842, 10;
	sub.s32 	%r1499, %r10455, %r9843;
	mov.b32 	%r10937, 0;
	mov.u32 	%r10938, %r10460;
$L__BB2_673:
	mul.hi.s32 	%r9844, %r10938, 1717986919;
	shr.u32 	%r9845, %r9844, 31;
	shr.s32 	%r9846, %r9844, 2;
	add.s32 	%r9847, %r9846, %r9845;
	mul.lo.s32 	%r9848, %r9847, 10;
	sub.s32 	%r1502, %r10938, %r9848;
	setp.eq.s32 	%p2369, %r1502, %r1499;
	@%p2369 bra 	$L__BB2_675;
	setp.gt.s32 	%p2370, %r1502, %r1499;
	selp.b32 	%r1503, %r10460, %r10455, %p2370;
	selp.b32 	%r10455, %r10455, %r10460, %p2370;
	mov.u32 	%r10460, %r1503;
	bra.uni 	$L__BB2_676;
$L__BB2_675:
	add.s32 	%r10937, %r10937, 1;
	setp.ne.s32 	%p2371, %r10937, %r1498;
	mov.u32 	%r10938, %r9847;
	@%p2371 bra 	$L__BB2_673;
$L__BB2_676:
	max.s32 	%r9852, %r10464, %r10459;
	cvt.rn.f32.s32 	%f6993, %r9852;
	setp.lt.s32 	%p2372, %r9852, 1;
	mul.f32 	%f6994, %f6993, 0f4B000000;
	selp.f32 	%f6995, %f6994, %f6993, %p2372;
	selp.f32 	%f6996, 0fC1B80000, 0f00000000, %p2372;
	mov.b32 	%r9853, %f6995;
	add.s32 	%r9854, %r9853, -1059760811;
	and.b32  	%r9855, %r9854, -8388608;
	sub.s32 	%r9856, %r9853, %r9855;
	mov.b32 	%f6997, %r9856;
	cvt.rn.f32.s32 	%f6998, %r9855;
	fma.rn.f32 	%f6999, %f6998, 0f34000000, %f6996;
	add.f32 	%f7000, %f6997, 0fBF800000;
	fma.rn.f32 	%f7001, %f7000, 0fBE055027, 0f3E1039F6;
	fma.rn.f32 	%f7002, %f7001, %f7000, 0fBDF8CDCC;
	fma.rn.f32 	%f7003, %f7002, %f7000, 0f3E0F2955;
	fma.rn.f32 	%f7004, %f7003, %f7000, 0fBE2AD8B9;
	fma.rn.f32 	%f7005, %f7004, %f7000, 0f3E4CED0B;
	fma.rn.f32 	%f7006, %f7005, %f7000, 0fBE7FFF22;
	fma.rn.f32 	%f7007, %f7006, %f7000, 0f3EAAAA78;
	fma.rn.f32 	%f7008, %f7007, %f7000, 0fBF000000;
	mul.f32 	%f7009, %f7000, %f7008;
	fma.rn.f32 	%f7010, %f7009, %f7000, %f7000;
	fma.rn.f32 	%f7011, %f6999, 0f3F317218, %f7010;
	setp.gt.u32 	%p2373, %r9853, 2139095039;
	fma.rn.f32 	%f7012, %f6995, 0f7F800000, 0f7F800000;
	selp.f32 	%f7013, %f7012, %f7011, %p2373;
	setp.eq.f32 	%p2374, %f6995, 0f00000000;
	fma.rn.f32 	%f7014, %f7013, 0f3EDE5BD9, 0f3F800000;
	selp.f32 	%f7015, 0fFF800000, %f7014, %p2374;
	cvt.rzi.u32.f32 	%r1509, %f7015;
	setp.eq.s32 	%p2375, %r1509, 0;
	@%p2375 bra 	$L__BB2_681;
	mul.hi.s32 	%r9858, %r10459, 1717986919;
	shr.u32 	%r9859, %r9858, 31;
	shr.s32 	%r9860, %r9858, 2;
	add.s32 	%r9861, %r9860, %r9859;
	mul.lo.s32 	%r9862, %r9861, 10;
	sub.s32 	%r1510, %r10459, %r9862;
	mov.b32 	%r10941, 0;
	mov.u32 	%r10942, %r10464;
$L__BB2_678:
	mul.hi.s32 	%r9863, %r10942, 1717986919;
	shr.u32 	%r9864, %r9863, 31;
	shr.s32 	%r9865, %r9863, 2;
	add.s32 	%r9866, %r9865, %r9864;
	mul.lo.s32 	%r9867, %r9866, 10;
	sub.s32 	%r1513, %r10942, %r9867;
	setp.eq.s32 	%p2376, %r1513, %r1510;
	@%p2376 bra 	$L__BB2_680;
	setp.gt.s32 	%p2377, %r1513, %r1510;
	selp.b32 	%r1514, %r10464, %r10459, %p2377;
	selp.b32 	%r10459, %r10459, %r10464, %p2377;
	mov.u32 	%r10464, %r1514;
	bra.uni 	$L__BB2_681;
$L__BB2_680:
	add.s32 	%r10941, %r10941, 1;
	setp.ne.s32 	%p2378, %r10941, %r1509;
	mov.u32 	%r10942, %r9866;
	@%p2378 bra 	$L__BB2_678;
$L__BB2_681:
	mad.lo.s32 	%r1520, %r2, 68, %r7285;
	mov.b32 	%r10962, 2;
$L__BB2_682:
	mov.u32 	%r1538, %r10962;
	bar.sync 	0;
	add.s32 	%r9873, %r1538, -1;
	shr.u32 	%r9874, %r1538, 1;
	st.shared.u32 	[%r1520], %r10468;
	st.shared.u32 	[%r1520+4], %r10436;
	st.shared.u32 	[%r1520+8], %r10435;
	st.shared.u32 	[%r1520+12], %r10440;
	st.shared.u32 	[%r1520+16], %r10439;
	st.shared.u32 	[%r1520+20], %r10444;
	st.shared.u32 	[%r1520+24], %r10443;
	st.shared.u32 	[%r1520+28], %r10448;
	st.shared.u32 	[%r1520+32], %r10447;
	st.shared.u32 	[%r1520+36], %r10452;
	st.shared.u32 	[%r1520+40], %r10451;
	st.shared.u32 	[%r1520+44], %r10456;
	st.shared.u32 	[%r1520+48], %r10455;
	st.shared.u32 	[%r1520+52], %r10460;
	st.shared.u32 	[%r1520+56], %r10459;
	st.shared.u32 	[%r1520+60], %r10464;
	st.shared.u32 	[%r1520+64], %r10527;
	bar.sync 	0;
	neg.s32 	%r9875, %r1538;
	and.b32  	%r9876, %r2, %r9875;
	mul.lo.s32 	%r9877, %r9876, 17;
	mul.lo.s32 	%r9878, %r9874, 17;
	and.b32  	%r9879, %r9873, %r2;
	mul.lo.s32 	%r9880, %r9879, 17;
	min.u32 	%r1539, %r9880, 4352;
	min.u32 	%r1540, %r9877, 4352;
	add.s32 	%r9881, %r1540, %r9878;
	min.u32 	%r1541, %r9881, 4352;
	add.s32 	%r9882, %r1541, %r9878;
	min.u32 	%r1542, %r9882, 4352;
	sub.s32 	%r9883, %r1541, %r1540;
	sub.s32 	%r9884, %r1542, %r1541;
	setp.lt.s32 	%p2379, %r1539, %r9884;
	sub.s32 	%r9885, %r1539, %r9884;
	selp.b32 	%r10967, 0, %r9885, %p2379;
	min.s32 	%r10963, %r9883, %r1539;
	setp.ge.s32 	%p2380, %r10967, %r10963;
	@%p2380 bra 	$L__BB2_690;
	add.s32 	%r1545, %r1541, %r1539;
$L__BB2_684:
	sub.s32 	%r9886, %r10963, %r10967;
	shr.u32 	%r9887, %r9886, 31;
	add.s32 	%r9888, %r9886, %r9887;
	shr.s32 	%r9889, %r9888, 1;
	add.s32 	%r1548, %r9889, %r10967;
	add.s32 	%r9890, %r1548, %r1540;
	shl.b32 	%r9891, %r9890, 2;
	mov.u32 	%r9892, _ZZN3cub18CUB_300001_SM_10006detail10merge_sort30DeviceMergeSortBlockSortKernelINS2_10policy_hubIN6thrust24THRUST_300001_SM_1000_NS6detail15normal_iteratorINS6_10device_ptrIiEEEEE9Policy600ESB_PNS0_8NullTypeESB_SF_j14lex_comparatoriSE_EEvbT0_T1_T2_T3_T4_PT6_PT7_T5_NS1_7vsmem_tEE19static_temp_storage;
	add.s32 	%r9893, %r9892, %r9891;
	ld.shared.u32 	%r1549, [%r9893];
	not.b32 	%r9894, %r1548;
	add.s32 	%r9895, %r1545, %r9894;
	shl.b32 	%r9896, %r9895, 2;
	add.s32 	%r9897, %r9892, %r9896;
	ld.shared.u32 	%r10966, [%r9897];
	max.s32 	%r9898, %r10966, %r1549;
	cvt.rn.f32.s32 	%f7016, %r9898;
	setp.lt.s32 	%p2382, %r9898, 1;
	mul.f32 	%f7017, %f7016, 0f4B000000;
	selp.f32 	%f7018, %f7017, %f7016, %p2382;
	selp.f32 	%f7019, 0fC1B80000, 0f00000000, %p2382;
	mov.b32 	%r9899, %f7018;
	add.s32 	%r9900, %r9899, -1059760811;
	and.b32  	%r9901, %r9900, -8388608;
	sub.s32 	%r9902, %r9899, %r9901;
	mov.b32 	%f7020, %r9902;
	cvt.rn.f32.s32 	%f7021, %r9901;
	fma.rn.f32 	%f7022, %f7021, 0f34000000, %f7019;
	add.f32 	%f7023, %f7020, 0fBF800000;
	fma.rn.f32 	%f7024, %f7023, 0fBE055027, 0f3E1039F6;
	fma.rn.f32 	%f7025, %f7024, %f7023, 0fBDF8CDCC;
	fma.rn.f32 	%f7026, %f7025, %f7023, 0f3E0F2955;
	fma.rn.f32 	%f7027, %f7026, %f7023, 0fBE2AD8B9;
	fma.rn.f32 	%f7028, %f7027, %f7023, 0f3E4CED0B;
	fma.rn.f32 	%f7029, %f7028, %f7023, 0fBE7FFF22;
	fma.rn.f32 	%f7030, %f7029, %f7023, 0f3EAAAA78;
	fma.rn.f32 	%f7031, %f7030, %f7023, 0fBF000000;
	mul.f32 	%f7032, %f7023, %f7031;
	fma.rn.f32 	%f7033, %f7032, %f7023, %f7023;
	fma.rn.f32 	%f7034, %f7022, 0f3F317218, %f7033;
	setp.gt.u32 	%p2383, %r9899, 2139095039;
	fma.rn.f32 	%f7035, %f7018, 0f7F800000, 0f7F800000;
	selp.f32 	%f7036, %f7035, %f7034, %p2383;
	setp.eq.f32 	%p2384, %f7018, 0f00000000;
	fma.rn.f32 	%f7037, %f7036, 0f3EDE5BD9, 0f3F800000;
	selp.f32 	%f7038, 0fFF800000, %f7037, %p2384;
	cvt.rzi.u32.f32 	%r1551, %f7038;
	setp.eq.s32 	%p2385, %r1551, 0;
	mov.pred 	%p2609, -1;
	@%p2385 bra 	$L__BB2_689;
	mul.hi.s32 	%r9903, %r1549, 1717986919;
	shr.u32 	%r9904, %r9903, 31;
	shr.s32 	%r9905, %r9903, 2;
	add.s32 	%r9906, %r9905, %r9904;
	mul.lo.s32 	%r9907, %r9906, 10;
	sub.s32 	%r1552, %r1549, %r9907;
	neg.s32 	%r10965, %r1551;
$L__BB2_686:
	mul.hi.s32 	%r9908, %r10966, 1717986919;
	shr.u32 	%r9909, %r9908, 31;
	shr.s32 	%r9910, %r9908, 2;
	add.s32 	%r9911, %r9910, %r9909;
	mul.lo.s32 	%r9912, %r9911, 10;
	sub.s32 	%r1556, %r10966, %r9912;
	setp.eq.s32 	%p2386, %r1556, %r1552;
	@%p2386 bra 	$L__BB2_688;
	setp.gt.s32 	%p2609, %r1556, %r1552;
	bra.uni 	$L__BB2_689;
$L__BB2_688:
	add.s32 	%r10965, %r10965, 1;
	setp.ne.s32 	%p2388, %r10965, 0;
	mov.u32 	%r10966, %r9911;
	@%p2388 bra 	$L__BB2_686;
$L__BB2_689:
	add.s32 	%r9916, %r1548, 1;
	selp.b32 	%r10967, %r9916, %r10967, %p2609;
	selp.b32 	%r10963, %r10963, %r1548, %p2609;
	setp.lt.s32 	%p2389, %r10967, %r10963;
	@%p2389 bra 	$L__BB2_684;
$L__BB2_690:
	add.s32 	%r1562, %r10967, %r1540;
	add.s32 	%r9917, %r1541, %r1539;
	sub.s32 	%r1563, %r9917, %r10967;
	shl.b32 	%r9918, %r1562, 2;
	mov.u32 	%r9919, _ZZN3cub18CUB_300001_SM_10006detail10merge_sort30DeviceMergeSortBlockSortKernelINS2_10policy_hubIN6thrust24THRUST_300001_SM_1000_NS6detail15normal_iteratorINS6_10device_ptrIiEEEEE9Policy600ESB_PNS0_8NullTypeESB_SF_j14lex_comparatoriSE_EEvbT0_T1_T2_T3_T4_PT6_PT7_T5_NS1_7vsmem_tEE19static_temp_storage;
	add.s32 	%r1564, %r9919, %r9918;
	ld.shared.u32 	%r10974, [%r1564];
	shl.b32 	%r9920, %r1563, 2;
	add.s32 	%r1566, %r9919, %r9920;
	ld.shared.u32 	%r10971, [%r1566];
	setp.ge.s32 	%p2391, %r1563, %r1542;
	mov.pred 	%p2390, 0;
	mov.pred 	%p2610, %p2390;
	@%p2391 bra 	$L__BB2_697;
	setp.ge.s32 	%p2393, %r1562, %r1541;
	mov.pred 	%p2610, -1;
	@%p2393 bra 	$L__BB2_697;
	max.s32 	%r9921, %r10971, %r10974;
	cvt.rn.f32.s32 	%f7039, %r9921;
	setp.lt.s32 	%p2395, %r9921, 1;
	mul.f32 	%f7040, %f7039, 0f4B000000;
	selp.f32 	%f7041, %f7040, %f7039, %p2395;
	selp.f32 	%f7042, 0fC1B80000, 0f00000000, %p2395;
	mov.b32 	%r9922, %f7041;
	add.s32 	%r9923, %r9922, -1059760811;
	and.b32  	%r9924, %r9923, -8388608;
	sub.s32 	%r9925, %r9922, %r9924;
	mov.b32 	%f7043, %r9925;
	cvt.rn.f32.s32 	%f7044, %r9924;
	fma.rn.f32 	%f7045, %f7044, 0f34000000, %f7042;
	add.f32 	%f7046, %f7043, 0fBF800000;
	fma.rn.f32 	%f7047, %f7046, 0fBE055027, 0f3E1039F6;
	fma.rn.f32 	%f7048, %f7047, %f7046, 0fBDF8CDCC;
	fma.rn.f32 	%f7049, %f7048, %f7046, 0f3E0F2955;
	fma.rn.f32 	%f7050, %f7049, %f7046, 0fBE2AD8B9;
	fma.rn.f32 	%f7051, %f7050, %f7046, 0f3E4CED0B;
	fma.rn.f32 	%f7052, %f7051, %f7046, 0fBE7FFF22;
	fma.rn.f32 	%f7053, %f7052, %f7046, 0f3EAAAA78;
	fma.rn.f32 	%f7054, %f7053, %f7046, 0fBF000000;
	mul.f32 	%f7055, %f7046, %f7054;
	fma.rn.f32 	%f7056, %f7055, %f7046, %f7046;
	fma.rn.f32 	%f7057, %f7045, 0f3F317218, %f7056;
	setp.gt.u32 	%p2396, %r9922, 2139095039;
	fma.rn.f32 	%f7058, %f7041, 0f7F800000, 0f7F800000;
	selp.f32 	%f7059, %f7058, %f7057, %p2396;
	setp.eq.f32 	%p2397, %f7041, 0f00000000;
	fma.rn.f32 	%f7060, %f7059, 0f3EDE5BD9, 0f3F800000;
	selp.f32 	%f7061, 0fFF800000, %f7060, %p2397;
	cvt.rzi.u32.f32 	%r1568, %f7061;
	setp.eq.s32 	%p2398, %r1568, 0;
	mov.pred 	%p2610, %p2390;
	@%p2398 bra 	$L__BB2_697;
	mul.hi.s32 	%r9927, %r10974, 1717986919;
	shr.u32 	%r9928, %r9927, 31;
	shr.s32 	%r9929, %r9927, 2;
	add.s32 	%r9930, %r9929, %r9928;
	mul.lo.s32 	%r9931, %r9930, 10;
	sub.s32 	%r1569, %r10974, %r9931;
	mov.b32 	%r10968, 0;
	mov.u32 	%r10969, %r10971;
$L__BB2_694:
	mul.hi.s32 	%r9932, %r10969, 1717986919;
	shr.u32 	%r9933, %r9932, 31;
	shr.s32 	%r9934, %r9932, 2;
	add.s32 	%r9935, %r9934, %r9933;
	mul.lo.s32 	%r9936, %r9935, 10;
	sub.s32 	%r1572, %r10969, %r9936;
	setp.eq.s32 	%p2399, %r1572, %r1569;
	@%p2399 bra 	$L__BB2_696;
	setp.le.s32 	%p2610, %r1572, %r1569;
	bra.uni 	$L__BB2_697;
$L__BB2_696:
	add.s32 	%r10968, %r10968, 1;
	setp.ne.s32 	%p2401, %r10968, %r1568;
	mov.u32 	%r10969, %r9935;
	mov.pred 	%p2610, %p2390;
	@%p2401 bra 	$L__BB2_694;
$L__BB2_697:
	selp.b32 	%r10468, %r10971, %r10974, %p2610;
	selp.u32 	%r9940, 1, 0, %p2610;
	add.s32 	%r1576, %r1563, %r9940;
	not.pred 	%p2402, %p2610;
	selp.u32 	%r9941, 1, 0, %p2402;
	add.s32 	%r1577, %r1562, %r9941;
	@%p2402 bra 	$L__BB2_699;
	ld.shared.u32 	%r10971, [%r1566+4];
	bra.uni 	$L__BB2_700;
$L__BB2_699:
	ld.shared.u32 	%r10974, [%r1564+4];
$L__BB2_700:
	setp.ge.s32 	%p2404, %r1576, %r1542;
	mov.pred 	%p2403, 0;
	mov.pred 	%p2611, %p2403;
	@%p2404 bra 	$L__BB2_707;
	setp.ge.s32 	%p2406, %r1577, %r1541;
	mov.pred 	%p2611, -1;
	@%p2406 bra 	$L__BB2_707;
	max.s32 	%r9942, %r10971, %r10974;
	cvt.rn.f32.s32 	%f7062, %r9942;
	setp.lt.s32 	%p2408, %r9942, 1;
	mul.f32 	%f7063, %f7062, 0f4B000000;
	selp.f32 	%f7064, %f7063, %f7062, %p2408;
	selp.f32 	%f7065, 0fC1B80000, 0f00000000, %p2408;
	mov.b32 	%r9943, %f7064;
	add.s32 	%r9944, %r9943, -1059760811;
	and.b32  	%r9945, %r9944, -8388608;
	sub.s32 	%r9946, %r9943, %r9945;
	mov.b32 	%f7066, %r9946;
	cvt.rn.f32.s32 	%f7067, %r9945;
	fma.rn.f32 	%f7068, %f7067, 0f34000000, %f7065;
	add.f32 	%f7069, %f7066, 0fBF800000;
	fma.rn.f32 	%f7070, %f7069, 0fBE055027, 0f3E1039F6;
	fma.rn.f32 	%f7071, %f7070, %f7069, 0fBDF8CDCC;
	fma.rn.f32 	%f7072, %f7071, %f7069, 0f3E0F2955;
	fma.rn.f32 	%f7073, %f7072, %f7069, 0fBE2AD8B9;
	fma.rn.f32 	%f7074, %f7073, %f7069, 0f3E4CED0B;
	fma.rn.f32 	%f7075, %f7074, %f7069, 0fBE7FFF22;
	fma.rn.f32 	%f7076, %f7075, %f7069, 0f3EAAAA78;
	fma.rn.f32 	%f7077, %f7076, %f7069, 0fBF000000;
	mul.f32 	%f7078, %f7069, %f7077;
	fma.rn.f32 	%f7079, %f7078, %f7069, %f7069;
	fma.rn.f32 	%f7080, %f7068, 0f3F317218, %f7079;
	setp.gt.u32 	%p2409, %r9943, 2139095039;
	fma.rn.f32 	%f7081, %f7064, 0f7F800000, 0f7F800000;
	selp.f32 	%f7082, %f7081, %f7080, %p2409;
	setp.eq.f32 	%p2410, %f7064, 0f00000000;
	fma.rn.f32 	%f7083, %f7082, 0f3EDE5BD9, 0f3F800000;
	selp.f32 	%f7084, 0fFF800000, %f7083, %p2410;
	cvt.rzi.u32.f32 	%r1582, %f7084;
	setp.eq.s32 	%p2411, %r1582, 0;
	mov.pred 	%p2611, %p2403;
	@%p2411 bra 	$L__BB2_707;
	mul.hi.s32 	%r9948, %r10974, 1717986919;
	shr.u32 	%r9949, %r9948, 31;
	shr.s32 	%r9950, %r9948, 2;
	add.s32 	%r9951, %r9950, %r9949;
	mul.lo.s32 	%r9952, %r9951, 10;
	sub.s32 	%r1583, %r10974, %r9952;
	mov.b32 	%r10972, 0;
	mov.u32 	%r10973, %r10971;
$L__BB2_704:
	mul.hi.s32 	%r9953, %r10973, 1717986919;
	shr.u32 	%r9954, %r9953, 31;
	shr.s32 	%r9955, %r9953, 2;
	add.s32 	%r9956, %r9955, %r9954;
	mul.lo.s32 	%r9957, %r9956, 10;
	sub.s32 	%r1586, %r10973, %r9957;
	setp.eq.s32 	%p2412, %r1586, %r1583;
	@%p2412 bra 	$L__BB2_706;
	setp.le.s32 	%p2611, %r1586, %r1583;
	bra.uni 	$L__BB2_707;
$L__BB2_706:
	add.s32 	%r10972, %r10972, 1;
	setp.ne.s32 	%p2414, %r10972, %r1582;
	mov.u32 	%r10973, %r9956;
	mov.pred 	%p2611, %p2403;
	@%p2414 bra 	$L__BB2_704;
$L__BB2_707:
	selp.b32 	%r10436, %r10971, %r10974, %p2611;
	selp.u32 	%r9961, 1, 0, %p2611;
	add.s32 	%r1590, %r1576, %r9961;
	not.pred 	%p2415, %p2611;
	selp.u32 	%r9962, 1, 0, %p2415;
	add.s32 	%r1591, %r1577, %r9962;
	@%p2611 bra 	$L__BB2_709;
	shl.b32 	%r9963, %r1591, 2;
	add.s32 	%r9965, %r9919, %r9963;
	ld.shared.u32 	%r10974, [%r9965];
	bra.uni 	$L__BB2_710;
$L__BB2_709:
	shl.b32 	%r9966, %r1590, 2;
	add.s32 	%r9968, %r9919, %r9966;
	ld.shared.u32 	%r10971, [%r9968];
$L__BB2_710:
	setp.ge.s32 	%p2417, %r1590, %r1542;
	mov.pred 	%p2416, 0;
	mov.pred 	%p2612, %p2416;
	@%p2417 bra 	$L__BB2_717;
	setp.ge.s32 	%p2419, %r1591, %r1541;
	mov.pred 	%p2612, -1;
	@%p2419 bra 	$L__BB2_717;
	max.s32 	%r9969, %r10971, %r10974;
	cvt.rn.f32.s32 	%f7085, %r9969;
	setp.lt.s32 	%p2421, %r9969, 1;
	mul.f32 	%f7086, %f7085, 0f4B000000;
	selp.f32 	%f7087, %f7086, %f7085, %p2421;
	selp.f32 	%f7088, 0fC1B80000, 0f00000000, %p2421;
	mov.b32 	%r9970, %f7087;
	add.s32 	%r9971, %r9970, -1059760811;
	and.b32  	%r9972, %r9971, -8388608;
	sub.s32 	%r9973, %r9970, %r9972;
	mov.b32 	%f7089, %r9973;
	cvt.rn.f32.s32 	%f7090, %r9972;
	fma.rn.f32 	%f7091, %f7090, 0f34000000, %f7088;
	add.f32 	%f7092, %f7089, 0fBF800000;
	fma.rn.f32 	%f7093, %f7092, 0fBE055027, 0f3E1039F6;
	fma.rn.f32 	%f7094, %f7093, %f7092, 0fBDF8CDCC;
	fma.rn.f32 	%f7095, %f7094, %f7092, 0f3E0F2955;
	fma.rn.f32 	%f7096, %f7095, %f7092, 0fBE2AD8B9;
	fma.rn.f32 	%f7097, %f7096, %f7092, 0f3E4CED0B;
	fma.rn.f32 	%f7098, %f7097, %f7092, 0fBE7FFF22;
	fma.rn.f32 	%f7099, %f7098, %f7092, 0f3EAAAA78;
	fma.rn.f32 	%f7100, %f7099, %f7092, 0fBF000000;
	mul.f32 	%f7101, %f7092, %f7100;
	fma.rn.f32 	%f7102, %f7101, %f7092, %f7092;
	fma.rn.f32 	%f7103, %f7091, 0f3F317218, %f7102;
	setp.gt.u32 	%p2422, %r9970, 2139095039;
	fma.rn.f32 	%f7104, %f7087, 0f7F800000, 0f7F800000;
	selp.f32 	%f7105, %f7104, %f7103, %p2422;
	setp.eq.f32 	%p2423, %f7087, 0f00000000;
	fma.rn.f32 	%f7106, %f7105, 0f3EDE5BD9, 0f3F800000;
	selp.f32 	%f7107, 0fFF800000, %f7106, %p2423;
	cvt.rzi.u32.f32 	%r1596, %f7107;
	setp.eq.s32 	%p2424, %r1596, 0;
	mov.pred 	%p2612, %p2416;
	@%p2424 bra 	$L__BB2_717;
	mul.hi.s32 	%r9975, %r10974, 1717986919;
	shr.u32 	%r9976, %r9975, 31;
	shr.s32 	%r9977, %r9975, 2;
	add.s32 	%r9978, %r9977, %r9976;
	mul.lo.s32 	%r9979, %r9978, 10;
	sub.s32 	%r1597, %r10974, %r9979;
	mov.b32 	%r10976, 0;
	mov.u32 	%r10977, %r10971;
$L__BB2_714:
	mul.hi.s32 	%r9980, %r10977, 1717986919;
	shr.u32 	%r9981, %r9980, 31;
	shr.s32 	%r9982, %r9980, 2;
	add.s32 	%r9983, %r9982, %r9981;
	mul.lo.s32 	%r9984, %r9983, 10;
	sub.s32 	%r1600, %r10977, %r9984;
	setp.eq.s32 	%p2425, %r1600, %r1597;
	@%p2425 bra 	$L__BB2_716;
	setp.le.s32 	%p2612, %r1600, %r1597;
	bra.uni 	$L__BB2_717;
$L__BB2_716:
	add.s32 	%r10976, %r10976, 1;
	setp.ne.s32 	%p2427, %r10976, %r1596;
	mov.u32 	%r10977, %r9983;
	mov.pred 	%p2612, %p2416;
	@%p2427 bra 	$L__BB2_714;
$L__BB2_717:
	selp.b32 	%r10435, %r10971, %r10974, %p2612;
	selp.u32 	%r9988, 1, 0, %p2612;
	add.s32 	%r1604, %r1590, %r9988;
	not.pred 	%p2428, %p2612;
	selp.u32 	%r9989, 1, 0, %p2428;
	add.s32 	%r1605, %r1591, %r9989;
	@%p2612 bra 	$L__BB2_719;
	shl.b32 	%r9990, %r1605, 2;
	add.s32 	%r9992, %r9919, %r9990;
	ld.shared.u32 	%r10974, [%r9992];
	bra.uni 	$L__BB2_720;
$L__BB2_719:
	shl.b32 	%r9993, %r1604, 2;
	add.s32 	%r9995, %r9919, %r9993;
	ld.shared.u32 	%r10971, [%r9995];
$L__BB2_720:
	setp.ge.s32 	%p2430, %r1604, %r1542;
	mov.pred 	%p2429, 0;
	mov.pred 	%p2613, %p2429;
	@%p2430 bra 	$L__BB2_727;
	setp.ge.s32 	%p2432, %r1605, %r1541;
	mov.pred 	%p2613, -1;
	@%p2432 bra 	$L__BB2_727;
	max.s32 	%r9996, %r10971, %r10974;
	cvt.rn.f32.s32 	%f7108, %r9996;
	setp.lt.s32 	%p2434, %r9996, 1;
	mul.f32 	%f7109, %f7108, 0f4B000000;
	selp.f32 	%f7110, %f7109, %f7108, %p2434;
	selp.f32 	%f7111, 0fC1B80000, 0f00000000, %p2434;
	mov.b32 	%r9997, %f7110;
	add.s32 	%r9998, %r9997, -1059760811;
	and.b32  	%r9999, %r9998, -8388608;
	sub.s32 	%r10000, %r9997, %r9999;
	mov.b32 	%f7112, %r10000;
	cvt.rn.f32.s32 	%f7113, %r9999;
	fma.rn.f32 	%f7114, %f7113, 0f34000000, %f7111;
	add.f32 	%f7115, %f7112, 0fBF800000;
	fma.rn.f32 	%f7116, %f7115, 0fBE055027, 0f3E1039F6;
	fma.rn.f32 	%f7117, %f7116, %f7115, 0fBDF8CDCC;
	fma.rn.f32 	%f7118, %f7117, %f7115, 0f3E0F2955;
	fma.rn.f32 	%f7119, %f7118, %f7115, 0fBE2AD8B9;
	fma.rn.f32 	%f7120, %f7119, %f7115, 0f3E4CED0B;
	fma.rn.f32 	%f7121, %f7120, %f7115, 0fBE7FFF22;
	fma.rn.f32 	%f7122, %f7121, %f7115, 0f3EAAAA78;
	fma.rn.f32 	%f7123, %f7122, %f7115, 0fBF000000;
	mul.f32 	%f7124, %f7115, %f7123;
	fma.rn.f32 	%f7125, %f7124, %f7115, %f7115;
	fma.rn.f32 	%f7126, %f7114, 0f3F317218, %f7125;
	setp.gt.u32 	%p2435, %r9997, 2139095039;
	fma.rn.f32 	%f7127, %f7110, 0f7F800000, 0f7F800000;
	selp.f32 	%f7128, %f7127, %f7126, %p2435;
	setp.eq.f32 	%p2436, %f7110, 0f00000000;
	fma.rn.f32 	%f7129, %f7128, 0f3EDE5BD9, 0f3F800000;
	selp.f32 	%f7130, 0fFF800000, %f7129, %p2436;
	cvt.rzi.u32.f32 	%r1610, %f7130;
	setp.eq.s32 	%p2437, %r1610, 0;
	mov.pred 	%p2613, %p2429;
	@%p2437 bra 	$L__BB2_727;
	mul.hi.s32 	%r10002, %r10974, 1717986919;
	shr.u32 	%r10003, %r10002, 31;
	shr.s32 	%r10004, %r10002, 2;
	add.s32 	%r10005, %r10004, %r10003;
	mul.lo.s32 	%r10006, %r10005, 10;
	sub.s32 	%r1611, %r10974, %r10006;
	mov.b32 	%r10980, 0;
	mov.u32 	%r10981, %r10971;
$L__BB2_724:
	mul.hi.s32 	%r10007, %r10981, 1717986919;
	shr.u32 	%r10008, %r10007, 31;
	shr.s32 	%r10009, %r10007, 2;
	add.s32 	%r10010, %r10009, %r10008;
	mul.lo.s32 	%r10011, %r10010, 10;
	sub.s32 	%r1614, %r10981, %r10011;
	setp.eq.s32 	%p2438, %r1614, %r1611;
	@%p2438 bra 	$L__BB2_726;
	setp.le.s32 	%p2613, %r1614, %r1611;
	bra.uni 	$L__BB2_727;
$L__BB2_726:
	add.s32 	%r10980, %r10980, 1;
	setp.ne.s32 	%p2440, %r10980, %r1610;
	mov.u32 	%r10981, %r10010;
	mov.pred 	%p2613, %p2429;
	@%p2440 bra 	$L__BB2_724;
$L__BB2_727:
	selp.b32 	%r10440, %r10971, %r10974, %p2613;
	selp.u32 	%r10015, 1, 0, %p2613;
	add.s32 	%r1618, %r1604, %r10015;
	not.pred 	%p2441, %p2613;
	selp.u32 	%r10016, 1, 0, %p2441;
	add.s32 	%r1619, %r1605, %r10016;
	@%p2613 bra 	$L__BB2_729;
	shl.b32 	%r10017, %r1619, 2;
	add.s32 	%r10019, %r9919, %r10017;
	ld.shared.u32 	%r10974, [%r10019];
	bra.uni 	$L__BB2_730;
$L__BB2_729:
	shl.b32 	%r10020, %r1618, 2;
	add.s32 	%r10022, %r9919, %r10020;
	ld.shared.u32 	%r10971, [%r10022];
$L__BB2_730:
	setp.ge.s32 	%p2443, %r1618, %r1542;
	mov.pred 	%p2442, 0;
	mov.pred 	%p2614, %p2442;
	@%p2443 bra 	$L__BB2_737;
	setp.ge.s32 	%p2445, %r1619, %r1541;
	mov.pred 	%p2614, -1;
	@%p2445 bra 	$L__BB2_737;
	max.s32 	%r10023, %r10971, %r10974;
	cvt.rn.f32.s32 	%f7131, %r10023;
	setp.lt.s32 	%p2447, %r10023, 1;
	mul.f32 	%f7132, %f7131, 0f4B000000;
	selp.f32 	%f7133, %f7132, %f7131, %p2447;
	selp.f32 	%f7134, 0fC1B80000, 0f00000000, %p2447;
	mov.b32 	%r10024, %f7133;
	add.s32 	%r10025, %r10024, -1059760811;
	and.b32  	%r10026, %r10025, -8388608;
	sub.s32 	%r10027, %r10024, %r10026;
	mov.b32 	%f7135, %r10027;
	cvt.rn.f32.s32 	%f7136, %r10026;
	fma.rn.f32 	%f7137, %f7136, 0f34000000, %f7134;
	add.f32 	%f7138, %f7135, 0fBF800000;
	fma.rn.f32 	%f7139, %f7138, 0fBE055027, 0f3E1039F6;
	fma.rn.f32 	%f7140, %f7139, %f7138, 0fBDF8CDCC;
	fma.rn.f32 	%f7141, %f7140, %f7138, 0f3E0F2955;
	fma.rn.f32 	%f7142, %f7141, %f7138, 0fBE2AD8B9;
	fma.rn.f32 	%f7143, %f7142, %f7138, 0f3E4CED0B;
	fma.rn.f32 	%f7144, %f7143, %f7138, 0fBE7FFF22;
	fma.rn.f32 	%f7145, %f7144, %f7138, 0f3EAAAA78;
	fma.rn.f32 	%f7146, %f7145, %f7138, 0fBF000000;
	mul.f32 	%f7147, %f7138, %f7146;
	fma.rn.f32 	%f7148, %f7147, %f7138, %f7138;
	fma.rn.f32 	%f7149, %f7137, 0f3F317218, %f7148;
	setp.gt.u32 	%p2448, %r10024, 2139095039;
	fma.rn.f32 	%f7150, %f7133, 0f7F800000, 0f7F800000;
	selp.f32 	%f7151, %f7150, %f7149, %p2448;
	setp.eq.f32 	%p2449, %f7133, 0f00000000;
	fma.rn.f32 	%f7152, %f7151, 0f3EDE5BD9, 0f3F800000;
	selp.f32 	%f7153, 0fFF800000, %f7152, %p2449;
	cvt.rzi.u32.f32 	%r1624, %f7153;
	setp.eq.s32 	%p2450, %r1624, 0;
	mov.pred 	%p2614, %p2442;
	@%p2450 bra 	$L__BB2_737;
	mul.hi.s32 	%r10029, %r10974, 1717986919;
	shr.u32 	%r10030, %r10029, 31;
	shr.s32 	%r10031, %r10029, 2;
	add.s32 	%r10032, %r10031, %r10030;
	mul.lo.s32 	%r10033, %r10032, 10;
	sub.s32 	%r1625, %r10974, %r10033;
	mov.b32 	%r10984, 0;
	mov.u32 	%r10985, %r10971;
$L__BB2_734:
	mul.hi.s32 	%r10034, %r10985, 1717986919;
	shr.u32 	%r10035, %r10034, 31;
	shr.s32 	%r10036, %r10034, 2;
	add.s32 	%r10037, %r10036, %r10035;
	mul.lo.s32 	%r10038, %r10037, 10;
	sub.s32 	%r1628, %r10985, %r10038;
	setp.eq.s32 	%p2451, %r1628, %r1625;
	@%p2451 bra 	$L__BB2_736;
	setp.le.s32 	%p2614, %r1628, %r1625;
	bra.uni 	$L__BB2_737;
$L__BB2_736:
	add.s32 	%r10984, %r10984, 1;
	setp.ne.s32 	%p2453, %r10984, %r1624;
	mov.u32 	%r10985, %r10037;
	mov.pred 	%p2614, %p2442;
	@%p2453 bra 	$L__BB2_734;
$L__BB2_737:
	selp.b32 	%r10439, %r10971, %r10974, %p2614;
	selp.u32 	%r10042, 1, 0, %p2614;
	add.s32 	%r1632, %r1618, %r10042;
	not.pred 	%p2454, %p2614;
	selp.u32 	%r10043, 1, 0, %p2454;
	add.s32 	%r1633, %r1619, %r10043;
	@%p2614 bra 	$L__BB2_739;
	shl.b32 	%r10044, %r1633, 2;
	add.s32 	%r10046, %r9919, %r10044;
	ld.shared.u32 	%r10974, [%r10046];
	bra.uni 	$L__BB2_740;
$L__BB2_739:
	shl.b32 	%r10047, %r1632, 2;
	add.s32 	%r10049, %r9919, %r10047;
	ld.shared.u32 	%r10971, [%r10049];
$L__BB2_740:
	setp.ge.s32 	%p2456, %r1632, %r1542;
	mov.pred 	%p2455, 0;
	mov.pred 	%p2615, %p2455;
	@%p2456 bra 	$L__BB2_747;
	setp.ge.s32 	%p2458, %r1633, %r1541;
	mov.pred 	%p2615, -1;
	@%p2458 bra 	$L__BB2_747;
	max.s32 	%r10050, %r10971, %r10974;
	cvt.rn.f32.s32 	%f7154, %r10050;
	setp.lt.s32 	%p2460, %r10050, 1;
	mul.f32 	%f7155, %f7154, 0f4B000000;
	selp.f32 	%f7156, %f7155, %f7154, %p2460;
	selp.f32 	%f7157, 0fC1B80000, 0f00000000, %p2460;
	mov.b32 	%r10051, %f7156;
	add.s32 	%r10052, %r10051, -1059760811;
	and.b32  	%r10053, %r10052, -8388608;
	sub.s32 	%r10054, %r10051, %r10053;
	mov.b32 	%f7158, %r10054;
	cvt.rn.f32.s32 	%f7159, %r10053;
	fma.rn.f32 	%f7160, %f7159, 0f34000000, %f7157;
	add.f32 	%f7161, %f7158, 0fBF800000;
	fma.rn.f32 	%f7162, %f7161, 0fBE055027, 0f3E1039F6;
	fma.rn.f32 	%f7163, %f7162, %f7161, 0fBDF8CDCC;
	fma.rn.f32 	%f7164, %f7163, %f7161, 0f3E0F2955;
	fma.rn.f32 	%f7165, %f7164, %f7161, 0fBE2AD8B9;
	fma.rn.f32 	%f7166, %f7165, %f7161, 0f3E4CED0B;
	fma.rn.f32 	%f7167, %f7166, %f7161, 0fBE7FFF22;
	fma.rn.f32 	%f7168, %f7167, %f7161, 0f3EAAAA78;
	fma.rn.f32 	%f7169, %f7168, %f7161, 0fBF000000;
	mul.f32 	%f7170, %f7161, %f7169;
	fma.rn.f32 	%f7171, %f7170, %f7161, %f7161;
	fma.rn.f32 	%f7172, %f7160, 0f3F317218, %f7171;
	setp.gt.u32 	%p2461, %r10051, 2139095039;
	fma.rn.f32 	%f7173, %f7156, 0f7F800000, 0f7F800000;
	selp.f32 	%f7174, %f7173, %f7172, %p2461;
	setp.eq.f32 	%p2462, %f7156, 0f00000000;
	fma.rn.f32 	%f7175, %f7174, 0f3EDE5BD9, 0f3F800000;
	selp.f32 	%f7176, 0fFF800000, %f7175, %p2462;
	cvt.rzi.u32.f32 	%r1638, %f7176;
	setp.eq.s32 	%p2463, %r1638, 0;
	mov.pred 	%p2615, %p2455;
	@%p2463 bra 	$L__BB2_747;
	mul.hi.s32 	%r10056, %r10974, 1717986919;
	shr.u32 	%r10057, %r10056, 31;
	shr.s32 	%r10058, %r10056, 2;
	add.s32 	%r10059, %r10058, %r10057;
	mul.lo.s32 	%r10060, %r10059, 10;
	sub.s32 	%r1639, %r10974, %r10060;
	mov.b32 	%r10988, 0;
	mov.u32 	%r10989, %r10971;
$L__BB2_744:
	mul.hi.s32 	%r10061, %r10989, 1717986919;
	shr.u32 	%r10062, %r10061, 31;
	shr.s32 	%r10063, %r10061, 2;
	add.s32 	%r10064, %r10063, %r10062;
	mul.lo.s32 	%r10065, %r10064, 10;
	sub.s32 	%r1642, %r10989, %r10065;
	setp.eq.s32 	%p2464, %r1642, %r1639;
	@%p2464 bra 	$L__BB2_746;
	setp.le.s32 	%p2615, %r1642, %r1639;
	bra.uni 	$L__BB2_747;
$L__BB2_746:
	add.s32 	%r10988, %r10988, 1;
	setp.ne.s32 	%p2466, %r10988, %r1638;
	mov.u32 	%r10989, %r10064;
	mov.pred 	%p2615, %p2455;
	@%p2466 bra 	$L__BB2_744;
$L__BB2_747:
	selp.b32 	%r10444, %r10971, %r10974, %p2615;
	selp.u32 	%r10069, 1, 0, %p2615;
	add.s32 	%r1646, %r1632, %r10069;
	not.pred 	%p2467, %p2615;
	selp.u32 	%r10070, 1, 0, %p2467;
	add.s32 	%r1647, %r1633, %r10070;
	@%p2615 bra 	$L__BB2_749;
	shl.b32 	%r10071, %r1647, 2;
	add.s32 	%r10073, %r9919, %r10071;
	ld.shared.u32 	%r10974, [%r10073];
	bra.uni 	$L__BB2_750;
$L__BB2_749:
	shl.b32 	%r10074, %r1646, 2;
	add.s32 	%r10076, %r9919, %r10074;
	ld.shared.u32 	%r10971, [%r10076];
$L__BB2_750:
	setp.ge.s32 	%p2469, %r1646, %r1542;
	mov.pred 	%p2468, 0;
	mov.pred 	%p2616, %p2468;
	@%p2469 bra 	$L__BB2_757;
	setp.ge.s32 	%p2471, %r1647, %r1541;
	mov.pred 	%p2616, -1;
	@%p2471 bra 	$L__BB2_757;
	max.s32 	%r10077, %r10971, %r10974;
	cvt.rn.f32.s32 	%f7177, %r10077;
	setp.lt.s32 	%p2473, %r10077, 1;
	mul.f32 	%f7178, %f7177, 0f4B000000;
	selp.f32 	%f7179, %f7178, %f7177, %p2473;
	selp.f32 	%f7180, 0fC1B80000, 0f00000000, %p2473;
	mov.b32 	%r10078, %f7179;
	add.s32 	%r10079, %r10078, -1059760811;
	and.b32  	%r10080, %r10079, -8388608;
	sub.s32 	%r10081, %r10078, %r10080;
	mov.b32 	%f7181, %r10081;
	cvt.rn.f32.s32 	%f7182, %r10080;
	fma.rn.f32 	%f7183, %f7182, 0f34000000, %f7180;
	add.f32 	%f7184, %f7181, 0fBF800000;
	fma.rn.f32 	%f7185, %f7184, 0fBE055027, 0f3E1039F6;
	fma.rn.f32 	%f7186, %f7185, %f7184, 0fBDF8CDCC;
	fma.rn.f32 	%f7187, %f7186, %f7184, 0f3E0F2955;
	fma.rn.f32 	%f7188, %f7187, %f7184, 0fBE2AD8B9;
	fma.rn.f32 	%f7189, %f7188, %f7184, 0f3E4CED0B;
	fma.rn.f32 	%f7190, %f7189, %f7184, 0fBE7FFF22;
	fma.rn.f32 	%f7191, %f7190, %f7184, 0f3EAAAA78;
	fma.rn.f32 	%f7192, %f7191, %f7184, 0fBF000000;
	mul.f32 	%f7193, %f7184, %f7192;
	fma.rn.f32 	%f7194, %f7193, %f7184, %f7184;
	fma.rn.f32 	%f7195, %f7183, 0f3F317218, %f7194;
	setp.gt.u32 	%p2474, %r10078, 2139095039;
	fma.rn.f32 	%f7196, %f7179, 0f7F800000, 0f7F800000;
	selp.f32 	%f7197, %f7196, %f7195, %p2474;
	setp.eq.f32 	%p2475, %f7179, 0f00000000;
	fma.rn.f32 	%f7198, %f7197, 0f3EDE5BD9, 0f3F800000;
	selp.f32 	%f7199, 0fFF800000, %f7198, %p2475;
	cvt.rzi.u32.f32 	%r1652, %f7199;
	setp.eq.s32 	%p2476, %r1652, 0;
	mov.pred 	%p2616, %p2468;
	@%p2476 bra 	$L__BB2_757;
	mul.hi.s32 	%r10083, %r10974, 1717986919;
	shr.u32 	%r10084, %r10083, 31;
	shr.s32 	%r10085, %r10083, 2;
	add.s32 	%r10086, %r10085, %r10084;
	mul.lo.s32 	%r10087, %r10086, 10;
	sub.s32 	%r1653, %r10974, %r10087;
	mov.b32 	%r10992, 0;
	mov.u32 	%r10993, %r10971;
$L__BB2_754:
	mul.hi.s32 	%r10088, %r10993, 1717986919;
	shr.u32 	%r10089, %r10088, 31;
	shr.s32 	%r10090, %r10088, 2;
	add.s32 	%r10091, %r10090, %r10089;
	mul.lo.s32 	%r10092, %r10091, 10;
	sub.s32 	%r1656, %r10993, %r10092;
	setp.eq.s32 	%p2477, %r1656, %r1653;
	@%p2477 bra 	$L__BB2_756;
	setp.le.s32 	%p2616, %r1656, %r1653;
	bra.uni 	$L__BB2_757;
$L__BB2_756:
	add.s32 	%r10992, %r10992, 1;
	setp.ne.s32 	%p2479, %r10992, %r1652;
	mov.u32 	%r10993, %r10091;
	mov.pred 	%p2616, %p2468;
	@%p2479 bra 	$L__BB2_754;
$L__BB2_757:
	selp.b32 	%r10443, %r10971, %r10974, %p2616;
	selp.u32 	%r10096, 1, 0, %p2616;
	add.s32 	%r1660, %r1646, %r10096;
	not.pred 	%p2480, %p2616;
	selp.u32 	%r10097, 1, 0, %p2480;
	add.s32 	%r1661, %r1647, %r10097;
	@%p2616 bra 	$L__BB2_759;
	shl.b32 	%r10098, %r1661, 2;
	add.s32 	%r10100, %r9919, %r10098;
	ld.shared.u32 	%r10974, [%r10100];
	bra.uni 	$L__BB2_760;
$L__BB2_759:
	shl.b32 	%r10101, %r1660, 2;
	add.s32 	%r10103, %r9919, %r10101;
	ld.shared.u32 	%r10971, [%r10103];
$L__BB2_760:
	setp.ge.s32 	%p2482, %r1660, %r1542;
	mov.pred 	%p2481, 0;
	mov.pred 	%p2617, %p2481;
	@%p2482 bra 	$L__BB2_767;
	setp.ge.s32 	%p2484, %r1661, %r1541;
	mov.pred 	%p2617, -1;
	@%p2484 bra 	$L__BB2_767;
	max.s32 	%r10104, %r10971, %r10974;
	cvt.rn.f32.s32 	%f7200, %r10104;
	setp.lt.s32 	%p2486, %r10104, 1;
	mul.f32 	%f7201, %f7200, 0f4B000000;
	selp.f32 	%f7202, %f7201, %f7200, %p2486;
	selp.f32 	%f7203, 0fC1B80000, 0f00000000, %p2486;
	mov.b32 	%r10105, %f7202;
	add.s32 	%r10106, %r10105, -1059760811;
	and.b32  	%r10107, %r10106, -8388608;
	sub.s32 	%r10108, %r10105, %r10107;
	mov.b32 	%f7204, %r10108;
	cvt.rn.f32.s32 	%f7205, %r10107;
	fma.rn.f32 	%f7206, %f7205, 0f34000000, %f7203;
	add.f32 	%f7207, %f7204, 0fBF800000;
	fma.rn.f32 	%f7208, %f7207, 0fBE055027, 0f3E1039F6;
	fma.rn.f32 	%f7209, %f7208, %f7207, 0fBDF8CDCC;
	fma.rn.f32 	%f7210, %f7209, %f7207, 0f3E0F2955;
	fma.rn.f32 	%f7211, %f7210, %f7207, 0fBE2AD8B9;
	fma.rn.f32 	%f7212, %f7211, %f7207, 0f3E4CED0B;
	fma.rn.f32 	%f7213, %f7212, %f7207, 0fBE7FFF22;
	fma.rn.f32 	%f7214, %f7213, %f7207, 0f3EAAAA78;
	fma.rn.f32 	%f7215, %f7214, %f7207, 0fBF000000;
	mul.f32 	%f7216, %f7207, %f7215;
	fma.rn.f32 	%f7217, %f7216, %f7207, %f7207;
	fma.rn.f32 	%f7218, %f7206, 0f3F317218, %f7217;
	setp.gt.u32 	%p2487, %r10105, 2139095039;
	fma.rn.f32 	%f7219, %f7202, 0f7F800000, 0f7F800000;
	selp.f32 	%f7220, %f7219, %f7218, %p2487;
	setp.eq.f32 	%p2488, %f7202, 0f00000000;
	fma.rn.f32 	%f7221, %f7220, 0f3EDE5BD9, 0f3F800000;
	selp.f32 	%f7222, 0fFF800000, %f7221, %p2488;
	cvt.rzi.u32.f32 	%r1666, %f7222;
	setp.eq.s32 	%p2489, %r1666, 0;
	mov.pred 	%p2617, %p2481;
	@%p2489 bra 	$L__BB2_767;
	mul.hi.s32 	%r10110, %r10974, 1717986919;
	shr.u32 	%r10111, %r10110, 31;
	shr.s32 	%r10112, %r10110, 2;
	add.s32 	%r10113, %r10112, %r10111;
	mul.lo.s32 	%r10114, %r10113, 10;
	sub.s32 	%r1667, %r10974, %r10114;
	mov.b32 	%r10996, 0;
	mov.u32 	%r10997, %r10971;
$L__BB2_764:
	mul.hi.s32 	%r10115, %r10997, 1717986919;
	shr.u32 	%r10116, %r10115, 31;
	shr.s32 	%r10117, %r10115, 2;
	add.s32 	%r10118, %r10117, %r10116;
	mul.lo.s32 	%r10119, %r10118, 10;
	sub.s32 	%r1670, %r10997, %r10119;
	setp.eq.s32 	%p2490, %r1670, %r1667;
	@%p2490 bra 	$L__BB2_766;
	setp.le.s32 	%p2617, %r1670, %r1667;
	bra.uni 	$L__BB2_767;
$L__BB2_766:
	add.s32 	%r10996, %r10996, 1;
	setp.ne.s32 	%p2492, %r10996, %r1666;
	mov.u32 	%r10997, %r10118;
	mov.pred 	%p2617, %p2481;
	@%p2492 bra 	$L__BB2_764;
$L__BB2_767:
	selp.b32 	%r10448, %r10971, %r10974, %p2617;
	selp.u32 	%r10123, 1, 0, %p2617;
	add.s32 	%r1674, %r1660, %r10123;
	not.pred 	%p2493, %p2617;
	selp.u32 	%r10124, 1, 0, %p2493;
	add.s32 	%r1675, %r1661, %r10124;
	@%p2617 bra 	$L__BB2_769;
	shl.b32 	%r10125, %r1675, 2;
	add.s32 	%r10127, %r9919, %r10125;
	ld.shared.u32 	%r10974, [%r10127];
	bra.uni 	$L__BB2_770;
$L__BB2_769:
	shl.b32 	%r10128, %r1674, 2;
	add.s32 	%r10130, %r9919, %r10128;
	ld.shared.u32 	%r10971, [%r10130];
$L__BB2_770:
	setp.ge.s32 	%p2495, %r1674, %r1542;
	mov.pred 	%p2494, 0;
	mov.pred 	%p2618, %p2494;
	@%p2495 bra 	$L__BB2_777;
	setp.ge.s32 	%p2497, %r1675, %r1541;
	mov.pred 	%p2618, -1;
	@%p2497 bra 	$L__BB2_777;
	max.s32 	%r10131, %r10971, %r10974;
	cvt.rn.f32.s32 	%f7223, %r10131;
	setp.lt.s32 	%p2499, %r10131, 1;
	mul.f32 	%f7224, %f7223, 0f4B000000;
	selp.f32 	%f7225, %f7224, %f7223, %p2499;
	selp.f32 	%f7226, 0fC1B80000, 0f00000000, %p2499;
	mov.b32 	%r10132, %f7225;
	add.s32 	%r10133, %r10132, -1059760811;
	and.b32  	%r10134, %r10133, -8388608;
	sub.s32 	%r10135, %r10132, %r10134;
	mov.b32 	%f7227, %r10135;
	cvt.rn.f32.s32 	%f7228, %r10134;
	fma.rn.f32 	%f7229, %f7228, 0f34000000, %f7226;
	add.f32 	%f7230, %f7227, 0fBF800000;
	fma.rn.f32 	%f7231, %f7230, 0fBE055027, 0f3E1039F6;
	fma.rn.f32 	%f7232, %f7231, %f7230, 0fBDF8CDCC;
	fma.rn.f32 	%f7233, %f7232, %f7230, 0f3E0F2955;
	fma.rn.f32 	%f7234, %f7233, %f7230, 0fBE2AD8B9;
	fma.rn.f32 	%f7235, %f7234, %f7230, 0f3E4CED0B;
	fma.rn.f32 	%f7236, %f7235, %f7230, 0fBE7FFF22;
	fma.rn.f32 	%f7237, %f7236, %f7230, 0f3EAAAA78;
	fma.rn.f32 	%f7238, %f7237, %f7230, 0fBF000000;
	mul.f32 	%f7239, %f7230, %f7238;
	fma.rn.f32 	%f7240, %f7239, %f7230, %f7230;
	fma.rn.f32 	%f7241, %f7229, 0f3F317218, %f7240;
	setp.gt.u32 	%p2500, %r10132, 2139095039;
	fma.rn.f32 	%f7242, %f7225, 0f7F800000, 0f7F800000;
	selp.f32 	%f7243, %f7242, %f7241, %p2500;
	setp.eq.f32 	%p2501, %f7225, 0f00000000;
	fma.rn.f32 	%f7244, %f7243, 0f3EDE5BD9, 0f3F800000;
	selp.f32 	%f7245, 0fFF800000, %f7244, %p2501;
	cvt.rzi.u32.f32 	%r1680, %f7245;
	setp.eq.s32 	%p2502, %r1680, 0;
	mov.pred 	%p2618, %p2494;
	@%p2502 bra 	$L__BB2_777;
	mul.hi.s32 	%r10137, %r10974, 1717986919;
	shr.u32 	%r10138, %r10137, 31;
	shr.s32 	%r10139, %r10137, 2;
	add.s32 	%r10140, %r10139, %r10138;
	mul.lo.s32 	%r10141, %r10140, 10;
	sub.s32 	%r1681, %r10974, %r10141;
	mov.b32 	%r11000, 0;
	mov.u32 	%r11001, %r10971;
$L__BB2_774:
	mul.hi.s32 	%r10142, %r11001, 1717986919;
	shr.u32 	%r10143, %r10142, 31;
	shr.s32 	%r10144, %r10142, 2;
	add.s32 	%r10145, %r10144, %r10143;
	mul.lo.s32 	%r10146, %r10145, 10;
	sub.s32 	%r1684, %r11001, %r10146;
	setp.eq.s32 	%p2503, %r1684, %r1681;
	@%p2503 bra 	$L__BB2_776;
	setp.le.s32 	%p2618, %r1684, %r1681;
	bra.uni 	$L__BB2_777;
$L__BB2_776:
	add.s32 	%r11000, %r11000, 1;
	setp.ne.s32 	%p2505, %r11000, %r1680;
	mov.u32 	%r11001, %r10145;
	mov.pred 	%p2618, %p2494;
	@%p2505 bra 	$L__BB2_774;
$L__BB2_777:
	selp.b32 	%r10447, %r10971, %r10974, %p2618;
	selp.u32 	%r10150, 1, 0, %p2618;
	add.s32 	%r1688, %r1674, %r10150;
	not.pred 	%p2506, %p2618;
	selp.u32 	%r10151, 1, 0, %p2506;
	add.s32 	%r1689, %r1675, %r10151;
	@%p2618 bra 	$L__BB2_779;
	shl.b32 	%r10152, %r1689, 2;
	add.s32 	%r10154, %r9919, %r10152;
	ld.shared.u32 	%r10974, [%r10154];
	bra.uni 	$L__BB2_780;
$L__BB2_779:
	shl.b32 	%r10155, %r1688, 2;
	add.s32 	%r10157, %r9919, %r10155;
	ld.shared.u32 	%r10971, [%r10157];
$L__BB2_780:
	setp.ge.s32 	%p2508, %r1688, %r1542;
	mov.pred 	%p2507, 0;
	mov.pred 	%p2619, %p2507;
	@%p2508 bra 	$L__BB2_787;
	setp.ge.s32 	%p2510, %r1689, %r1541;
	mov.pred 	%p2619, -1;
	@%p2510 bra 	$L__BB2_787;
	max.s32 	%r10158, %r10971, %r10974;
	cvt.rn.f32.s32 	%f7246, %r10158;
	setp.lt.s32 	%p2512, %r10158, 1;
	mul.f32 	%f7247, %f7246, 0f4B000000;
	selp.f32 	%f7248, %f7247, %f7246, %p2512;
	selp.f32 	%f7249, 0fC1B80000, 0f00000000, %p2512;
	mov.b32 	%r10159, %f7248;
	add.s32 	%r10160, %r10159, -1059760811;
	and.b32  	%r10161, %r10160, -8388608;
	sub.s32 	%r10162, %r10159, %r10161;
	mov.b32 	%f7250, %r10162;
	cvt.rn.f32.s32 	%f7251, %r10161;
	fma.rn.f32 	%f7252, %f7251, 0f34000000, %f7249;
	add.f32 	%f7253, %f7250, 0fBF800000;
	fma.rn.f32 	%f7254, %f7253, 0fBE055027, 0f3E1039F6;
	fma.rn.f32 	%f7255, %f7254, %f7253, 0fBDF8CDCC;
	fma.rn.f32 	%f7256, %f7255, %f7253, 0f3E0F2955;
	fma.rn.f32 	%f7257, %f7256, %f7253, 0fBE2AD8B9;
	fma.rn.f32 	%f7258, %f7257, %f7253, 0f3E4CED0B;
	fma.rn.f32 	%f7259, %f7258, %f7253, 0fBE7FFF22;
	fma.rn.f32 	%f7260, %f7259, %f7253, 0f3EAAAA78;
	fma.rn.f32 	%f7261, %f7260, %f7253, 0fBF000000;
	mul.f32 	%f7262, %f7253, %f7261;
	fma.rn.f32 	%f7263, %f7262, %f7253, %f7253;
	fma.rn.f32 	%f7264, %f7252, 0f3F317218, %f7263;
	setp.gt.u32 	%p2513, %r10159, 2139095039;
	fma.rn.f32 	%f7265, %f7248, 0f7F800000, 0f7F800000;
	selp.f32 	%f7266, %f7265, %f7264, %p2513;
	setp.eq.f32 	%p2514, %f7248, 0f00000000;
	fma.rn.f32 	%f7267, %f7266, 0f3EDE5BD9, 0f3F800000;
	selp.f32 	%f7268, 0fFF800000, %f7267, %p2514;
	cvt.rzi.u32.f32 	%r1694, %f7268;
	setp.eq.s32 	%p2515, %r1694, 0;
	mov.pred 	%p2619, %p2507;
	@%p2515 bra 	$L__BB2_787;
	mul.hi.s32 	%r10164, %r10974, 1717986919;
	shr.u32 	%r10165, %r10164, 31;
	shr.s32 	%r10166, %r10164, 2;
	add.s32 	%r10167, %r10166, %r10165;
	mul.lo.s32 	%r10168, %r10167, 10;
	sub.s32 	%r1695, %r10974, %r10168;
	mov.b32 	%r11004, 0;
	mov.u32 	%r11005, %r10971;
$L__BB2_784:
	mul.hi.s32 	%r10169, %r11005, 1717986919;
	shr.u32 	%r10170, %r10169, 31;
	shr.s32 	%r10171, %r10169, 2;
	add.s32 	%r10172, %r10171, %r10170;
	mul.lo.s32 	%r10173, %r10172, 10;
	sub.s32 	%r1698, %r11005, %r10173;
	setp.eq.s32 	%p2516, %r1698, %r1695;
	@%p2516 bra 	$L__BB2_786;
	setp.le.s32 	%p2619, %r1698, %r1695;
	bra.uni 	$L__BB2_787;
$L__BB2_786:
	add.s32 	%r11004, %r11004, 1;
	setp.ne.s32 	%p2518, %r11004, %r1694;
	mov.u32 	%r11005, %r10172;
	mov.pred 	%p2619, %p2507;
	@%p2518 bra 	$L__BB2_784;
$L__BB2_787:
	selp.b32 	%r10452, %r10971, %r10974, %p2619;
	selp.u32 	%r10177, 1, 0, %p2619;
	add.s32 	%r1702, %r1688, %r10177;
	not.pred 	%p2519, %p2619;
	selp.u32 	%r10178, 1, 0, %p2519;
	add.s32 	%r1703, %r1689, %r10178;
	@%p2619 bra 	$L__BB2_789;
	shl.b32 	%r10179, %r1703, 2;
	add.s32 	%r10181, %r9919, %r10179;
	ld.shared.u32 	%r10974, [%r10181];
	bra.uni 	$L__BB2_790;
$L__BB2_789:
	shl.b32 	%r10182, %r1702, 2;
	add.s32 	%r10184, %r9919, %r10182;
	ld.shared.u32 	%r10971, [%r10184];
$L__BB2_790:
	setp.ge.s32 	%p2521, %r1702, %r1542;
	mov.pred 	%p2520, 0;
	mov.pred 	%p2620, %p2520;
	@%p2521 bra 	$L__BB2_797;
	setp.ge.s32 	%p2523, %r1703, %r1541;
	mov.pred 	%p2620, -1;
	@%p2523 bra 	$L__BB2_797;
	max.s32 	%r10185, %r10971, %r10974;
	cvt.rn.f32.s32 	%f7269, %r10185;
	setp.lt.s32 	%p2525, %r10185, 1;
	mul.f32 	%f7270, %f7269, 0f4B000000;
	selp.f32 	%f7271, %f7270, %f7269, %p2525;
	selp.f32 	%f7272, 0fC1B80000, 0f00000000, %p2525;
	mov.b32 	%r10186, %f7271;
	add.s32 	%r10187, %r10186, -1059760811;
	and.b32  	%r10188, %r10187, -8388608;
	sub.s32 	%r10189, %r10186, %r10188;
	mov.b32 	%f7273, %r10189;
	cvt.rn.f32.s32 	%f7274, %r10188;
	fma.rn.f32 	%f7275, %f7274, 0f34000000, %f7272;
	add.f32 	%f7276, %f7273, 0fBF800000;
	fma.rn.f32 	%f7277, %f7276, 0fBE055027, 0f3E1039F6;
	fma.rn.f32 	%f7278, %f7277, %f7276, 0fBDF8CDCC;
	fma.rn.f32 	%f7279, %f7278, %f7276, 0f3E0F2955;
	fma.rn.f32 	%f7280, %f7279, %f7276, 0fBE2AD8B9;
	fma.rn.f32 	%f7281, %f7280, %f7276, 0f3E4CED0B;
	fma.rn.f32 	%f7282, %f7281, %f7276, 0fBE7FFF22;
	fma.rn.f32 	%f7283, %f7282, %f7276, 0f3EAAAA78;
	fma.rn.f32 	%f7284, %f7283, %f7276, 0fBF000000;
	mul.f32 	%f7285, %f7276, %f7284;
	fma.rn.f32 	%f7286, %f7285, %f7276, %f7276;
	fma.rn.f32 	%f7287, %f7275, 0f3F317218, %f7286;
	setp.gt.u32 	%p2526, %r10186, 2139095039;
	fma.rn.f32 	%f7288, %f7271, 0f7F800000, 0f7F800000;
	selp.f32 	%f7289, %f7288, %f7287, %p2526;
	setp.eq.f32 	%p2527, %f7271, 0f00000000;
	fma.rn.f32 	%f7290, %f7289, 0f3EDE5BD9, 0f3F800000;
	selp.f32 	%f7291, 0fFF800000, %f7290, %p2527;
	cvt.rzi.u32.f32 	%r1708, %f7291;
	setp.eq.s32 	%p2528, %r1708, 0;
	mov.pred 	%p2620, %p2520;
	@%p2528 bra 	$L__BB2_797;
	mul.hi.s32 	%r10191, %r10974, 1717986919;
	shr.u32 	%r10192, %r10191, 31;
	shr.s32 	%r10193, %r10191, 2;
	add.s32 	%r10194, %r10193, %r10192;
	mul.lo.s32 	%r10195, %r10194, 10;
	sub.s32 	%r1709, %r10974, %r10195;
	mov.b32 	%r11008, 0;
	mov.u32 	%r11009, %r10971;
$L__BB2_794:
	mul.hi.s32 	%r10196, %r11009, 1717986919;
	shr.u32 	%r10197, %r10196, 31;
	shr.s32 	%r10198, %r10196, 2;
	add.s32 	%r10199, %r10198, %r10197;
	mul.lo.s32 	%r10200, %r10199, 10;
	sub.s32 	%r1712, %r11009, %r10200;
	setp.eq.s32 	%p2529, %r1712, %r1709;
	@%p2529 bra 	$L__BB2_796;
	setp.le.s32 	%p2620, %r1712, %r1709;
	bra.uni 	$L__BB2_797;
$L__BB2_796:
	add.s32 	%r11008, %r11008, 1;
	setp.ne.s32 	%p2531, %r11008, %r1708;
	mov.u32 	%r11009, %r10199;
	mov.pred 	%p2620, %p2520;
	@%p2531 bra 	$L__BB2_794;
$L__BB2_797:
	selp.b32 	%r10451, %r10971, %r10974, %p2620;
	selp.u32 	%r10204, 1, 0, %p2620;
	add.s32 	%r1716, %r1702, %r10204;
	not.pred 	%p2532, %p2620;
	selp.u32 	%r10205, 1, 0, %p2532;
	add.s32 	%r1717, %r1703, %r10205;
	@%p2620 bra 	$L__BB2_799;
	shl.b32 	%r10206, %r1717, 2;
	add.s32 	%r10208, %r9919, %r10206;
	ld.shared.u32 	%r10974, [%r10208];
	bra.uni 	$L__BB2_800;
$L__BB2_799:
	shl.b32 	%r10209, %r1716, 2;
	add.s32 	%r10211, %r9919, %r10209;
	ld.shared.u32 	%r10971, [%r10211];
$L__BB2_800:
	setp.ge.s32 	%p2534, %r1716, %r1542;
	mov.pred 	%p2533, 0;
	mov.pred 	%p2621, %p2533;
	@%p2534 bra 	$L__BB2_807;
	setp.ge.s32 	%p2536, %r1717, %r1541;
	mov.pred 	%p2621, -1;
	@%p2536 bra 	$L__BB2_807;
	max.s32 	%r10212, %r10971, %r10974;
	cvt.rn.f32.s32 	%f7292, %r10212;
	setp.lt.s32 	%p2538, %r10212, 1;
	mul.f32 	%f7293, %f7292, 0f4B000000;
	selp.f32 	%f7294, %f7293, %f7292, %p2538;
	selp.f32 	%f7295, 0fC1B80000, 0f00000000, %p2538;
	mov.b32 	%r10213, %f7294;
	add.s32 	%r10214, %r10213, -1059760811;
	and.b32  	%r10215, %r10214, -8388608;
	sub.s32 	%r10216, %r10213, %r10215;
	mov.b32 	%f7296, %r10216;
	cvt.rn.f32.s32 	%f7297, %r10215;
	fma.rn.f32 	%f7298, %f7297, 0f34000000, %f7295;
	add.f32 	%f7299, %f7296, 0fBF800000;
	fma.rn.f32 	%f7300, %f7299, 0fBE055027, 0f3E1039F6;
	fma.rn.f32 	%f7301, %f7300, %f7299, 0fBDF8CDCC;
	fma.rn.f32 	%f7302, %f7301, %f7299, 0f3E0F2955;
	fma.rn.f32 	%f7303, %f7302, %f7299, 0fBE2AD8B9;
	fma.rn.f32 	%f7304, %f7303, %f7299, 0f3E4CED0B;
	fma.rn.f32 	%f7305, %f7304, %f7299, 0fBE7FFF22;
	fma.rn.f32 	%f7306, %f7305, %f7299, 0f3EAAAA78;
	fma.rn.f32 	%f7307, %f7306, %f7299, 0fBF000000;
	mul.f32 	%f7308, %f7299, %f7307;
	fma.rn.f32 	%f7309, %f7308, %f7299, %f7299;
	fma.rn.f32 	%f7310, %f7298, 0f3F317218, %f7309;
	setp.gt.u32 	%p2539, %r10213, 2139095039;
	fma.rn.f32 	%f7311, %f7294, 0f7F800000, 0f7F800000;
	selp.f32 	%f7312, %f7311, %f7310, %p2539;
	setp.eq.f32 	%p2540, %f7294, 0f00000000;
	fma.rn.f32 	%f7313, %f7312, 0f3EDE5BD9, 0f3F800000;
	selp.f32 	%f7314, 0fFF800000, %f7313, %p2540;
	cvt.rzi.u32.f32 	%r1722, %f7314;
	setp.eq.s32 	%p2541, %r1722, 0;
	mov.pred 	%p2621, %p2533;
	@%p2541 bra 	$L__BB2_807;
	mul.hi.s32 	%r10218, %r10974, 1717986919;
	shr.u32 	%r10219, %r10218, 31;
	shr.s32 	%r10220, %r10218, 2;
	add.s32 	%r10221, %r10220, %r10219;
	mul.lo.s32 	%r10222, %r10221, 10;
	sub.s32 	%r1723, %r10974, %r10222;
	mov.b32 	%r11012, 0;
	mov.u32 	%r11013, %r10971;
$L__BB2_804:
	mul.hi.s32 	%r10223, %r11013, 1717986919;
	shr.u32 	%r10224, %r10223, 31;
	shr.s32 	%r10225, %r10223, 2;
	add.s32 	%r10226, %r10225, %r10224;
	mul.lo.s32 	%r10227, %r10226, 10;
	sub.s32 	%r1726, %r11013, %r10227;
	setp.eq.s32 	%p2542, %r1726, %r1723;
	@%p2542 bra 	$L__BB2_806;
	setp.le.s32 	%p2621, %r1726, %r1723;
	bra.uni 	$L__BB2_807;
$L__BB2_806:
	add.s32 	%r11012, %r11012, 1;
	shr.s32 	%r10230, %r10223, 2;
	add.s32 	%r11013, %r10230, %r10224;
	setp.ne.s32 	%p2544, %r11012, %r1722;
	mov.pred 	%p2621, %p2533;
	@%p2544 bra 	$L__BB2_804;
$L__BB2_807:
	selp.b32 	%r10456, %r10971, %r10974, %p2621;
	selp.u32 	%r10231, 1, 0, %p2621;
	add.s32 	%r1730, %r1716, %r10231;
	not.pred 	%p2545, %p2621;
	selp.u32 	%r10232, 1, 0, %p2545;
	add.s32 	%r1731, %r1717, %r10232;
	@%p2621 bra 	$L__BB2_809;
	shl.b32 	%r10233, %r1731, 2;
	add.s32 	%r10235, %r9919, %r10233;
	ld.shared.u32 	%r10974, [%r10235];
	bra.uni 	$L__BB2_810;
$L__BB2_809:
	shl.b32 	%r10236, %r1730, 2;
	add.s32 	%r10238, %r9919, %r10236;
	ld.shared.u32 	%r10971, [%r10238];
$L__BB2_810:
	setp.ge.s32 	%p2547, %r1730, %r1542;
	mov.pred 	%p2546, 0;
	mov.pred 	%p2622, %p2546;
	@%p2547 bra 	$L__BB2_817;
	setp.ge.s32 	%p2549, %r1731, %r1541;
	mov.pred 	%p2622, -1;
	@%p2549 bra 	$L__BB2_817;
	max.s32 	%r10239, %r10971, %r10974;
	cvt.rn.f32.s32 	%f7315, %r10239;
	setp.lt.s32 	%p2551, %r10239, 1;
	mul.f32 	%f7316, %f7315, 0f4B000000;
	selp.f32 	%f7317, %f7316, %f7315, %p2551;
	selp.f32 	%f7318, 0fC1B80000, 0f00000000, %p2551;
	mov.b32 	%r10240, %f7317;
	add.s32 	%r10241, %r10240, -1059760811;
	and.b32  	%r10242, %r10241, -8388608;
	sub.s32 	%r10243, %r10240, %r10242;
	mov.b32 	%f7319, %r10243;
	cvt.rn.f32.s32 	%f7320, %r10242;
	fma.rn.f32 	%f7321, %f7320, 0f34000000, %f7318;
	add.f32 	%f7322, %f7319, 0fBF800000;
	fma.rn.f32 	%f7323, %f7322, 0fBE055027, 0f3E1039F6;
	fma.rn.f32 	%f7324, %f7323, %f7322, 0fBDF8CDCC;
	fma.rn.f32 	%f7325, %f7324, %f7322, 0f3E0F2955;
	fma.rn.f32 	%f7326, %f7325, %f7322, 0fBE2AD8B9;
	fma.rn.f32 	%f7327, %f7326, %f7322, 0f3E4CED0B;
	fma.rn.f32 	%f7328, %f7327, %f7322, 0fBE7FFF22;
	fma.rn.f32 	%f7329, %f7328, %f7322, 0f3EAAAA78;
	fma.rn.f32 	%f7330, %f7329, %f7322, 0fBF000000;
	mul.f32 	%f7331, %f7322, %f7330;
	fma.rn.f32 	%f7332, %f7331, %f7322, %f7322;
	fma.rn.f32 	%f7333, %f7321, 0f3F317218, %f7332;
	setp.gt.u32 	%p2552, %r10240, 2139095039;
	fma.rn.f32 	%f7334, %f7317, 0f7F800000, 0f7F800000;
	selp.f32 	%f7335, %f7334, %f7333, %p2552;
	setp.eq.f32 	%p2553, %f7317, 0f00000000;
	fma.rn.f32 	%f7336, %f7335, 0f3EDE5BD9, 0f3F800000;
	selp.f32 	%f7337, 0fFF800000, %f7336, %p2553;
	cvt.rzi.u32.f32 	%r1736, %f7337;
	setp.eq.s32 	%p2554, %r1736, 0;
	mov.pred 	%p2622, %p2546;
	@%p2554 bra 	$L__BB2_817;
	mul.hi.s32 	%r10245, %r10974, 1717986919;
	shr.u32 	%r10246, %r10245, 31;
	shr.s32 	%r10247, %r10245, 2;
	add.s32 	%r10248, %r10247, %r10246;
	mul.lo.s32 	%r10249, %r10248, 10;
	sub.s32 	%r1737, %r10974, %r10249;
	mov.b32 	%r11016, 0;
	mov.u32 	%r11017, %r10971;
$L__BB2_814:
	mul.hi.s32 	%r10250, %r11017, 1717986919;
	shr.u32 	%r10251, %r10250, 31;
	shr.s32 	%r10252, %r10250, 2;
	add.s32 	%r10253, %r10252, %r10251;
	mul.lo.s32 	%r10254, %r10253, 10;
	sub.s32 	%r1740, %r11017, %r10254;
	setp.eq.s32 	%p2555, %r1740, %r1737;
	@%p2555 bra 	$L__BB2_816;
	setp.le.s32 	%p2622, %r1740, %r1737;
	bra.uni 	$L__BB2_817;
$L__BB2_816:
	add.s32 	%r11016, %r11016, 1;
	shr.u32 	%r10256, %r10250, 31;
	shr.s32 	%r10257, %r10250, 2;
	add.s32 	%r11017, %r10257, %r10256;
	setp.ne.s32 	%p2557, %r11016, %r1736;
	mov.pred 	%p2622, %p2546;
	@%p2557 bra 	$L__BB2_814;
$L__BB2_817:
	selp.b32 	%r10455, %r10971, %r10974, %p2622;
	selp.u32 	%r10258, 1, 0, %p2622;
	add.s32 	%r1744, %r1730, %r10258;
	not.pred 	%p2558, %p2622;
	selp.u32 	%r10259, 1, 0, %p2558;
	add.s32 	%r1745, %r1731, %r10259;
	@%p2622 bra 	$L__BB2_819;
	shl.b32 	%r10260, %r1745, 2;
	add.s32 	%r10262, %r9919, %r10260;
	ld.shared.u32 	%r10974, [%r10262];
	bra.uni 	$L__BB2_820;
$L__BB2_819:
	shl.b32 	%r10263, %r1744, 2;
	add.s32 	%r10265, %r9919, %r10263;
	ld.shared.u32 	%r10971, [%r10265];
$L__BB2_820:
	setp.ge.s32 	%p2560, %r1744, %r1542;
	mov.pred 	%p2559, 0;
	mov.pred 	%p2623, %p2559;
	@%p2560 bra 	$L__BB2_827;
	setp.ge.s32 	%p2562, %r1745, %r1541;
	mov.pred 	%p2623, -1;
	@%p2562 bra 	$L__BB2_827;
	max.s32 	%r10266, %r10971, %r10974;
	cvt.rn.f32.s32 	%f7338, %r10266;
	setp.lt.s32 	%p2564, %r10266, 1;
	mul.f32 	%f7339, %f7338, 0f4B000000;
	selp.f32 	%f7340, %f7339, %f7338, %p2564;
	selp.f32 	%f7341, 0fC1B80000, 0f00000000, %p2564;
	mov.b32 	%r10267, %f7340;
	add.s32 	%r10268, %r10267, -1059760811;
	and.b32  	%r10269, %r10268, -8388608;
	sub.s32 	%r10270, %r10267, %r10269;
	mov.b32 	%f7342, %r10270;
	cvt.rn.f32.s32 	%f7343, %r10269;
	fma.rn.f32 	%f7344, %f7343, 0f34000000, %f7341;
	add.f32 	%f7345, %f7342, 0fBF800000;
	fma.rn.f32 	%f7346, %f7345, 0fBE055027, 0f3E1039F6;
	fma.rn.f32 	%f7347, %f7346, %f7345, 0fBDF8CDCC;
	fma.rn.f32 	%f7348, %f7347, %f7345, 0f3E0F2955;
	fma.rn.f32 	%f7349, %f7348, %f7345, 0fBE2AD8B9;
	fma.rn.f32 	%f7350, %f7349, %f7345, 0f3E4CED0B;
	fma.rn.f32 	%f7351, %f7350, %f7345, 0fBE7FFF22;
	fma.rn.f32 	%f7352, %f7351, %f7345, 0f3EAAAA78;
	fma.rn.f32 	%f7353, %f7352, %f7345, 0fBF000000;
	mul.f32 	%f7354, %f7345, %f7353;
	fma.rn.f32 	%f7355, %f7354, %f7345, %f7345;
	fma.rn.f32 	%f7356, %f7344, 0f3F317218, %f7355;
	setp.gt.u32 	%p2565, %r10267, 2139095039;
	fma.rn.f32 	%f7357, %f7340, 0f7F800000, 0f7F800000;
	selp.f32 	%f7358, %f7357, %f7356, %p2565;
	setp.eq.f32 	%p2566, %f7340, 0f00000000;
	fma.rn.f32 	%f7359, %f7358, 0f3EDE5BD9, 0f3F800000;
	selp.f32 	%f7360, 0fFF800000, %f7359, %p2566;
	cvt.rzi.u32.f32 	%r1750, %f7360;
	setp.eq.s32 	%p2567, %r1750, 0;
	mov.pred 	%p2623, %p2559;
	@%p2567 bra 	$L__BB2_827;
	mul.hi.s32 	%r10272, %r10974, 1717986919;
	shr.u32 	%r10273, %r10272, 31;
	shr.s32 	%r10274, %r10272, 2;
	add.s32 	%r10275, %r10274, %r10273;
	mul.lo.s32 	%r10276, %r10275, 10;
	sub.s32 	%r1751, %r10974, %r10276;
	mov.b32 	%r11020, 0;
	mov.u32 	%r11021, %r10971;
$L__BB2_824:
	mul.hi.s32 	%r10277, %r11021, 1717986919;
	shr.u32 	%r10278, %r10277, 31;
	shr.s32 	%r10279, %r10277, 2;
	add.s32 	%r10280, %r10279, %r10278;
	mul.lo.s32 	%r10281, %r10280, 10;
	sub.s32 	%r1754, %r11021, %r10281;
	setp.eq.s32 	%p2568, %r1754, %r1751;
	@%p2568 bra 	$L__BB2_826;
	setp.le.s32 	%p2623, %r1754, %r1751;
	bra.uni 	$L__BB2_827;
$L__BB2_826:
	add.s32 	%r11020, %r11020, 1;
	shr.u32 	%r10283, %r10277, 31;
	shr.s32 	%r10284, %r10277, 2;
	add.s32 	%r11021, %r10284, %r10283;
	setp.ne.s32 	%p2570, %r11020, %r1750;
	mov.pred 	%p2623, %p2559;
	@%p2570 bra 	$L__BB2_824;
$L__BB2_827:
	selp.b32 	%r10460, %r10971, %r10974, %p2623;
	selp.u32 	%r10285, 1, 0, %p2623;
	add.s32 	%r1758, %r1744, %r10285;
	not.pred 	%p2571, %p2623;
	selp.u32 	%r10286, 1, 0, %p2571;
	add.s32 	%r1759, %r1745, %r10286;
	@%p2623 bra 	$L__BB2_829;
	shl.b32 	%r10287, %r1759, 2;
	mov.u32 	%r10288, _ZZN3cub18CUB_300001_SM_10006detail10merge_sort30DeviceMergeSortBlockSortKernelINS2_10policy_hubIN6thrust24THRUST_300001_SM_1000_NS6detail15normal_iteratorINS6_10device_ptrIiEEEEE9Policy600ESB_PNS0_8NullTypeESB_SF_j14lex_comparatoriSE_EEvbT0_T1_T2_T3_T4_PT6_PT7_T5_NS1_7vsmem_tEE19static_temp_storage;
	add.s32 	%r10289, %r10288, %r10287;
	ld.shared.u32 	%r10974, [%r10289];
	bra.uni 	$L__BB2_830;
$L__BB2_829:
	shl.b32 	%r10290, %r1758, 2;
	mov.u32 	%r10291, _ZZN3cub18CUB_300001_SM_10006detail10merge_sort30DeviceMergeSortBlockSortKernelINS2_10policy_hubIN6thrust24THRUST_300001_SM_1000_NS6detail15normal_iteratorINS6_10device_ptrIiEEEEE9Policy600ESB_PNS0_8NullTypeESB_SF_j14lex_comparatoriSE_EEvbT0_T1_T2_T3_T4_PT6_PT7_T5_NS1_7vsmem_tEE19static_temp_storage;
	add.s32 	%r10292, %r10291, %r10290;
	ld.shared.u32 	%r10971, [%r10292];
$L__BB2_830:
	setp.ge.s32 	%p2573, %r1758, %r1542;
	mov.pred 	%p2572, 0;
	mov.pred 	%p2624, %p2572;
	@%p2573 bra 	$L__BB2_837;
	setp.ge.s32 	%p2575, %r1759, %r1541;
	mov.pred 	%p2624, -1;
	@%p2575 bra 	$L__BB2_837;
	max.s32 	%r10293, %r10971, %r10974;
	cvt.rn.f32.s32 	%f7361, %r10293;
	setp.lt.s32 	%p2577, %r10293, 1;
	mul.f32 	%f7362, %f7361, 0f4B000000;
	selp.f32 	%f7363, %f7362, %f7361, %p2577;
	selp.f32 	%f7364, 0fC1B80000, 0f00000000, %p2577;
	mov.b32 	%r10294, %f7363;
	add.s32 	%r10295, %r10294, -1059760811;
	and.b32  	%r10296, %r10295, -8388608;
	sub.s32 	%r10297, %r10294, %r10296;
	mov.b32 	%f7365, %r10297;
	cvt.rn.f32.s32 	%f7366, %r10296;
	fma.rn.f32 	%f7367, %f7366, 0f34000000, %f7364;
	add.f32 	%f7368, %f7365, 0fBF800000;
	fma.rn.f32 	%f7369, %f7368, 0fBE055027, 0f3E1039F6;
	fma.rn.f32 	%f7370, %f7369, %f7368, 0fBDF8CDCC;
	fma.rn.f32 	%f7371, %f7370, %f7368, 0f3E0F2955;
	fma.rn.f32 	%f7372, %f7371, %f7368, 0fBE2AD8B9;
	fma.rn.f32 	%f7373, %f7372, %f7368, 0f3E4CED0B;
	fma.rn.f32 	%f7374, %f7373, %f7368, 0fBE7FFF22;
	fma.rn.f32 	%f7375, %f7374, %f7368, 0f3EAAAA78;
	fma.rn.f32 	%f7376, %f7375, %f7368, 0fBF000000;
	mul.f32 	%f7377, %f7368, %f7376;
	fma.rn.f32 	%f7378, %f7377, %f7368, %f7368;
	fma.rn.f32 	%f7379, %f7367, 0f3F317218, %f7378;
	setp.gt.u32 	%p2578, %r10294, 2139095039;
	fma.rn.f32 	%f7380, %f7363, 0f7F800000, 0f7F800000;
	selp.f32 	%f7381, %f7380, %f7379, %p2578;
	setp.eq.f32 	%p2579, %f7363, 0f00000000;
	fma.rn.f32 	%f7382, %f7381, 0f3EDE5BD9, 0f3F800000;
	selp.f32 	%f7383, 0fFF800000, %f7382, %p2579;
	cvt.rzi.u32.f32 	%r1764, %f7383;
	setp.eq.s32 	%p2580, %r1764, 0;
	mov.pred 	%p2624, %p2572;
	@%p2580 bra 	$L__BB2_837;
	mul.hi.s32 	%r10299, %r10974, 1717986919;
	shr.u32 	%r10300, %r10299, 31;
	shr.s32 	%r10301, %r10299, 2;
	add.s32 	%r10302, %r10301, %r10300;
	mul.lo.s32 	%r10303, %r10302, 10;
	sub.s32 	%r1765, %r10974, %r10303;
	mov.b32 	%r11024, 0;
	mov.u32 	%r11025, %r10971;
$L__BB2_834:
	mul.hi.s32 	%r10304, %r11025, 1717986919;
	shr.u32 	%r10305, %r10304, 31;
	shr.s32 	%r10306, %r10304, 2;
	add.s32 	%r10307, %r10306, %r10305;
	mul.lo.s32 	%r10308, %r10307, 10;
	sub.s32 	%r1768, %r11025, %r10308;
	setp.eq.s32 	%p2581, %r1768, %r1765;
	@%p2581 bra 	$L__BB2_836;
	setp.le.s32 	%p2624, %r1768, %r1765;
	bra.uni 	$L__BB2_837;
$L__BB2_836:
	add.s32 	%r11024, %r11024, 1;
	mul.hi.s32 	%r10309, %r11025, 1717986919;
	shr.u32 	%r10310, %r10309, 31;
	shr.s32 	%r10311, %r10309, 2;
	add.s32 	%r11025, %r10311, %r10310;
	setp.ne.s32 	%p2583, %r11024, %r1764;
	mov.pred 	%p2624, %p2572;
	@%p2583 bra 	$L__BB2_834;
$L__BB2_837:
	selp.b32 	%r10459, %r10971, %r10974, %p2624;
	selp.u32 	%r10312, 1, 0, %p2624;
	add.s32 	%r1772, %r1758, %r10312;
	not.pred 	%p2584, %p2624;
	selp.u32 	%r10313, 1, 0, %p2584;
	add.s32 	%r1773, %r1759, %r10313;
	@%p2624 bra 	$L__BB2_839;
	shl.b32 	%r10314, %r1773, 2;
	mov.u32 	%r10315, _ZZN3cub18CUB_300001_SM_10006detail10merge_sort30DeviceMergeSortBlockSortKernelINS2_10policy_hubIN6thrust24THRUST_300001_SM_1000_NS6detail15normal_iteratorINS6_10device_ptrIiEEEEE9Policy600ESB_PNS0_8NullTypeESB_SF_j14lex_comparatoriSE_EEvbT0_T1_T2_T3_T4_PT6_PT7_T5_NS1_7vsmem_tEE19static_temp_storage;
	add.s32 	%r10316, %r10315, %r10314;
	ld.shared.u32 	%r10974, [%r10316];
	bra.uni 	$L__BB2_840;
$L__BB2_839:
	shl.b32 	%r10317, %r1772, 2;
	mov.u32 	%r10318, _ZZN3cub18CUB_300001_SM_10006detail10merge_sort30DeviceMergeSortBlockSortKernelINS2_10policy_hubIN6thrust24THRUST_300001_SM_1000_NS6detail15normal_iteratorINS6_10device_ptrIiEEEEE9Policy600ESB_PNS0_8NullTypeESB_SF_j14lex_comparatoriSE_EEvbT0_T1_T2_T3_T4_PT6_PT7_T5_NS1_7vsmem_tEE19static_temp_storage;
	add.s32 	%r10319, %r10318, %r10317;
	ld.shared.u32 	%r10971, [%r10319];
$L__BB2_840:
	setp.ge.s32 	%p2586, %r1772, %r1542;
	mov.pred 	%p2585, 0;
	mov.pred 	%p2625, %p2585;
	@%p2586 bra 	$L__BB2_847;
	setp.ge.s32 	%p2588, %r1773, %r1541;
	mov.pred 	%p2625, -1;
	@%p2588 bra 	$L__BB2_847;
	max.s32 	%r10320, %r10971, %r10974;
	cvt.rn.f32.s32 	%f7384, %r10320;
	setp.lt.s32 	%p2590, %r10320, 1;
	mul.f32 	%f7385, %f7384, 0f4B000000;
	selp.f32 	%f7386, %f7385, %f7384, %p2590;
	selp.f32 	%f7387, 0fC1B80000, 0f00000000, %p2590;
	mov.b32 	%r10321, %f7386;
	add.s32 	%r10322, %r10321, -1059760811;
	and.b32  	%r10323, %r10322, -8388608;
	sub.s32 	%r10324, %r10321, %r10323;
	mov.b32 	%f7388, %r10324;
	cvt.rn.f32.s32 	%f7389, %r10323;
	fma.rn.f32 	%f7390, %f7389, 0f34000000, %f7387;
	add.f32 	%f7391, %f7388, 0fBF800000;
	fma.rn.f32 	%f7392, %f7391, 0fBE055027, 0f3E1039F6;
	fma.rn.f32 	%f7393, %f7392, %f7391, 0fBDF8CDCC;
	fma.rn.f32 	%f7394, %f7393, %f7391, 0f3E0F2955;
	fma.rn.f32 	%f7395, %f7394, %f7391, 0fBE2AD8B9;
	fma.rn.f32 	%f7396, %f7395, %f7391, 0f3E4CED0B;
	fma.rn.f32 	%f7397, %f7396, %f7391, 0fBE7FFF22;
	fma.rn.f32 	%f7398, %f7397, %f7391, 0f3EAAAA78;
	fma.rn.f32 	%f7399, %f7398, %f7391, 0fBF000000;
	mul.f32 	%f7400, %f7391, %f7399;
	fma.rn.f32 	%f7401, %f7400, %f7391, %f7391;
	fma.rn.f32 	%f7402, %f7390, 0f3F317218, %f7401;
	setp.gt.u32 	%p2591, %r10321, 2139095039;
	fma.rn.f32 	%f7403, %f7386, 0f7F800000, 0f7F800000;
	selp.f32 	%f7404, %f7403, %f7402, %p2591;
	setp.eq.f32 	%p2592, %f7386, 0f00000000;
	fma.rn.f32 	%f7405, %f7404, 0f3EDE5BD9, 0f3F800000;
	selp.f32 	%f7406, 0fFF800000, %f7405, %p2592;
	cvt.rzi.u32.f32 	%r1778, %f7406;
	setp.eq.s32 	%p2593, %r1778, 0;
	mov.pred 	%p2625, %p2585;
	@%p2593 bra 	$L__BB2_847;
	mul.hi.s32 	%r10326, %r10974, 1717986919;
	shr.u32 	%r10327, %r10326, 31;
	shr.s32 	%r10328, %r10326, 2;
	add.s32 	%r10329, %r10328, %r10327;
	mul.lo.s32 	%r10330, %r10329, 10;
	sub.s32 	%r1779, %r10974, %r10330;
	mov.b32 	%r11028, 0;
	mov.u32 	%r11029, %r10971;
$L__BB2_844:
	mul.hi.s32 	%r10331, %r11029, 1717986919;
	shr.u32 	%r10332, %r10331, 31;
	shr.s32 	%r10333, %r10331, 2;
	add.s32 	%r10334, %r10333, %r10332;
	mul.lo.s32 	%r10335, %r10334, 10;
	sub.s32 	%r1782, %r11029, %r10335;
	setp.eq.s32 	%p2594, %r1782, %r1779;
	@%p2594 bra 	$L__BB2_846;
	setp.le.s32 	%p2625, %r1782, %r1779;
	bra.uni 	$L__BB2_847;
$L__BB2_846:
	add.s32 	%r11028, %r11028, 1;
	mul.hi.s32 	%r10336, %r11029, 1717986919;
	shr.u32 	%r10337, %r10336, 31;
	shr.s32 	%r10338, %r10336, 2;
	add.s32 	%r11029, %r10338, %r10337;
	setp.ne.s32 	%p2596, %r11028, %r1778;
	mov.pred 	%p2625, %p2585;
	@%p2596 bra 	$L__BB2_844;
$L__BB2_847:
	selp.b32 	%r10464, %r10971, %r10974, %p2625;
	selp.u32 	%r10339, 1, 0, %p2625;
	add.s32 	%r1786, %r1772, %r10339;
	not.pred 	%p2597, %p2625;
	selp.u32 	%r10340, 1, 0, %p2597;
	add.s32 	%r1787, %r1773, %r10340;
	@%p2625 bra 	$L__BB2_849;
	shl.b32 	%r10341, %r1787, 2;
	mov.u32 	%r10342, _ZZN3cub18CUB_300001_SM_10006detail10merge_sort30DeviceMergeSortBlockSortKernelINS2_10policy_hubIN6thrust24THRUST_300001_SM_1000_NS6detail15normal_iteratorINS6_10device_ptrIiEEEEE9Policy600ESB_PNS0_8NullTypeESB_SF_j14lex_comparatoriSE_EEvbT0_T1_T2_T3_T4_PT6_PT7_T5_NS1_7vsmem_tEE19static_temp_storage;
	add.s32 	%r10343, %r10342, %r10341;
	ld.shared.u32 	%r10974, [%r10343];
	bra.uni 	$L__BB2_850;
$L__BB2_849:
	shl.b32 	%r10344, %r1786, 2;
	mov.u32 	%r10345, _ZZN3cub18CUB_300001_SM_10006detail10merge_sort30DeviceMergeSortBlockSortKernelINS2_10policy_hubIN6thrust24THRUST_300001_SM_1000_NS6detail15normal_iteratorINS6_10device_ptrIiEEEEE9Policy600ESB_PNS0_8NullTypeESB_SF_j14lex_comparatoriSE_EEvbT0_T1_T2_T3_T4_PT6_PT7_T5_NS1_7vsmem_tEE19static_temp_storage;
	add.s32 	%r10346, %r10345, %r10344;
	ld.shared.u32 	%r10971, [%r10346];
$L__BB2_850:
	setp.ge.s32 	%p2598, %r1786, %r1542;
	mov.u32 	%r10527, %r10974;
	@%p2598 bra 	$L__BB2_857;
	setp.ge.s32 	%p2599, %r1787, %r1541;
	mov.u32 	%r10527, %r10971;
	@%p2599 bra 	$L__BB2_857;
	max.s32 	%r10347, %r10971, %r10974;
	cvt.rn.f32.s32 	%f7407, %r10347;
	setp.lt.s32 	%p2600, %r10347, 1;
	mul.f32 	%f7408, %f7407, 0f4B000000;
	selp.f32 	%f7409, %f7408, %f7407, %p2600;
	selp.f32 	%f7410, 0fC1B80000, 0f00000000, %p2600;
	mov.b32 	%r10348, %f7409;
	add.s32 	%r10349, %r10348, -1059760811;
	and.b32  	%r10350, %r10349, -8388608;
	sub.s32 	%r10351, %r10348, %r10350;
	mov.b32 	%f7411, %r10351;
	cvt.rn.f32.s32 	%f7412, %r10350;
	fma.rn.f32 	%f7413, %f7412, 0f34000000, %f7410;
	add.f32 	%f7414, %f7411, 0fBF800000;
	fma.rn.f32 	%f7415, %f7414, 0fBE055027, 0f3E1039F6;
	fma.rn.f32 	%f7416, %f7415, %f7414, 0fBDF8CDCC;
	fma.rn.f32 	%f7417, %f7416, %f7414, 0f3E0F2955;
	fma.rn.f32 	%f7418, %f7417, %f7414, 0fBE2AD8B9;
	fma.rn.f32 	%f7419, %f7418, %f7414, 0f3E4CED0B;
	fma.rn.f32 	%f7420, %f7419, %f7414, 0fBE7FFF22;
	fma.rn.f32 	%f7421, %f7420, %f7414, 0f3EAAAA78;
	fma.rn.f32 	%f7422, %f7421, %f7414, 0fBF000000;
	mul.f32 	%f7423, %f7414, %f7422;
	fma.rn.f32 	%f7424, %f7423, %f7414, %f7414;
	fma.rn.f32 	%f7425, %f7413, 0f3F317218, %f7424;
	setp.gt.u32 	%p2601, %r10348, 2139095039;
	fma.rn.f32 	%f7426, %f7409, 0f7F800000, 0f7F800000;
	selp.f32 	%f7427, %f7426, %f7425, %p2601;
	setp.eq.f32 	%p2602, %f7409, 0f00000000;
	fma.rn.f32 	%f7428, %f7427, 0f3EDE5BD9, 0f3F800000;
	selp.f32 	%f7429, 0fFF800000, %f7428, %p2602;
	cvt.rzi.u32.f32 	%r1792, %f7429;
	setp.eq.s32 	%p2603, %r1792, 0;
	mov.u32 	%r10527, %r10974;
	@%p2603 bra 	$L__BB2_857;
	mul.hi.s32 	%r10353, %r10974, 1717986919;
	shr.u32 	%r10354, %r10353, 31;
	shr.s32 	%r10355, %r10353, 2;
	add.s32 	%r10356, %r10355, %r10354;
	mul.lo.s32 	%r10357, %r10356, 10;
	sub.s32 	%r1793, %r10974, %r10357;
	mov.b32 	%r11032, 0;
	mov.u32 	%r11033, %r10971;
$L__BB2_854:
	mul.hi.s32 	%r10358, %r11033, 1717986919;
	shr.u32 	%r10359, %r10358, 31;
	shr.s32 	%r10360, %r10358, 2;
	add.s32 	%r10361, %r10360, %r10359;
	mul.lo.s32 	%r10362, %r10361, 10;
	sub.s32 	%r1796, %r11033, %r10362;
	setp.eq.s32 	%p2604, %r1796, %r1793;
	@%p2604 bra 	$L__BB2_856;
	setp.gt.s32 	%p2605, %r1796, %r1793;
	selp.b32 	%r10527, %r10974, %r10971, %p2605;
	bra.uni 	$L__BB2_857;
$L__BB2_856:
	add.s32 	%r11032, %r11032, 1;
	shr.s32 	%r10365, %r10358, 2;
	add.s32 	%r11033, %r10365, %r10359;
	setp.ne.s32 	%p2606, %r11032, %r1792;
	mov.u32 	%r10527, %r10974;
	@%p2606 bra 	$L__BB2_854;
$L__BB2_857:
	shl.b32 	%r10962, %r1538, 1;
	setp.lt.u32 	%p2607, %r1538, 129;
	@%p2607 bra 	$L__BB2_682;
	ld.param.s8 	%rs3, [_ZN3cub18CUB_300001_SM_10006detail10merge_sort30DeviceMergeSortBlockSortKernelINS2_10policy_hubIN6thrust24THRUST_300001_SM_1000_NS6detail15normal_iteratorINS6_10device_ptrIiEEEEE9Policy600ESB_PNS0_8NullTypeESB_SF_j14lex_comparatoriSE_EEvbT0_T1_T2_T3_T4_PT6_PT7_T5_NS1_7vsmem_tE_param_0];
	bar.sync 	0;
	setp.eq.s16 	%p2608, %rs3, 0;
	@%p2608 bra 	$L__BB2_860;
	st.shared.u32 	[%r6], %r10468;
	st.shared.u32 	[%r6+4], %r10436;
	st.shared.u32 	[%r6+8], %r10435;
	st.shared.u32 	[%r6+12], %r10440;
	st.shared.u32 	[%r6+16], %r10439;
	st.shared.u32 	[%r6+20], %r10444;
	st.shared.u32 	[%r6+24], %r10443;
	st.shared.u32 	[%r6+28], %r10448;
	st.shared.u32 	[%r6+32], %r10447;
	st.shared.u32 	[%r6+36], %r10452;
	st.shared.u32 	[%r6+40], %r10451;
	st.shared.u32 	[%r6+44], %r10456;
	st.shared.u32 	[%r6+48], %r10455;
	st.shared.u32 	[%r6+52], %r10460;
	st.shared.u32 	[%r6+56], %r10459;
	st.shared.u32 	[%r6+60], %r10464;
	st.shared.u32 	[%r6+64], %r10527;
	bar.warp.sync 	-1;
	ld.shared.u32 	%r10366, [%r5];
	ld.shared.u32 	%r10367, [%r5+128];
	ld.shared.u32 	%r10368, [%r5+256];
	ld.shared.u32 	%r10369, [%r5+384];
	ld.shared.u32 	%r10370, [%r5+512];
	ld.shared.u32 	%r10371, [%r5+640];
	ld.shared.u32 	%r10372, [%r5+768];
	ld.shared.u32 	%r10373, [%r5+896];
	ld.shared.u32 	%r10374, [%r5+1024];
	ld.shared.u32 	%r10375, [%r5+1152];
	ld.shared.u32 	%r10376, [%r5+1280];
	ld.shared.u32 	%r10377, [%r5+1408];
	ld.shared.u32 	%r10378, [%r5+1536];
	ld.shared.u32 	%r10379, [%r5+1664];
	ld.shared.u32 	%r10380, [%r5+1792];
	ld.shared.u32 	%r10381, [%r5+1920];
	ld.shared.u32 	%r10382, [%r5+2048];
	cvt.u64.u32 	%rd27, %r4;
	add.s32 	%r10383, %r3, %r1;
	cvt.u64.u32 	%rd28, %r10383;
	add.s64 	%rd29, %rd28, %rd27;
	shl.b64 	%rd30, %rd29, 2;
	add.s64 	%rd31, %rd3, %rd30;
	st.global.u32 	[%rd31], %r10366;
	st.global.u32 	[%rd31+128], %r10367;
	st.global.u32 	[%rd31+256], %r10368;
	st.global.u32 	[%rd31+384], %r10369;
	st.global.u32 	[%rd31+512], %r10370;
	st.global.u32 	[%rd31+640], %r10371;
	st.global.u32 	[%rd31+768], %r10372;
	st.global.u32 	[%rd31+896], %r10373;
	st.global.u32 	[%rd31+1024], %r10374;
	st.global.u32 	[%rd31+1152], %r10375;
	st.global.u32 	[%rd31+1280], %r10376;
	st.global.u32 	[%rd31+1408], %r10377;
	st.global.u32 	[%rd31+1536], %r10378;
	st.global.u32 	[%rd31+1664], %r10379;
	st.global.u32 	[%rd31+1792], %r10380;
	st.global.u32 	[%rd31+1920], %r10381;
	st.global.u32 	[%rd31+2048], %r10382;
	bra.uni 	$L__BB2_1916;
$L__BB2_860:
	st.shared.u32 	[%r6], %r10468;
	st.shared.u32 	[%r6+4], %r10436;
	st.shared.u32 	[%r6+8], %r10435;
	st.shared.u32 	[%r6+12], %r10440;
	st.shared.u32 	[%r6+16], %r10439;
	st.shared.u32 	[%r6+20], %r10444;
	st.shared.u32 	[%r6+24], %r10443;
	st.shared.u32 	[%r6+28], %r10448;
	st.shared.u32 	[%r6+32], %r10447;
	st.shared.u32 	[%r6+36], %r10452;
	st.shared.u32 	[%r6+40], %r10451;
	st.shared.u32 	[%r6+44], %r10456;
	st.shared.u32 	[%r6+48], %r10455;
	st.shared.u32 	[%r6+52], %r10460;
	st.shared.u32 	[%r6+56], %r10459;
	st.shared.u32 	[%r6+60], %r10464;
	st.shared.u32 	[%r6+64], %r10527;
	bar.warp.sync 	-1;
	ld.shared.u32 	%r10384, [%r5];
	ld.shared.u32 	%r10385, [%r5+128];
	ld.shared.u32 	%r10386, [%r5+256];
	ld.shared.u32 	%r10387, [%r5+384];
	ld.shared.u32 	%r10388, [%r5+512];
	ld.shared.u32 	%r10389, [%r5+640];
	ld.shared.u32 	%r10390, [%r5+768];
	ld.shared.u32 	%r10391, [%r5+896];
	ld.shared.u32 	%r10392, [%r5+1024];
	ld.shared.u32 	%r10393, [%r5+1152];
	ld.shared.u32 	%r10394, [%r5+1280];
	ld.shared.u32 	%r10395, [%r5+1408];
	ld.shared.u32 	%r10396, [%r5+1536];
	ld.shared.u32 	%r10397, [%r5+1664];
	ld.shared.u32 	%r10398, [%r5+1792];
	ld.shared.u32 	%r10399, [%r5+1920];
	ld.shared.u32 	%r10400, [%r5+2048];
	add.s64 	%rd33, %rd1, %rd25;
	st.global.u32 	[%rd33], %r10384;
	st.global.u32 	[%rd33+128], %r10385;
	st.global.u32 	[%rd33+256], %r10386;
	st.global.u32 	[%rd33+384], %r10387;
	st.global.u32 	[%rd33+512], %r10388;
	st.global.u32 	[%rd33+640], %r10389;
	st.global.u32 	[%rd33+768], %r10390;
	st.global.u32 	[%rd33+896], %r10391;
	st.global.u32 	[%rd33+1024], %r10392;
	st.global.u32 	[%rd33+1152], %r10393;
	st.global.u32 	[%rd33+1280], %r10394;
	st.global.u32 	[%rd33+1408], %r10395;
	st.global.u32 	[%rd33+1536], %r10396;
	st.global.u32 	[%rd33+1664], %r10397;
	st.global.u32 	[%rd33+1792], %r10398;
	st.global.u32 	[%rd33+1920], %r10399;
	st.global.u32 	[%rd33+2048], %r10400;
	bra.uni 	$L__BB2_1916;
$L__BB2_861:
	sub.s32 	%r3858, %r3854, %r1;
	min.s32 	%r1802, %r3858, 4352;
	// begin inline asm
	griddepcontrol.wait;
	// end inline asm
	mul.wide.u32 	%rd11, %r1, 4;
	add.s64 	%rd12, %rd2, %rd11;
	mov.u32 	%r1803, %tid.x;
	ld.global.u32 	%r11051, [%rd12];
	and.b32  	%r3859, %r1803, 31;
	and.b32  	%r3860, %r1803, 992;
	mul.lo.s32 	%r3861, %r3860, 17;
	or.b32  	%r1805, %r3861, %r3859;
	setp.ge.s32 	%p70, %r1805, %r1802;
	shl.b32 	%r3862, %r1805, 2;
	cvt.u64.u32 	%rd13, %r3862;
	add.s64 	%rd5, %rd12, %rd13;
	mov.u32 	%r11035, %r11051;
	@%p70 bra 	$L__BB2_863;
	ld.global.u32 	%r11035, [%rd5];
$L__BB2_863:
	add.s32 	%r1808, %r1805, 32;
	setp.ge.s32 	%p71, %r1808, %r1802;
	mov.u32 	%r11036, %r11051;
	@%p71 bra 	$L__BB2_865;
	ld.global.u32 	%r11036, [%rd5+128];
$L__BB2_865:
	add.s32 	%r1811, %r1805, 64;
	setp.ge.s32 	%p72, %r1811, %r1802;
	mov.u32 	%r11037, %r11051;
	@%p72 bra 	$L__BB2_867;
	ld.global.u32 	%r11037, [%rd5+256];
$L__BB2_867:
	add.s32 	%r3863, %r1805, 96;
	setp.ge.s32 	%p73, %r3863, %r1802;
	mov.u32 	%r11038, %r11051;
	@%p73 bra 	$L__BB2_869;
	ld.global.u32 	%r11038, [%rd5+384];
$L__BB2_869:
	add.s32 	%r3864, %r1805, 128;
	setp.ge.s32 	%p74, %r3864, %r1802;
	mov.u32 	%r11039, %r11051;
	@%p74 bra 	$L__BB2_871;
	ld.global.u32 	%r11039, [%rd5+512];
$L__BB2_871:
	add.s32 	%r3865, %r1805, 160;
	setp.ge.s32 	%p75, %r3865, %r1802;
	mov.u32 	%r11040, %r11051;
	@%p75 bra 	$L__BB2_873;
	ld.global.u32 	%r11040, [%rd5+640];
$L__BB2_873:
	add.s32 	%r3866, %r1805, 192;
	setp.ge.s32 	%p76, %r3866, %r1802;
	mov.u32 	%r11041, %r11051;
	@%p76 bra 	$L__BB2_875;
	ld.global.u32 	%r11041, [%rd5+768];
$L__BB2_875:
	add.s32 	%r1822, %r1805, 224;
	setp.ge.s32 	%p77, %r1822, %r1802;
	mov.u32 	%r11042, %r11051;
	@%p77 bra 	$L__BB2_877;
	ld.global.u32 	%r11042, [%rd5+896];
$L__BB2_877:
	add.s32 	%r1825, %r1805, 256;
	setp.ge.s32 	%p78, %r1825, %r1802;
	mov.u32 	%r11043, %r11051;
	@%p78 bra 	$L__BB2_879;
	ld.global.u32 	%r11043, [%rd5+1024];
$L__BB2_879:
	add.s32 	%r1828, %r1805, 288;
	setp.ge.s32 	%p79, %r1828, %r1802;
	mov.u32 	%r11044, %r11051;
	@%p79 bra 	$L__BB2_881;
	ld.global.u32 	%r11044, [%rd5+1152];
$L__BB2_881:
	add.s32 	%r1831, %r1805, 320;
	setp.ge.s32 	%p80, %r1831, %r1802;
	mov.u32 	%r11045, %r11051;
	@%p80 bra 	$L__BB2_883;
	ld.global.u32 	%r11045, [%rd5+1280];
$L__BB2_883:
	add.s32 	%r1834, %r1805, 352;
	setp.ge.s32 	%p81, %r1834, %r1802;
	mov.u32 	%r11046, %r11051;
	@%p81 bra 	$L__BB2_885;
	ld.global.u32 	%r11046, [%rd5+1408];
$L__BB2_885:
	add.s32 	%r1837, %r1805, 384;
	setp.ge.s32 	%p82, %r1837, %r1802;
	mov.u32 	%r11047, %r11051;
	@%p82 bra 	$L__BB2_887;
	ld.global.u32 	%r11047, [%rd5+1536];
$L__BB2_887:
	add.s32 	%r1840, %r1805, 416;
	setp.ge.s32 	%p83, %r1840, %r1802;
	mov.u32 	%r11048, %r11051;
	@%p83 bra 	$L__BB2_889;
	ld.global.u32 	%r11048, [%rd5+1664];
$L__BB2_889:
	add.s32 	%r1843, %r1805, 448;
	setp.ge.s32 	%p84, %r1843, %r1802;
	mov.u32 	%r11049, %r11051;
	@%p84 bra 	$L__BB2_891;
	ld.global.u32 	%r11049, [%rd5+1792];
$L__BB2_891:
	add.s32 	%r1846, %r1805, 480;
	setp.ge.s32 	%p85, %r1846, %r1802;
	mov.u32 	%r11050, %r11051;
	@%p85 bra 	$L__BB2_893;
	ld.global.u32 	%r11050, [%rd5+1920];
$L__BB2_893:
	add.s32 	%r1849, %r1805, 512;
	setp.ge.s32 	%p86, %r1849, %r1802;
	@%p86 bra 	$L__BB2_895;
	ld.global.u32 	%r11051, [%rd5+2048];
$L__BB2_895:
	// begin inline asm
	mov.u32 %r3867, %laneid;
	// end inline asm
	shr.u32 	%r3868, %r1803, 5;
	mad.lo.s32 	%r3869, %r3868, 544, %r3867;
	shl.b32 	%r3870, %r3869, 2;
	mov.u32 	%r3871, _ZZN3cub18CUB_300001_SM_10006detail10merge_sort30DeviceMergeSortBlockSortKernelINS2_10policy_hubIN6thrust24THRUST_300001_SM_1000_NS6detail15normal_iteratorINS6_10device_ptrIiEEEEE9Policy600ESB_PNS0_8NullTypeESB_SF_j14lex_comparatoriSE_EEvbT0_T1_T2_T3_T4_PT6_PT7_T5_NS1_7vsmem_tEE19static_temp_storage;
	add.s32 	%r1852, %r3871, %r3870;
	st.shared.u32 	[%r1852], %r11035;
	st.shared.u32 	[%r1852+128], %r11036;
	st.shared.u32 	[%r1852+256], %r11037;
	st.shared.u32 	[%r1852+384], %r11038;
	st.shared.u32 	[%r1852+512], %r11039;
	st.shared.u32 	[%r1852+640], %r11040;
	st.shared.u32 	[%r1852+768], %r11041;
	st.shared.u32 	[%r1852+896], %r11042;
	st.shared.u32 	[%r1852+1024], %r11043;
	st.shared.u32 	[%r1852+1152], %r11044;
	st.shared.u32 	[%r1852+1280], %r11045;
	st.shared.u32 	[%r1852+1408], %r11046;
	st.shared.u32 	[%r1852+1536], %r11047;
	st.shared.u32 	[%r1852+1664], %r11048;
	st.shared.u32 	[%r1852+1792], %r11049;
	st.shared.u32 	[%r1852+1920], %r11050;
	st.shared.u32 	[%r1852+2048], %r11051;
	bar.warp.sync 	-1;
	shl.b32 	%r3872, %r3867, 6;
	add.s32 	%r1853, %r1852, %r3872;
	ld.shared.u32 	%r11115, [%r1853];
	ld.shared.u32 	%r1855, [%r1853+4];
	ld.shared.u32 	%r1856, [%r1853+8];
	ld.shared.u32 	%r1857, [%r1853+12];
	ld.shared.u32 	%r1858, [%r1853+16];
	ld.shared.u32 	%r1859, [%r1853+20];
	ld.shared.u32 	%r1860, [%r1853+24];
	ld.shared.u32 	%r1861, [%r1853+28];
	ld.shared.u32 	%r1862, [%r1853+32];
	ld.shared.u32 	%r1863, [%r1853+36];
	ld.shared.u32 	%r1864, [%r1853+40];
	ld.shared.u32 	%r1865, [%r1853+44];
	ld.shared.u32 	%r1866, [%r1853+48];
	ld.shared.u32 	%r1867, [%r1853+52];
	ld.shared.u32 	%r1868, [%r1853+56];
	ld.shared.u32 	%r1869, [%r1853+60];
	ld.shared.u32 	%r1870, [%r1853+64];
	bar.sync 	0;
	// begin inline asm
	griddepcontrol.launch_dependents;
	// end inline asm
	mul.lo.s32 	%r1871, %r1803, 17;
	add.s32 	%r3873, %r1871, 1;
	setp.ge.u32 	%p87, %r3873, %r1802;
	mov.u32 	%r11054, %r11115;
	mov.u32 	%r11055, %r11115;
	@%p87 bra 	$L__BB2_901;
	max.s32 	%r3874, %r11115, %r1855;
	cvt.rn.f32.s32 	%f1, %r3874;
	setp.lt.s32 	%p88, %r3874, 1;
	mul.f32 	%f2, %f1, 0f4B000000;
	selp.f32 	%f3, %f2, %f1, %p88;
	selp.f32 	%f4, 0fC1B80000, 0f00000000, %p88;
	mov.b32 	%r3875, %f3;
	add.s32 	%r3876, %r3875, -1059760811;
	and.b32  	%r3877, %r3876, -8388608;
	sub.s32 	%r3878, %r3875, %r3877;
	mov.b32 	%f5, %r3878;
	cvt.rn.f32.s32 	%f6, %r3877;
	fma.rn.f32 	%f7, %f6, 0f34000000, %f4;
	add.f32 	%f8, %f5, 0fBF800000;
	fma.rn.f32 	%f9, %f8, 0fBE055027, 0f3E1039F6;
	fma.rn.f32 	%f10, %f9, %f8, 0fBDF8CDCC;
	fma.rn.f32 	%f11, %f10, %f8, 0f3E0F2955;
	fma.rn.f32 	%f12, %f11, %f8, 0fBE2AD8B9;
	fma.rn.f32 	%f13, %f12, %f8, 0f3E4CED0B;
	fma.rn.f32 	%f14, %f13, %f8, 0fBE7FFF22;
	fma.rn.f32 	%f15, %f14, %f8, 0f3EAAAA78;
	fma.rn.f32 	%f16, %f15, %f8, 0fBF000000;
	mul.f32 	%f17, %f8, %f16;
	fma.rn.f32 	%f18, %f17, %f8, %f8;
	fma.rn.f32 	%f19, %f7, 0f3F317218, %f18;
	setp.gt.u32 	%p89, %r3875, 2139095039;
	fma.rn.f32 	%f20, %f3, 0f7F800000, 0f7F800000;
	selp.f32 	%f21, %f20, %f19, %p89;
	setp.eq.f32 	%p90, %f3, 0f00000000;
	fma.rn.f32 	%f22, %f21, 0f3EDE5BD9, 0f3F800000;
	selp.f32 	%f23, 0fFF800000, %f22, %p90;
	cvt.rzi.u32.f32 	%r1872, %f23;
	setp.eq.s32 	%p91, %r1872, 0;
	mov.u32 	%r11054, %r1855;
	mov.u32 	%r11055, %r11115;
	@%p91 bra 	$L__BB2_901;
	mul.hi.s32 	%r3880, %r1855, 1717986919;
	shr.u32 	%r3881, %r3880, 31;
	shr.s32 	%r3882, %r3880, 2;
	add.s32 	%r3883, %r3882, %r3881;
	mul.lo.s32 	%r3884, %r3883, 10;
	sub.s32 	%r1873, %r1855, %r3884;
	mov.b32 	%r11052, 0;
	mov.u32 	%r11053, %r11115;
$L__BB2_898:
	mul.hi.s32 	%r3885, %r11053, 1717986919;
	shr.u32 	%r3886, %r3885, 31;
	shr.s32 	%r3887, %r3885, 2;
	add.s32 	%r3888, %r3887, %r3886;
	mul.lo.s32 	%r3889, %r3888, 10;
	sub.s32 	%r1876, %r11053, %r3889;
	setp.eq.s32 	%p92, %r1876, %r1873;
	@%p92 bra 	$L__BB2_900;
	setp.gt.s32 	%p93, %r1876, %r1873;
	selp.b32 	%r11055, %r11115, %r1855, %p93;
	mov.u32 	%r11054, %r1855;
	bra.uni 	$L__BB2_901;
$L__BB2_900:
	add.s32 	%r11052, %r11052, 1;
	mul.hi.s32 	%r3890, %r11053, 1717986919;
	shr.u32 	%r3891, %r3890, 31;
	shr.s32 	%r3892, %r3890, 2;
	add.s32 	%r11053, %r3892, %r3891;
	setp.ne.s32 	%p94, %r11052, %r1872;
	mov.u32 	%r11054, %r1855;
	mov.u32 	%r11055, %r11115;
	@%p94 bra 	$L__BB2_898;
$L__BB2_901:
	add.s32 	%r3893, %r1871, 2;
	setp.ge.u32 	%p95, %r3893, %r1802;
	mov.u32 	%r11058, %r11055;
	@%p95 bra 	$L__BB2_907;
	max.s32 	%r3894, %r11055, %r1856;
	cvt.rn.f32.s32 	%f24, %r3894;
	setp.lt.s32 	%p96, %r3894, 1;
	mul.f32 	%f25, %f24, 0f4B000000;
	selp.f32 	%f26, %f25, %f24, %p96;
	selp.f32 	%f27, 0fC1B80000, 0f00000000, %p96;
	mov.b32 	%r3895, %f26;
	add.s32 	%r3896, %r3895, -1059760811;
	and.b32  	%r3897, %r3896, -8388608;
	sub.s32 	%r3898, %r3895, %r3897;
	mov.b32 	%f28, %r3898;
	cvt.rn.f32.s32 	%f29, %r3897;
	fma.rn.f32 	%f30, %f29, 0f34000000, %f27;
	add.f32 	%f31, %f28, 0fBF800000;
	fma.rn.f32 	%f32, %f31, 0fBE055027, 0f3E1039F6;
	fma.rn.f32 	%f33, %f32, %f31, 0fBDF8CDCC;
	fma.rn.f32 	%f34, %f33, %f31, 0f3E0F2955;
	fma.rn.f32 	%f35, %f34, %f31, 0fBE2AD8B9;
	fma.rn.f32 	%f36, %f35, %f31, 0f3E4CED0B;
	fma.rn.f32 	%f37, %f36, %f31, 0fBE7FFF22;
	fma.rn.f32 	%f38, %f37, %f31, 0f3EAAAA78;
	fma.rn.f32 	%f39, %f38, %f31, 0fBF000000;
	mul.f32 	%f40, %f31, %f39;
	fma.rn.f32 	%f41, %f40, %f31, %f31;
	fma.rn.f32 	%f42, %f30, 0f3F317218, %f41;
	setp.gt.u32 	%p97, %r3895, 2139095039;
	fma.rn.f32 	%f43, %f26, 0f7F800000, 0f7F800000;
	selp.f32 	%f44, %f43, %f42, %p97;
	setp.eq.f32 	%p98, %f26, 0f00000000;
	fma.rn.f32 	%f45, %f44, 0f3EDE5BD9, 0f3F800000;
	selp.f32 	%f46, 0fFF800000, %f45, %p98;
	cvt.rzi.u32.f32 	%r1882, %f46;
	setp.eq.s32 	%p99, %r1882, 0;
	mov.u32 	%r11058, %r1856;
	@%p99 bra 	$L__BB2_907;
	mul.hi.s32 	%r3900, %r1856, 1717986919;
	shr.u32 	%r3901, %r3900, 31;
	shr.s32 	%r3902, %r3900, 2;
	add.s32 	%r3903, %r3902, %r3901;
	mul.lo.s32 	%r3904, %r3903, 10;
	sub.s32 	%r1883, %r1856, %r3904;
	mov.b32 	%r11056, 0;
	mov.u32 	%r11057, %r11055;
$L__BB2_904:
	mul.hi.s32 	%r3905, %r11057, 1717986919;
	shr.u32 	%r3906, %r3905, 31;
	shr.s32 	%r3907, %r3905, 2;
	add.s32 	%r3908, %r3907, %r3906;
	mul.lo.s32 	%r3909, %r3908, 10;
	sub.s32 	%r1886, %r11057, %r3909;
	setp.eq.s32 	%p100, %r1886, %r1883;
	@%p100 bra 	$L__BB2_906;
	setp.gt.s32 	%p101, %r1886, %r1883;
	selp.b32 	%r11055, %r11055, %r1856, %p101;
	mov.u32 	%r11058, %r1856;
	bra.uni 	$L__BB2_907;
$L__BB2_906:
	add.s32 	%r11056, %r11056, 1;
	mul.hi.s32 	%r3910, %r11057, 1717986919;
	shr.u32 	%r3911, %r3910, 31;
	shr.s32 	%r3912, %r3910, 2;
	add.s32 	%r11057, %r3912, %r3911;
	setp.ne.s32 	%p102, %r11056, %r1882;
	mov.u32 	%r11058, %r1856;
	@%p102 bra 	$L__BB2_904;
$L__BB2_907:
	add.s32 	%r3913, %r1871, 3;
	setp.ge.u32 	%p103, %r3913, %r1802;
	mov.u32 	%r11062, %r11055;
	@%p103 bra 	$L__BB2_913;
	max.s32 	%r3914, %r11055, %r1857;
	cvt.rn.f32.s32 	%f47, %r3914;
	setp.lt.s32 	%p104, %r3914, 1;
	mul.f32 	%f48, %f47, 0f4B000000;
	selp.f32 	%f49, %f48, %f47, %p104;
	selp.f32 	%f50, 0fC1B80000, 0f00000000, %p104;
	mov.b32 	%r3915, %f49;
	add.s32 	%r3916, %r3915, -1059760811;
	and.b32  	%r3917, %r3916, -8388608;
	sub.s32 	%r3918, %r3915, %r3917;
	mov.b32 	%f51, %r3918;
	cvt.rn.f32.s32 	%f52, %r3917;
	fma.rn.f32 	%f53, %f52, 0f34000000, %f50;
	add.f32 	%f54, %f51, 0fBF800000;
	fma.rn.f32 	%f55, %f54, 0fBE055027, 0f3E1039F6;
	fma.rn.f32 	%f56, %f55, %f54, 0fBDF8CDCC;
	fma.rn.f32 	%f57, %f56, %f54, 0f3E0F2955;
	fma.rn.f32 	%f58, %f57, %f54, 0fBE2AD8B9;
	fma.rn.f32 	%f59, %f58, %f54, 0f3E4CED0B;
	fma.rn.f32 	%f60, %f59, %f54, 0fBE7FFF22;
	fma.rn.f32 	%f61, %f60, %f54, 0f3EAAAA78;
	fma.rn.f32 	%f62, %f61, %f54, 0fBF000000;
	mul.f32 	%f63, %f54, %f62;
	fma.rn.f32 	%f64, %f63, %f54, %f54;
	fma.rn.f32 	%f65, %f53, 0f3F317218, %f64;
	setp.gt.u32 	%p105, %r3915, 2139095039;
	fma.rn.f32 	%f66, %f49, 0f7F800000, 0f7F800000;
	selp.f32 	%f67, %f66, %f65, %p105;
	setp.eq.f32 	%p106, %f49, 0f00000000;
	fma.rn.f32 	%f68, %f67, 0f3EDE5BD9, 0f3F800000;
	selp.f32 	%f69, 0fFF800000, %f68, %p106;
	cvt.rzi.u32.f32 	%r1892, %f69;
	setp.eq.s32 	%p107, %r1892, 0;
	mov.u32 	%r11062, %r1857;
	@%p107 bra 	$L__BB2_913;
	mul.hi.s32 	%r3920, %r1857, 1717986919;
	shr.u32 	%r3921, %r3920, 31;
	shr.s32 	%r3922, %r3920, 2;
	add.s32 	%r3923, %r3922, %r3921;
	mul.lo.s32 	%r3924, %r3923, 10;
	sub.s32 	%r1893, %r1857, %r3924;
	mov.b32 	%r11060, 0;
	mov.u32 	%r11061, %r11055;
$L__BB2_910:
	mul.hi.s32 	%r3925, %r11061, 1717986919;
	shr.u32 	%r3926, %r3925, 31;
	shr.s32 	%r3927, %r3925, 2;
	add.s32 	%r3928, %r3927, %r3926;
	mul.lo.s32 	%r3929, %r3928, 10;
	sub.s32 	%r1896, %r11061, %r3929;
	setp.eq.s32 	%p108, %r1896, %r1893;
	@%p108 bra 	$L__BB2_912;
	setp.gt.s32 	%p109, %r1896, %r1893;
	selp.b32 	%r11055, %r11055, %r1857, %p109;
	mov.u32 	%r11062, %r1857;
	bra.uni 	$L__BB2_913;
$L__BB2_912:
	add.s32 	%r11060, %r11060, 1;
	mul.hi.s32 	%r3930, %r11061, 1717986919;
	shr.u32 	%r3931, %r3930, 31;
	shr.s32 	%r3932, %r3930, 2;
	add.s32 	%r11061, %r3932, %r3931;
	setp.ne.s32 	%p110, %r11060, %r1892;
	mov.u32 	%r11062, %r1857;
	@%p110 bra 	$L__BB2_910;
$L__BB2_913:
	add.s32 	%r3933, %r1871, 4;
	setp.ge.u32 	%p111, %r3933, %r1802;
	mov.u32 	%r11066, %r11055;
	@%p111 bra 	$L__BB2_919;
	max.s32 	%r3934, %r11055, %r1858;
	cvt.rn.f32.s32 	%f70, %r3934;
	setp.lt.s32 	%p112, %r3934, 1;
	mul.f32 	%f71, %f70, 0f4B000000;
	selp.f32 	%f72, %f71, %f70, %p112;
	selp.f32 	%f73, 0fC1B80000, 0f00000000, %p112;
	mov.b32 	%r3935, %f72;
	add.s32 	%r3936, %r3935, -1059760811;
	and.b32  	%r3937, %r3936, -8388608;
	sub.s32 	%r3938, %r3935, %r3937;
	mov.b32 	%f74, %r3938;
	cvt.rn.f32.s32 	%f75, %r3937;
	fma.rn.f32 	%f76, %f75, 0f34000000, %f73;
	add.f32 	%f77, %f74, 0fBF800000;
	fma.rn.f32 	%f78, %f77, 0fBE055027, 0f3E1039F6;
	fma.rn.f32 	%f79, %f78, %f77, 0fBDF8CDCC;
	fma.rn.f32 	%f80, %f79, %f77, 0f3E0F2955;
	fma.rn.f32 	%f81, %f80, %f77, 0fBE2AD8B9;
	fma.rn.f32 	%f82, %f81, %f77, 0f3E4CED0B;
	fma.rn.f32 	%f83, %f82, %f77, 0fBE7FFF22;
	fma.rn.f32 	%f84, %f83, %f77, 0f3EAAAA78;
	fma.rn.f32 	%f85, %f84, %f77, 0fBF000000;
	mul.f32 	%f86, %f77, %f85;
	fma.rn.f32 	%f87, %f86, %f77, %f77;
	fma.rn.f32 	%f88, %f76, 0f3F317218, %f87;
	setp.gt.u32 	%p113, %r3935, 2139095039;
	fma.rn.f32 	%f89, %f72, 0f7F800000, 0f7F800000;
	selp.f32 	%f90, %f89, %f88, %p113;
	setp.eq.f32 	%p114, %f72, 0f00000000;
	fma.rn.f32 	%f91, %f90, 0f3EDE5BD9, 0f3F800000;
	selp.f32 	%f92, 0fFF800000, %f91, %p114;
	cvt.rzi.u32.f32 	%r1902, %f92;
	setp.eq.s32 	%p115, %r1902, 0;
	mov.u32 	%r11066, %r1858;
	@%p115 bra 	$L__BB2_919;
	mul.hi.s32 	%r3940, %r1858, 1717986919;
	shr.u32 	%r3941, %r3940, 31;
	shr.s32 	%r3942, %r3940, 2;
	add.s32 	%r3943, %r3942, %r3941;
	mul.lo.s32 	%r3944, %r3943, 10;
	sub.s32 	%r1903, %r1858, %r3944;
	mov.b32 	%r11064, 0;
	mov.u32 	%r11065, %r11055;
$L__BB2_916:
	mul.hi.s32 	%r3945, %r11065, 1717986919;
	shr.u32 	%r3946, %r3945, 31;
	shr.s32 	%r3947, %r3945, 2;
	add.s32 	%r3948, %r3947, %r3946;
	mul.lo.s32 	%r3949, %r3948, 10;
	sub.s32 	%r1906, %r11065, %r3949;
	setp.eq.s32 	%p116, %r1906, %r1903;
	@%p116 bra 	$L__BB2_918;
	setp.gt.s32 	%p117, %r1906, %r1903;
	selp.b32 	%r11055, %r11055, %r1858, %p117;
	mov.u32 	%r11066, %r1858;
	bra.uni 	$L__BB2_919;
$L__BB2_918:
	add.s32 	%r11064, %r11064, 1;
	mul.hi.s32 	%r3950, %r11065, 1717986919;
	shr.u32 	%r3951, %r3950, 31;
	shr.s32 	%r3952, %r3950, 2;
	add.s32 	%r11065, %r3952, %r3951;
	setp.ne.s32 	%p118, %r11064, %r1902;
	mov.u32 	%r11066, %r1858;
	@%p118 bra 	$L__BB2_916;
$L__BB2_919:
	add.s32 	%r3953, %r1871, 5;
	setp.ge.u32 	%p119, %r3953, %r1802;
	mov.u32 	%r11070, %r11055;
	@%p119 bra 	$L__BB2_925;
	max.s32 	%r3954, %r11055, %r1859;
	cvt.rn.f32.s32 	%f93, %r3954;
	setp.lt.s32 	%p120, %r3954, 1;
	mul.f32 	%f94, %f93, 0f4B000000;
	selp.f32 	%f95, %f94, %f93, %p120;
	selp.f32 	%f96, 0fC1B80000, 0f00000000, %p120;
	mov.b32 	%r3955, %f95;
	add.s32 	%r3956, %r3955, -1059760811;
	and.b32  	%r3957, %r3956, -8388608;
	sub.s32 	%r3958, %r3955, %r3957;
	mov.b32 	%f97, %r3958;
	cvt.rn.f32.s32 	%f98, %r3957;
	fma.rn.f32 	%f99, %f98, 0f34000000, %f96;
	add.f32 	%f100, %f97, 0fBF800000;
	fma.rn.f32 	%f101, %f100, 0fBE055027, 0f3E1039F6;
	fma.rn.f32 	%f102, %f101, %f100, 0fBDF8CDCC;
	fma.rn.f32 	%f103, %f102, %f100, 0f3E0F2955;
	fma.rn.f32 	%f104, %f103, %f100, 0fBE2AD8B9;
	fma.rn.f32 	%f105, %f104, %f100, 0f3E4CED0B;
	fma.rn.f32 	%f106, %f105, %f100, 0fBE7FFF22;
	fma.rn.f32 	%f107, %f106, %f100, 0f3EAAAA78;
	fma.rn.f32 	%f108, %f107, %f100, 0fBF000000;
	mul.f32 	%f109, %f100, %f108;
	fma.rn.f32 	%f110, %f109, %f100, %f100;
	fma.rn.f32 	%f111, %f99, 0f3F317218, %f110;
	setp.gt.u32 	%p121, %r3955, 2139095039;
	fma.rn.f32 	%f112, %f95, 0f7F800000, 0f7F800000;
	selp.f32 	%f113, %f112, %f111, %p121;
	setp.eq.f32 	%p122, %f95, 0f00000000;
	fma.rn.f32 	%f114, %f113, 0f3EDE5BD9, 0f3F800000;
	selp.f32 	%f115, 0fFF800000, %f114, %p122;
	cvt.rzi.u32.f32 	%r1912, %f115;
	setp.eq.s32 	%p123, %r1912, 0;
	mov.u32 	%r11070, %r1859;
	@%p123 bra 	$L__BB2_925;
	mul.hi.s32 	%r3960, %r1859, 1717986919;
	shr.u32 	%r3961, %r3960, 31;
	shr.s32 	%r3962, %r3960, 2;
	add.s32 	%r3963, %r3962, %r3961;
	mul.lo.s32 	%r3964, %r3963, 10;
	sub.s32 	%r1913, %r1859, %r3964;
	mov.b32 	%r11068, 0;
	mov.u32 	%r11069, %r11055;
$L__BB2_922:
	mul.hi.s32 	%r3965, %r11069, 1717986919;
	shr.u32 	%r3966, %r3965, 31;
	shr.s32 	%r3967, %r3965, 2;
	add.s32 	%r3968, %r3967, %r3966;
	mul.lo.s32 	%r3969, %r3968, 10;
	sub.s32 	%r1916, %r11069, %r3969;
	setp.eq.s32 	%p124, %r1916, %r1913;
	@%p124 bra 	$L__BB2_924;
	setp.gt.s32 	%p125, %r1916, %r1913;
	selp.b32 	%r11055, %r11055, %r1859, %p125;
	mov.u32 	%r11070, %r1859;
	bra.uni 	$L__BB2_925;
$L__BB2_924:
	add.s32 	%r11068, %r11068, 1;
	mul.hi.s32 	%r3970, %r11069, 1717986919;
	shr.u32 	%r3971, %r3970, 31;
	shr.s32 	%r3972, %r3970, 2;
	add.s32 	%r11069, %r3972, %r3971;
	setp.ne.s32 	%p126, %r11068, %r1912;
	mov.u32 	%r11070, %r1859;
	@%p126 bra 	$L__BB2_922;
$L__BB2_925:
	add.s32 	%r3973, %r1871, 6;
	setp.ge.u32 	%p127, %r3973, %r1802;
	mov.u32 	%r11074, %r11055;
	@%p127 bra 	$L__BB2_931;
	max.s32 	%r3974, %r11055, %r1860;
	cvt.rn.f32.s32 	%f116, %r3974;
	setp.lt.s32 	%p128, %r3974, 1;
	mul.f32 	%f117, %f116, 0f4B000000;
	selp.f32 	%f118, %f117, %f116, %p128;
	selp.f32 	%f119, 0fC1B80000, 0f00000000, %p128;
	mov.b32 	%r3975, %f118;
	add.s32 	%r3976, %r3975, -1059760811;
	and.b32  	%r3977, %r3976, -8388608;
	sub.s32 	%r3978, %r3975, %r3977;
	mov.b32 	%f120, %r3978;
	cvt.rn.f32.s32 	%f121, %r3977;
	fma.rn.f32 	%f122, %f121, 0f34000000, %f119;
	add.f32 	%f123, %f120, 0fBF800000;
	fma.rn.f32 	%f124, %f123, 0fBE055027, 0f3E1039F6;
	fma.rn.f32 	%f125, %f124, %f123, 0fBDF8CDCC;
	fma.rn.f32 	%f126, %f125, %f123, 0f3E0F2955;
	fma.rn.f32 	%f127, %f126, %f123, 0fBE2AD8B9;
	fma.rn.f32 	%f128, %f127, %f123, 0f3E4CED0B;
	fma.rn.f32 	%f129, %f128, %f123, 0fBE7FFF22;
	fma.rn.f32 	%f130, %f129, %f123, 0f3EAAAA78;
	fma.rn.f32 	%f131, %f130, %f123, 0fBF000000;
	mul.f32 	%f132, %f123, %f131;
	fma.rn.f32 	%f133, %f132, %f123, %f123;
	fma.rn.f32 	%f134, %f122, 0f3F317218, %f133;
	setp.gt.u32 	%p129, %r3975, 2139095039;
	fma.rn.f32 	%f135, %f118, 0f7F800000, 0f7F800000;
	selp.f32 	%f136, %f135, %f134, %p129;
	setp.eq.f32 	%p130, %f118, 0f00000000;
	fma.rn.f32 	%f137, %f136, 0f3EDE5BD9, 0f3F800000;
	selp.f32 	%f138, 0fFF800000, %f137, %p130;
	cvt.rzi.u32.f32 	%r1922, %f138;
	setp.eq.s32 	%p131, %r1922, 0;
	mov.u32 	%r11074, %r1860;
	@%p131 bra 	$L__BB2_931;
	mul.hi.s32 	%r3980, %r1860, 1717986919;
	shr.u32 	%r3981, %r3980, 31;
	shr.s32 	%r3982, %r3980, 2;
	add.s32 	%r3983, %r3982, %r3981;
	mul.lo.s32 	%r3984, %r3983, 10;
	sub.s32 	%r1923, %r1860, %r3984;
	mov.b32 	%r11072, 0;
	mov.u32 	%r11073, %r11055;
$L__BB2_928:
	mul.hi.s32 	%r3985, %r11073, 1717986919;
	shr.u32 	%r3986, %r3985, 31;
	shr.s32 	%r3987, %r3985, 2;
	add.s32 	%r3988, %r3987, %r3986;
	mul.lo.s32 	%r3989, %r3988, 10;
	sub.s32 	%r1926, %r11073, %r3989;
	setp.eq.s32 	%p132, %r1926, %r1923;
	@%p132 bra 	$L__BB2_930;
	setp.gt.s32 	%p133, %r1926, %r1923;
	selp.b32 	%r11055, %r11055, %r1860, %p133;
	mov.u32 	%r11074, %r1860;
	bra.uni 	$L__BB2_931;
$L__BB2_930:
	add.s32 	%r11072, %r11072, 1;
	mul.hi.s32 	%r3990, %r11073, 1717986919;
	shr.u32 	%r3991, %r3990, 31;
	shr.s32 	%r3992, %r3990, 2;
	add.s32 	%r11073, %r3992, %r3991;
	setp.ne.s32 	%p134, %r11072, %r1922;
	mov.u32 	%r11074, %r1860;
	@%p134 bra 	$L__BB2_928;
$L__BB2_931:
	add.s32 	%r3993, %r1871, 7;
	setp.ge.u32 	%p135, %r3993, %r1802;
	mov.u32 	%r11078, %r11055;
	@%p135 bra 	$L__BB2_937;
	max.s32 	%r3994, %r11055, %r1861;
	cvt.rn.f32.s32 	%f139, %r3994;
	setp.lt.s32 	%p136, %r3994, 1;
	mul.f32 	%f140, %f139, 0f4B000000;
	selp.f32 	%f141, %f140, %f139, %p136;
	selp.f32 	%f142, 0fC1B80000, 0f00000000, %p136;
	mov.b32 	%r3995, %f141;
	add.s32 	%r3996, %r3995, -1059760811;
	and.b32  	%r3997, %r3996, -8388608;
	sub.s32 	%r3998, %r3995, %r3997;
	mov.b32 	%f143, %r3998;
	cvt.rn.f32.s32 	%f144, %r3997;
	fma.rn.f32 	%f145, %f144, 0f34000000, %f142;
	add.f32 	%f146, %f143, 0fBF800000;
	fma.rn.f32 	%f147, %f146, 0fBE055027, 0f3E1039F6;
	fma.rn.f32 	%f148, %f147, %f146, 0fBDF8CDCC;
	fma.rn.f32 	%f149, %f148, %f146, 0f3E0F2955;
	fma.rn.f32 	%f150, %f149, %f146, 0fBE2AD8B9;
	fma.rn.f32 	%f151, %f150, %f146, 0f3E4CED0B;
	fma.rn.f32 	%f152, %f151, %f146, 0fBE7FFF22;
	fma.rn.f32 	%f153, %f152, %f146, 0f3EAAAA78;
	fma.rn.f32 	%f154, %f153, %f146, 0fBF000000;
	mul.f32 	%f155, %f146, %f154;
	fma.rn.f32 	%f156, %f155, %f146, %f146;
	fma.rn.f32 	%f157, %f145, 0f3F317218, %f156;
	setp.gt.u32 	%p137, %r3995, 2139095039;
	fma.rn.f32 	%f158, %f141, 0f7F800000, 0f7F800000;
	selp.f32 	%f159, %f158, %f157, %p137;
	setp.eq.f32 	%p138, %f141, 0f00000000;
	fma.rn.f32 	%f160, %f159, 0f3EDE5BD9, 0f3F800000;
	selp.f32 	%f161, 0fFF800000, %f160, %p138;
	cvt.rzi.u32.f32 	%r1932, %f161;
	setp.eq.s32 	%p139, %r1932, 0;
	mov.u32 	%r11078, %r1861;
	@%p139 bra 	$L__BB2_937;
	mul.hi.s32 	%r4000, %r1861, 1717986919;
	shr.u32 	%r4001, %r4000, 31;
	shr.s32 	%r4002, %r4000, 2;
	add.s32 	%r4003, %r4002, %r4001;
	mul.lo.s32 	%r4004, %r4003, 10;
	sub.s32 	%r1933, %r1861, %r4004;
	mov.b32 	%r11076, 0;
	mov.u32 	%r11077, %r11055;
$L__BB2_934:
	mul.hi.s32 	%r4005, %r11077, 1717986919;
	shr.u32 	%r4006, %r4005, 31;
	shr.s32 	%r4007, %r4005, 2;
	add.s32 	%r4008, %r4007, %r4006;
	mul.lo.s32 	%r4009, %r4008, 10;
	sub.s32 	%r1936, %r11077, %r4009;
	setp.eq.s32 	%p140, %r1936, %r1933;
	@%p140 bra 	$L__BB2_936;
	setp.gt.s32 	%p141, %r1936, %r1933;
	selp.b32 	%r11055, %r11055, %r1861, %p141;
	mov.u32 	%r11078, %r1861;
	bra.uni 	$L__BB2_937;
$L__BB2_936:
	add.s32 	%r11076, %r11076, 1;
	mul.hi.s32 	%r4010, %r11077, 1717986919;
	shr.u32 	%r4011, %r4010, 31;
	shr.s32 	%r4012, %r4010, 2;
	add.s32 	%r11077, %r4012, %r4011;
	setp.ne.s32 	%p142, %r11076, %r1932;
	mov.u32 	%r11078, %r1861;
	@%p142 bra 	$L__BB2_934;
$L__BB2_937:
	add.s32 	%r4013, %r1871, 8;
	setp.ge.u32 	%p143, %r4013, %r1802;
	mov.u32 	%r11082, %r11055;
	@%p143 bra 	$L__BB2_943;
	max.s32 	%r4014, %r11055, %r1862;
	cvt.rn.f32.s32 	%f162, %r4014;
	setp.lt.s32 	%p144, %r4014, 1;
	mul.f32 	%f163, %f162, 0f4B000000;
	selp.f32 	%f164, %f163, %f162, %p144;
	selp.f32 	%f165, 0fC1B80000, 0f00000000, %p144;
	mov.b32 	%r4015, %f164;
	add.s32 	%r4016, %r4015, -1059760811;
	and.b32  	%r4017, %r4016, -8388608;
	sub.s32 	%r4018, %r4015, %r4017;
	mov.b32 	%f166, %r4018;
	cvt.rn.f32.s32 	%f167, %r4017;
	fma.rn.f32 	%f168, %f167, 0f34000000, %f165;
	add.f32 	%f169, %f166, 0fBF800000;
	fma.rn.f32 	%f170, %f169, 0fBE055027, 0f3E1039F6;
	fma.rn.f32 	%f171, %f170, %f169, 0fBDF8CDCC;
	fma.rn.f32 	%f172, %f171, %f169, 0f3E0F2955;
	fma.rn.f32 	%f173, %f172, %f169, 0fBE2AD8B9;
	fma.rn.f32 	%f174, %f173, %f169, 0f3E4CED0B;
	fma.rn.f32 	%f175, %f174, %f169, 0fBE7FFF22;
	fma.rn.f32 	%f176, %f175, %f169, 0f3EAAAA78;
	fma.rn.f32 	%f177, %f176, %f169, 0fBF000000;
	mul.f32 	%f178, %f169, %f177;
	fma.rn.f32 	%f179, %f178, %f169, %f169;
	fma.rn.f32 	%f180, %f168, 0f3F317218, %f179;
	setp.gt.u32 	%p145, %r4015, 2139095039;
	fma.rn.f32 	%f181, %f164, 0f7F800000, 0f7F800000;
	selp.f32 	%f182, %f181, %f180, %p145;
	setp.eq.f32 	%p146, %f164, 0f00000000;
	fma.rn.f32 	%f183, %f182, 0f3EDE5BD9, 0f3F800000;
	selp.f32 	%f184, 0fFF800000, %f183, %p146;
	cvt.rzi.u32.f32 	%r1942, %f184;
	setp.eq.s32 	%p147, %r1942, 0;
	mov.u32 	%r11082, %r1862;
	@%p147 bra 	$L__BB2_943;
	mul.hi.s32 	%r4020, %r1862, 1717986919;
	shr.u32 	%r4021, %r4020, 31;
	shr.s32 	%r4022, %r4020, 2;
	add.s32 	%r4023, %r4022, %r4021;
	mul.lo.s32 	%r4024, %r4023, 10;
	sub.s32 	%r1943, %r1862, %r4024;
	mov.b32 	%r11080, 0;
	mov.u32 	%r11081, %r11055;
$L__BB2_940:
	mul.hi.s32 	%r4025, %r11081, 1717986919;
	shr.u32 	%r4026, %r4025, 31;
	shr.s32 	%r4027, %r4025, 2;
	add.s32 	%r4028, %r4027, %r4026;
	mul.lo.s32 	%r4029, %r4028, 10;
	sub.s32 	%r1946, %r11081, %r4029;
	setp.eq.s32 	%p148, %r1946, %r1943;
	@%p148 bra 	$L__BB2_942;
	setp.gt.s32 	%p149, %r1946, %r1943;
	selp.b32 	%r11055, %r11055, %r1862, %p149;
	mov.u32 	%r11082, %r1862;
	bra.uni 	$L__BB2_943;
$L__BB2_942:
	add.s32 	%r11080, %r11080, 1;
	mul.hi.s32 	%r4030, %r11081, 1717986919;
	shr.u32 	%r4031, %r4030, 31;
	shr.s32 	%r4032, %r4030, 2;
	add.s32 	%r11081, %r4032, %r4031;
	setp.ne.s32 	%p150, %r11080, %r1942;
	mov.u32 	%r11082, %r1862;
	@%p150 bra 	$L__BB2_940;
$L__BB2_943:
	add.s32 	%r4033, %r1871, 9;
	setp.ge.u32 	%p151, %r4033, %r1802;
	mov.u32 	%r11086, %r11055;
	@%p151 bra 	$L__BB2_949;
	max.s32 	%r4034, %r11055, %r1863;
	cvt.rn.f32.s32 	%f185, %r4034;
	setp.lt.s32 	%p152, %r4034, 1;
	mul.f32 	%f186, %f185, 0f4B000000;
	selp.f32 	%f187, %f186, %f185, %p152;
	selp.f32 	%f188, 0fC1B80000, 0f00000000, %p152;
	mov.b32 	%r4035, %f187;
	add.s32 	%r4036, %r4035, -1059760811;
	and.b32  	%r4037, %r4036, -8388608;
	sub.s32 	%r4038, %r4035, %r4037;
	mov.b32 	%f189, %r4038;
	cvt.rn.f32.s32 	%f190, %r4037;
	fma.rn.f32 	%f191, %f190, 0f34000000, %f188;
	add.f32 	%f192, %f189, 0fBF800000;
	fma.rn.f32 	%f193, %f192, 0fBE055027, 0f3E1039F6;
	fma.rn.f32 	%f194, %f193, %f192, 0fBDF8CDCC;
	fma.rn.f32 	%f195, %f194, %f192, 0f3E0F2955;
	fma.rn.f32 	%f196, %f195, %f192, 0fBE2AD8B9;
	fma.rn.f32 	%f197, %f196, %f192, 0f3E4CED0B;
	fma.rn.f32 	%f198, %f197, %f192, 0fBE7FFF22;
	fma.rn.f32 	%f199, %f198, %f192, 0f3EAAAA78;
	fma.rn.f32 	%f200, %f199, %f192, 0fBF000000;
	mul.f32 	%f201, %f192, %f200;
	fma.rn.f32 	%f202, %f201, %f192, %f192;
	fma.rn.f32 	%f203, %f191, 0f3F317218, %f202;
	setp.gt.u32 	%p153, %r4035, 2139095039;
	fma.rn.f32 	%f204, %f187, 0f7F800000, 0f7F800000;
	selp.f32 	%f205, %f204, %f203, %p153;
	setp.eq.f32 	%p154, %f187, 0f00000000;
	fma.rn.f32 	%f206, %f205, 0f3EDE5BD9, 0f3F800000;
	selp.f32 	%f207, 0fFF800000, %f206, %p154;
	cvt.rzi.u32.f32 	%r1952, %f207;
	setp.eq.s32 	%p155, %r1952, 0;
	mov.u32 	%r11086, %r1863;
	@%p155 bra 	$L__BB2_949;
	mul.hi.s32 	%r4040, %r1863, 1717986919;
	shr.u32 	%r4041, %r4040, 31;
	shr.s32 	%r4042, %r4040, 2;
	add.s32 	%r4043, %r4042, %r4041;
	mul.lo.s32 	%r4044, %r4043, 10;
	sub.s32 	%r1953, %r1863, %r4044;
	mov.b32 	%r11084, 0;
	mov.u32 	%r11085, %r11055;
$L__BB2_946:
	mul.hi.s32 	%r4045, %r11085, 1717986919;
	shr.u32 	%r4046, %r4045, 31;
	shr.s32 	%r4047, %r4045, 2;
	add.s32 	%r4048, %r4047, %r4046;
	mul.lo.s32 	%r4049, %r4048, 10;
	sub.s32 	%r1956, %r11085, %r4049;
	setp.eq.s32 	%p156, %r1956, %r1953;
	@%p156 bra 	$L__BB2_948;
	setp.gt.s32 	%p157, %r1956, %r1953;
	selp.b32 	%r11055, %r11055, %r1863, %p157;
	mov.u32 	%r11086, %r1863;
	bra.uni 	$L__BB2_949;
$L__BB2_948:
	add.s32 	%r11084, %r11084, 1;
	mul.hi.s32 	%r4050, %r11085, 1717986919;
	shr.u32 	%r4051, %r4050, 31;
	shr.s32 	%r4052, %r4050, 2;
	add.s32 	%r11085, %r4052, %r4051;
	setp.ne.s32 	%p158, %r11084, %r1952;
	mov.u32 	%r11086, %r1863;
	@%p158 bra 	$L__BB2_946;
$L__BB2_949:
	add.s32 	%r4053, %r1871, 10;
	setp.ge.u32 	%p159, %r4053, %r1802;
	mov.u32 	%r11090, %r11055;
	@%p159 bra 	$L__BB2_955;
	max.s32 	%r4054, %r11055, %r1864;
	cvt.rn.f32.s32 	%f208, %r4054;
	setp.lt.s32 	%p160, %r4054, 1;
	mul.f32 	%f209, %f208, 0f4B000000;
	selp.f32 	%f210, %f209, %f208, %p160;
	selp.f32 	%f211, 0fC1B80000, 0f00000000, %p160;
	mov.b32 	%r4055, %f210;
	add.s32 	%r4056, %r4055, -1059760811;
	and.b32  	%r4057, %r4056, -8388608;
	sub.s32 	%r4058, %r4055, %r4057;
	mov.b32 	%f212, %r4058;
	cvt.rn.f32.s32 	%f213, %r4057;
	fma.rn.f32 	%f214, %f213, 0f34000000, %f211;
	add.f32 	%f215, %f212, 0fBF800000;
	fma.rn.f32 	%f216, %f215, 0fBE055027, 0f3E1039F6;
	fma.rn.f32 	%f217, %f216, %f215, 0fBDF8CDCC;
	fma.rn.f32 	%f218, %f217, %f215, 0f3E0F2955;
	fma.rn.f32 	%f219, %f218, %f215, 0fBE2AD8B9;
	fma.rn.f32 	%f220, %f219, %f215, 0f3E4CED0B;
	fma.rn.f32 	%f221, %f220, %f215, 0fBE7FFF22;
	fma.rn.f32 	%f222, %f221, %f215, 0f3EAAAA78;
	fma.rn.f32 	%f223, %f222, %f215, 0fBF000000;
	mul.f32 	%f224, %f215, %f223;
	fma.rn.f32 	%f225, %f224, %f215, %f215;
	fma.rn.f32 	%f226, %f214, 0f3F317218, %f225;
	setp.gt.u32 	%p161, %r4055, 2139095039;
	fma.rn.f32 	%f227, %f210, 0f7F800000, 0f7F800000;
	selp.f32 	%f228, %f227, %f226, %p161;
	setp.eq.f32 	%p162, %f210, 0f00000000;
	fma.rn.f32 	%f229, %f228, 0f3EDE5BD9, 0f3F800000;
	selp.f32 	%f230, 0fFF800000, %f229, %p162;
	cvt.rzi.u32.f32 	%r1962, %f230;
	setp.eq.s32 	%p163, %r1962, 0;
	mov.u32 	%r11090, %r1864;
	@%p163 bra 	$L__BB2_955;
	mul.hi.s32 	%r4060, %r1864, 1717986919;
	shr.u32 	%r4061, %r4060, 31;
	shr.s32 	%r4062, %r4060, 2;
	add.s32 	%r4063, %r4062, %r4061;
	mul.lo.s32 	%r4064, %r4063, 10;
	sub.s32 	%r1963, %r1864, %r4064;
	mov.b32 	%r11088, 0;
	mov.u32 	%r11089, %r11055;
$L__BB2_952:
	mul.hi.s32 	%r4065, %r11089, 1717986919;
	shr.u32 	%r4066, %r4065, 31;
	shr.s32 	%r4067, %r4065, 2;
	add.s32 	%r4068, %r4067, %r4066;
	mul.lo.s32 	%r4069, %r4068, 10;
	sub.s32 	%r1966, %r11089, %r4069;
	setp.eq.s32 	%p164, %r1966, %r1963;
	@%p164 bra 	$L__BB2_954;
	setp.gt.s32 	%p165, %r1966, %r1963;
	selp.b32 	%r11055, %r11055, %r1864, %p165;
	mov.u32 	%r11090, %r1864;
	bra.uni 	$L__BB2_955;
$L__BB2_954:
	add.s32 	%r11088, %r11088, 1;
	mul.hi.s32 	%r4070, %r11089, 1717986919;
	shr.u32 	%r4071, %r4070, 31;
	shr.s32 	%r4072, %r4070, 2;
	add.s32 	%r11089, %r4072, %r4071;
	setp.ne.s32 	%p166, %r11088, %r1962;
	mov.u32 	%r11090, %r1864;
	@%p166 bra 	$L__BB2_952;
$L__BB2_955:
	add.s32 	%r4073, %r1871, 11;
	setp.ge.u32 	%p167, %r4073, %r1802;
	mov.u32 	%r11094, %r11055;
	@%p167 bra 	$L__BB2_961;
	max.s32 	%r4074, %r11055, %r1865;
	cvt.rn.f32.s32 	%f231, %r4074;
	setp.lt.s32 	%p168, %r4074, 1;
	mul.f32 	%f232, %f231, 0f4B000000;
	selp.f32 	%f233, %f232, %f231, %p168;
	selp.f32 	%f234, 0fC1B80000, 0f00000000, %p168;
	mov.b32 	%r4075, %f233;
	add.s32 	%r4076, %r4075, -1059760811;
	and.b32  	%r4077, %r4076, -8388608;
	sub.s32 	%r4078, %r4075, %r4077;
	mov.b32 	%f235, %r4078;
	cvt.rn.f32.s32 	%f236, %r4077;
	fma.rn.f32 	%f237, %f236, 0f34000000, %f234;
	add.f32 	%f238, %f235, 0fBF800000;
	fma.rn.f32 	%f239, %f238, 0fBE055027, 0f3E1039F6;
	fma.rn.f32 	%f240, %f239, %f238, 0fBDF8CDCC;
	fma.rn.f32 	%f241, %f240, %f238, 0f3E0F2955;
	fma.rn.f32 	%f242, %f241, %f238, 0fBE2AD8B9;
	fma.rn.f32 	%f243, %f242, %f238, 0f3E4CED0B;
	fma.rn.f32 	%f244, %f243, %f238, 0fBE7FFF22;
	fma.rn.f32 	%f245, %f244, %f238, 0f3EAAAA78;
	fma.rn.f32 	%f246, %f245, %f238, 0fBF000000;
	mul.f32 	%f247, %f238, %f246;
	fma.rn.f32 	%f248, %f247, %f238, %f238;
	fma.rn.f32 	%f249, %f237, 0f3F317218, %f248;
	setp.gt.u32 	%p169, %r4075, 2139095039;
	fma.rn.f32 	%f250, %f233, 0f7F800000, 0f7F800000;
	selp.f32 	%f251, %f250, %f249, %p169;
	setp.eq.f32 	%p170, %f233, 0f00000000;
	fma.rn.f32 	%f252, %f251, 0f3EDE5BD9, 0f3F800000;
	selp.f32 	%f253, 0fFF800000, %f252, %p170;
	cvt.rzi.u32.f32 	%r1972, %f253;
	setp.eq.s32 	%p171, %r1972, 0;
	mov.u32 	%r11094, %r1865;
	@%p171 bra 	$L__BB2_961;
	mul.hi.s32 	%r4080, %r1865, 1717986919;
	shr.u32 	%r4081, %r4080, 31;
	shr.s32 	%r4082, %r4080, 2;
	add.s32 	%r4083, %r4082, %r4081;
	mul.lo.s32 	%r4084, %r4083, 10;
	sub.s32 	%r1973, %r1865, %r4084;
	mov.b32 	%r11092, 0;
	mov.u32 	%r11093, %r11055;
$L__BB2_958:
	mul.hi.s32 	%r4085, %r11093, 1717986919;
	shr.u32 	%r4086, %r4085, 31;
	shr.s32 	%r4087, %r4085, 2;
	add.s32 	%r4088, %r4087, %r4086;
	mul.lo.s32 	%r4089, %r4088, 10;
	sub.s32 	%r1976, %r11093, %r4089;
	setp.eq.s32 	%p172, %r1976, %r1973;
	@%p172 bra 	$L__BB2_960;
	setp.gt.s32 	%p173, %r1976, %r1973;
	selp.b32 	%r11055, %r11055, %r1865, %p173;
	mov.u32 	%r11094, %r1865;
	bra.uni 	$L__BB2_961;
$L__BB2_960:
	add.s32 	%r11092, %r11092, 1;
	mul.hi.s32 	%r4090, %r11093, 1717986919;
	shr.u32 	%r4091, %r4090, 31;
	shr.s32 	%r4092, %r4090, 2;
	add.s32 	%r11093, %r4092, %r4091;
	setp.ne.s32 	%p174, %r11092, %r1972;
	mov.u32 	%r11094, %r1865;
	@%p174 bra 	$L__BB2_958;
$L__BB2_961:
	add.s32 	%r4093, %r1871, 12;
	setp.ge.u32 	%p175, %r4093, %r1802;
	mov.u32 	%r11098, %r11055;
	@%p175 bra 	$L__BB2_967;
	max.s32 	%r4094, %r11055, %r1866;
	cvt.rn.f32.s32 	%f254, %r4094;
	setp.lt.s32 	%p176, %r4094, 1;
	mul.f32 	%f255, %f254, 0f4B000000;
	selp.f32 	%f256, %f255, %f254, %p176;
	selp.f32 	%f257, 0fC1B80000, 0f00000000, %p176;
	mov.b32 	%r4095, %f256;
	add.s32 	%r4096, %r4095, -1059760811;
	and.b32  	%r4097, %r4096, -8388608;
	sub.s32 	%r4098, %r4095, %r4097;
	mov.b32 	%f258, %r4098;
	cvt.rn.f32.s32 	%f259, %r4097;
	fma.rn.f32 	%f260, %f259, 0f34000000, %f257;
	add.f32 	%f261, %f258, 0fBF800000;
	fma.rn.f32 	%f262, %f261, 0fBE055027, 0f3E1039F6;
	fma.rn.f32 	%f263, %f262, %f261, 0fBDF8CDCC;
	fma.rn.f32 	%f264, %f263, %f261, 0f3E0F2955;
	fma.rn.f32 	%f265, %f264, %f261, 0fBE2AD8B9;
	fma.rn.f32 	%f266, %f265, %f261, 0f3E4CED0B;
	fma.rn.f32 	%f267, %f266, %f261, 0fBE7FFF22;
	fma.rn.f32 	%f268, %f267, %f261, 0f3EAAAA78;
	fma.rn.f32 	%f269, %f268, %f261, 0fBF000000;
	mul.f32 	%f270, %f261, %f269;
	fma.rn.f32 	%f271, %f270, %f261, %f261;
	fma.rn.f32 	%f272, %f260, 0f3F317218, %f271;
	setp.gt.u32 	%p177, %r4095, 2139095039;
	fma.rn.f32 	%f273, %f256, 0f7F800000, 0f7F800000;
	selp.f32 	%f274, %f273, %f272, %p177;
	setp.eq.f32 	%p178, %f256, 0f00000000;
	fma.rn.f32 	%f275, %f274, 0f3EDE5BD9, 0f3F800000;
	selp.f32 	%f276, 0fFF800000, %f275, %p178;
	cvt.rzi.u32.f32 	%r1982, %f276;
	setp.eq.s32 	%p179, %r1982, 0;
	mov.u32 	%r11098, %r1866;
	@%p179 bra 	$L__BB2_967;
	mul.hi.s32 	%r4100, %r1866, 1717986919;
	shr.u32 	%r4101, %r4100, 31;
	shr.s32 	%r4102, %r4100, 2;
	add.s32 	%r4103, %r4102, %r4101;
	mul.lo.s32 	%r4104, %r4103, 10;
	sub.s32 	%r1983, %r1866, %r4104;
	mov.b32 	%r11096, 0;
	mov.u32 	%r11097, %r11055;
$L__BB2_964:
	mul.hi.s32 	%r4105, %r11097, 1717986919;
	shr.u32 	%r4106, %r4105, 31;
	shr.s32 	%r4107, %r4105, 2;
	add.s32 	%r4108, %r4107, %r4106;
	mul.lo.s32 	%r4109, %r4108, 10;
	sub.s32 	%r1986, %r11097, %r4109;
	setp.eq.s32 	%p180, %r1986, %r1983;
	@%p180 bra 	$L__BB2_966;
	setp.gt.s32 	%p181, %r1986, %r1983;
	selp.b32 	%r11055, %r11055, %r1866, %p181;
	mov.u32 	%r11098, %r1866;
	bra.uni 	$L__BB2_967;
$L__BB2_966:
	add.s32 	%r11096, %r11096, 1;
	mul.hi.s32 	%r4110, %r11097, 1717986919;
	shr.u32 	%r4111, %r4110, 31;
	shr.s32 	%r4112, %r4110, 2;
	add.s32 	%r11097, %r4112, %r4111;
	setp.ne.s32 	%p182, %r11096, %r1982;
	mov.u32 	%r11098, %r1866;
	@%p182 bra 	$L__BB2_964;
$L__BB2_967:
	add.s32 	%r4113, %r1871, 13;
	setp.ge.u32 	%p183, %r4113, %r1802;
	mov.u32 	%r11102, %r11055;
	@%p183 bra 	$L__BB2_973;
	max.s32 	%r4114, %r11055, %r1867;
	cvt.rn.f32.s32 	%f277, %r4114;
	setp.lt.s32 	%p184, %r4114, 1;
	mul.f32 	%f278, %f277, 0f4B000000;
	selp.f32 	%f279, %f278, %f277, %p184;
	selp.f32 	%f280, 0fC1B80000, 0f00000000, %p184;
	mov.b32 	%r4115, %f279;
	add.s32 	%r4116, %r4115, -1059760811;
	and.b32  	%r4117, %r4116, -8388608;
	sub.s32 	%r4118, %r4115, %r4117;
	mov.b32 	%f281, %r4118;
	cvt.rn.f32.s32 	%f282, %r4117;
	fma.rn.f32 	%f283, %f282, 0f34000000, %f280;
	add.f32 	%f284, %f281, 0fBF800000;
	fma.rn.f32 	%f285, %f284, 0fBE055027, 0f3E1039F6;
	fma.rn.f32 	%f286, %f285, %f284, 0fBDF8CDCC;
	fma.rn.f32 	%f287, %f286, %f284, 0f3E0F2955;
	fma.rn.f32 	%f288, %f287, %f284, 0fBE2AD8B9;
	fma.rn.f32 	%f289, %f288, %f284, 0f3E4CED0B;
	fma.rn.f32 	%f290, %f289, %f284, 0fBE7FFF22;
	fma.rn.f32 	%f291, %f290, %f284, 0f3EAAAA78;
	fma.rn.f32 	%f292, %f291, %f284, 0fBF000000;
	mul.f32 	%f293, %f284, %f292;
	fma.rn.f32 	%f294, %f293, %f284, %f284;
	fma.rn.f32 	%f295, %f283, 0f3F317218, %f294;
	setp.gt.u32 	%p185, %r4115, 2139095039;
	fma.rn.f32 	%f296, %f279, 0f7F800000, 0f7F800000;
	selp.f32 	%f297, %f296, %f295, %p185;
	setp.eq.f32 	%p186, %f279, 0f00000000;
	fma.rn.f32 	%f298, %f297, 0f3EDE5BD9, 0f3F800000;
	selp.f32 	%f299, 0fFF800000, %f298, %p186;
	cvt.rzi.u32.f32 	%r1992, %f299;
	setp.eq.s32 	%p187, %r1992, 0;
	mov.u32 	%r11102, %r1867;
	@%p187 bra 	$L__BB2_973;
	mul.hi.s32 	%r4120, %r1867, 1717986919;
	shr.u32 	%r4121, %r4120, 31;
	shr.s32 	%r4122, %r4120, 2;
	add.s32 	%r4123, %r4122, %r4121;
	mul.lo.s32 	%r4124, %r4123, 10;
	sub.s32 	%r1993, %r1867, %r4124;
	mov.b32 	%r11100, 0;
	mov.u32 	%r11101, %r11055;
$L__BB2_970:
	mul.hi.s32 	%r4125, %r11101, 1717986919;
	shr.u32 	%r4126, %r4125, 31;
	shr.s32 	%r4127, %r4125, 2;
	add.s32 	%r4128, %r4127, %r4126;
	mul.lo.s32 	%r4129, %r4128, 10;
	sub.s32 	%r1996, %r11101, %r4129;
	setp.eq.s32 	%p188, %r1996, %r1993;
	@%p188 bra 	$L__BB2_972;
	setp.gt.s32 	%p189, %r1996, %r1993;
	selp.b32 	%r11055, %r11055, %r1867, %p189;
	mov.u32 	%r11102, %r1867;
	bra.uni 	$L__BB2_973;
$L__BB2_972:
	add.s32 	%r11100, %r11100, 1;
	mul.hi.s32 	%r4130, %r11101, 1717986919;
	shr.u32 	%r4131, %r4130, 31;
	shr.s32 	%r4132, %r4130, 2;
	add.s32 	%r11101, %r4132, %r4131;
	setp.ne.s32 	%p190, %r11100, %r1992;
	mov.u32 	%r11102, %r1867;
	@%p190 bra 	$L__BB2_970;
$L__BB2_973:
	add.s32 	%r4133, %r1871, 14;
	setp.ge.u32 	%p191, %r4133, %r1802;
	mov.u32 	%r11106, %r11055;
	@%p191 bra 	$L__BB2_979;
	max.s32 	%r4134, %r11055, %r1868;
	cvt.rn.f32.s32 	%f300, %r4134;
	setp.lt.s32 	%p192, %r4134, 1;
	mul.f32 	%f301, %f300, 0f4B000000;
	selp.f32 	%f302, %f301, %f300, %p192;
	selp.f32 	%f303, 0fC1B80000, 0f00000000, %p192;
	mov.b32 	%r4135, %f302;
	add.s32 	%r4136, %r4135, -1059760811;
	and.b32  	%r4137, %r4136, -8388608;
	sub.s32 	%r4138, %r4135, %r4137;
	mov.b32 	%f304, %r4138;
	cvt.rn.f32.s32 	%f305, %r4137;
	fma.rn.f32 	%f306, %f305, 0f34000000, %f303;
	add.f32 	%f307, %f304, 0fBF800000;
	fma.rn.f32 	%f308, %f307, 0fBE055027, 0f3E1039F6;
	fma.rn.f32 	%f309, %f308, %f307, 0fBDF8CDCC;
	fma.rn.f32 	%f310, %f309, %f307, 0f3E0F2955;
	fma.rn.f32 	%f311, %f310, %f307, 0fBE2AD8B9;
	fma.rn.f32 	%f312, %f311, %f307, 0f3E4CED0B;
	fma.rn.f32 	%f313, %f312, %f307, 0fBE7FFF22;
	fma.rn.f32 	%f314, %f313, %f307, 0f3EAAAA78;
	fma.rn.f32 	%f315, %f314, %f307, 0fBF000000;
	mul.f32 	%f316, %f307, %f315;
	fma.rn.f32 	%f317, %f316, %f307, %f307;
	fma.rn.f32 	%f318, %f306, 0f3F317218, %f317;
	setp.gt.u32 	%p193, %r4135, 2139095039;
	fma.rn.f32 	%f319, %f302, 0f7F800000, 0f7F800000;
	selp.f32 	%f320, %f319, %f318, %p193;
	setp.eq.f32 	%p194, %f302, 0f00000000;
	fma.rn.f32 	%f321, %f320, 0f3EDE5BD9, 0f3F800000;
	selp.f32 	%f322, 0fFF800000, %f321, %p194;
	cvt.rzi.u32.f32 	%r2002, %f322;
	setp.eq.s32 	%p195, %r2002, 0;
	mov.u32 	%r11106, %r1868;
	@%p195 bra 	$L__BB2_979;
	mul.hi.s32 	%r4140, %r1868, 1717986919;
	shr.u32 	%r4141, %r4140, 31;
	shr.s32 	%r4142, %r4140, 2;
	add.s32 	%r4143, %r4142, %r4141;
	mul.lo.s32 	%r4144, %r4143, 10;
	sub.s32 	%r2003, %r1868, %r4144;
	mov.b32 	%r11104, 0;
	mov.u32 	%r11105, %r11055;
$L__BB2_976:
	mul.hi.s32 	%r4145, %r11105, 1717986919;
	shr.u32 	%r4146, %r4145, 31;
	shr.s32 	%r4147, %r4145, 2;
	add.s32 	%r4148, %r4147, %r4146;
	mul.lo.s32 	%r4149, %r4148, 10;
	sub.s32 	%r2006, %r11105, %r4149;
	setp.eq.s32 	%p196, %r2006, %r2003;
	@%p196 bra 	$L__BB2_978;
	setp.gt.s32 	%p197, %r2006, %r2003;
	selp.b32 	%r11055, %r11055, %r1868, %p197;
	mov.u32 	%r11106, %r1868;
	bra.uni 	$L__BB2_979;
$L__BB2_978:
	add.s32 	%r11104, %r11104, 1;
	mul.hi.s32 	%r4150, %r11105, 1717986919;
	shr.u32 	%r4151, %r4150, 31;
	shr.s32 	%r4152, %r4150, 2;
	add.s32 	%r11105, %r4152, %r4151;
	setp.ne.s32 	%p198, %r11104, %r2002;
	mov.u32 	%r11106, %r1868;
	@%p198 bra 	$L__BB2_976;
$L__BB2_979:
	add.s32 	%r4153, %r1871, 15;
	setp.ge.u32 	%p199, %r4153, %r1802;
	mov.u32 	%r11110, %r11055;
	@%p199 bra 	$L__BB2_985;
	max.s32 	%r4154, %r11055, %r1869;
	cvt.rn.f32.s32 	%f323, %r4154;
	setp.lt.s32 	%p200, %r4154, 1;
	mul.f32 	%f324, %f323, 0f4B000000;
	selp.f32 	%f325, %f324, %f323, %p200;
	selp.f32 	%f326, 0fC1B80000, 0f00000000, %p200;
	mov.b32 	%r4155, %f325;
	add.s32 	%r4156, %r4155, -1059760811;
	and.b32  	%r4157, %r4156, -8388608;
	sub.s32 	%r4158, %r4155, %r4157;
	mov.b32 	%f327, %r4158;
	cvt.rn.f32.s32 	%f328, %r4157;
	fma.rn.f32 	%f329, %f328, 0f34000000, %f326;
	add.f32 	%f330, %f327, 0fBF800000;
	fma.rn.f32 	%f331, %f330, 0fBE055027, 0f3E1039F6;
	fma.rn.f32 	%f332, %f331, %f330, 0fBDF8CDCC;
	fma.rn.f32 	%f333, %f332, %f330, 0f3E0F2955;
	fma.rn.f32 	%f334, %f333, %f330, 0fBE2AD8B9;
	fma.rn.f32 	%f335, %f334, %f330, 0f3E4CED0B;
	fma.rn.f32 	%f336, %f335, %f330, 0fBE7FFF22;
	fma.rn.f32 	%f337, %f336, %f330, 0f3EAAAA78;
	fma.rn.f32 	%f338, %f337, %f330, 0fBF000000;
	mul.f32 	%f339, %f330, %f338;
	fma.rn.f32 	%f340, %f339, %f330, %f330;
	fma.rn.f32 	%f341, %f329, 0f3F317218, %f340;
	setp.gt.u32 	%p201, %r4155, 2139095039;
	fma.rn.f32 	%f342, %f325, 0f7F800000, 0f7F800000;
	selp.f32 	%f343, %f342, %f341, %p201;
	setp.eq.f32 	%p202, %f325, 0f00000000;
	fma.rn.f32 	%f344, %f343, 0f3EDE5BD9, 0f3F800000;
	selp.f32 	%f345, 0fFF800000, %f344, %p202;
	cvt.rzi.u32.f32 	%r2012, %f345;
	setp.eq.s32 	%p203, %r2012, 0;
	mov.u32 	%r11110, %r1869;
	@%p203 bra 	$L__BB2_985;
	mul.hi.s32 	%r4160, %r1869, 1717986919;
	shr.u32 	%r4161, %r4160, 31;
	shr.s32 	%r4162, %r4160, 2;
	add.s32 	%r4163, %r4162, %r4161;
	mul.lo.s32 	%r4164, %r4163, 10;
	sub.s32 	%r2013, %r1869, %r4164;
	mov.b32 	%r11108, 0;
	mov.u32 	%r11109, %r11055;
$L__BB2_982:
	mul.hi.s32 	%r4165, %r11109, 1717986919;
	shr.u32 	%r4166, %r4165, 31;
	shr.s32 	%r4167, %r4165, 2;
	add.s32 	%r4168, %r4167, %r4166;
	mul.lo.s32 	%r4169, %r4168, 10;
	sub.s32 	%r2016, %r11109, %r4169;
	setp.eq.s32 	%p204, %r2016, %r2013;
	@%p204 bra 	$L__BB2_984;
	setp.gt.s32 	%p205, %r2016, %r2013;
	selp.b32 	%r11055, %r11055, %r1869, %p205;
	mov.u32 	%r11110, %r1869;
	bra.uni 	$L__BB2_985;
$L__BB2_984:
	add.s32 	%r11108, %r11108, 1;
	mul.hi.s32 	%r4170, %r11109, 1717986919;
	shr.u32 	%r4171, %r4170, 31;
	shr.s32 	%r4172, %r4170, 2;
	add.s32 	%r11109, %r4172, %r4171;
	setp.ne.s32 	%p206, %r11108, %r2012;
	mov.u32 	%r11110, %r1869;
	@%p206 bra 	$L__BB2_982;
$L__BB2_985:
	add.s32 	%r4173, %r1871, 16;
	setp.lt.u32 	%p207, %r4173, %r1802;
	selp.b32 	%r11174, %r1870, %r11055, %p207;
	setp.ge.u32 	%p208, %r1871, %r1802;
	@%p208 bra 	$L__BB2_1666;
	max.s32 	%r4174, %r11054, %r11115;
	cvt.rn.f32.s32 	%f346, %r4174;
	setp.lt.s32 	%p209, %r4174, 1;
	mul.f32 	%f347, %f346, 0f4B000000;
	selp.f32 	%f348, %f347, %f346, %p209;
	selp.f32 	%f349, 0fC1B80000, 0f00000000, %p209;
	mov.b32 	%r4175, %f348;
	add.s32 	%r4176, %r4175, -1059760811;
	and.b32  	%r4177, %r4176, -8388608;
	sub.s32 	%r4178, %r4175, %r4177;
	mov.b32 	%f350, %r4178;
	cvt.rn.f32.s32 	%f351, %r4177;
	fma.rn.f32 	%f352, %f351, 0f34000000, %f349;
	add.f32 	%f353, %f350, 0fBF800000;
	fma.rn.f32 	%f354, %f353, 0fBE055027, 0f3E1039F6;
	fma.rn.f32 	%f355, %f354, %f353, 0fBDF8CDCC;
	fma.rn.f32 	%f356, %f355, %f353, 0f3E0F2955;
	fma.rn.f32 	%f357, %f356, %f353, 0fBE2AD8B9;
	fma.rn.f32 	%f358, %f357, %f353, 0f3E4CED0B;
	fma.rn.f32 	%f359, %f358, %f353, 0fBE7FFF22;
	fma.rn.f32 	%f360, %f359, %f353, 0f3EAAAA78;
	fma.rn.f32 	%f361, %f360, %f353, 0fBF000000;
	mul.f32 	%f362, %f353, %f361;
	fma.rn.f32 	%f363, %f362, %f353, %f353;
	fma.rn.f32 	%f364, %f352, 0f3F317218, %f363;
	setp.gt.u32 	%p210, %r4175, 2139095039;
	fma.rn.f32 	%f365, %f348, 0f7F800000, 0f7F800000;
	selp.f32 	%f366, %f365, %f364, %p210;
	setp.eq.f32 	%p211, %f348, 0f00000000;
	fma.rn.f32 	%f367, %f366, 0f3EDE5BD9, 0f3F800000;
	selp.f32 	%f368, 0fFF800000, %f367, %p211;
	cvt.rzi.u32.f32 	%r2023, %f368;
	setp.eq.s32 	%p212, %r2023, 0;
	@%p212 bra 	$L__BB2_991;
	mul.hi.s32 	%r4180, %r11115, 1717986919;
	shr.u32 	%r4181, %r4180, 31;
	shr.s32 	%r4182, %r4180, 2;
	add.s32 	%r4183, %r4182, %r4181;
	mul.lo.s32 	%r4184, %r4183, 10;
	sub.s32 	%r2024, %r11115, %r4184;
	mov.b32 	%r11112, 0;
	mov.u32 	%r11113, %r11054;
$L__BB2_988:
	mul.hi.s32 	%r4185, %r11113, 1717986919;
	shr.u32 	%r4186, %r4185, 31;
	shr.s32 	%r4187, %r4185, 2;
	add.s32 	%r4188, %r4187, %r4186;
	mul.lo.s32 	%r4189, %r4188, 10;
	sub.s32 	%r2027, %r11113, %r4189;
	setp.eq.s32 	%p213, %r2027, %r2024;
	@%p213 bra 	$L__BB2_990;
	setp.gt.s32 	%p214, %r2027, %r2024;
	selp.b32 	%r2028, %r11054, %r11115, %p214;
	selp.b32 	%r11115, %r11115, %r11054, %p214;
	mov.u32 	%r11054, %r2028;
	bra.uni 	$L__BB2_991;
$L__BB2_990:
	add.s32 	%r11112, %r11112, 1;
	mul.hi.s32 	%r4190, %r11113, 1717986919;
	shr.u32 	%r4191, %r4190, 31;
	shr.s32 	%r4192, %r4190, 2;
	add.s32 	%r11113, %r4192, %r4191;
	setp.ne.s32 	%p215, %r11112, %r2023;
	@%p215 bra 	$L__BB2_988;
$L__BB2_991:
	max.s32 	%r4193, %r11062, %r11058;
	cvt.rn.f32.s32 	%f369, %r4193;
	setp.lt.s32 	%p216, %r4193, 1;
	mul.f32 	%f370, %f369, 0f4B000000;
	selp.f32 	%f371, %f370, %f369, %p216;
	selp.f32 	%f372, 0fC1B80000, 0f00000000, %p216;
	mov.b32 	%r4194, %f371;
	add.s32 	%r4195, %r4194, -1059760811;
	and.b32  	%r4196, %r4195, -8388608;
	sub.s32 	%r4197, %r4194, %r4196;
	mov.b32 	%f373, %r4197;
	cvt.rn.f32.s32 	%f374, %r4196;
	fma.rn.f32 	%f375, %f374, 0f34000000, %f372;
	add.f32 	%f376, %f373, 0fBF800000;
	fma.rn.f32 	%f377, %f376, 0fBE055027, 0f3E1039F6;
	fma.rn.f32 	%f378, %f377, %f376, 0fBDF8CDCC;
	fma.rn.f32 	%f379, %f378, %f376, 0f3E0F2955;
	fma.rn.f32 	%f380, %f379, %f376, 0fBE2AD8B9;
	fma.rn.f32 	%f381, %f380, %f376, 0f3E4CED0B;
	fma.rn.f32 	%f382, %f381, %f376, 0fBE7FFF22;
	fma.rn.f32 	%f383, %f382, %f376, 0f3EAAAA78;
	fma.rn.f32 	%f384, %f383, %f376, 0fBF000000;
	mul.f32 	%f385, %f376, %f384;
	fma.rn.f32 	%f386, %f385, %f376, %f376;
	fma.rn.f32 	%f387, %f375, 0f3F317218, %f386;
	setp.gt.u32 	%p217, %r4194, 2139095039;
	fma.rn.f32 	%f388, %f371, 0f7F800000, 0f7F800000;
	selp.f32 	%f389, %f388, %f387, %p217;
	setp.eq.f32 	%p218, %f371, 0f00000000;
	fma.rn.f32 	%f390, %f389, 0f3EDE5BD9, 0f3F800000;
	selp.f32 	%f391, 0fFF800000, %f390, %p218;
	cvt.rzi.u32.f32 	%r2034, %f391;
	setp.eq.s32 	%p219, %r2034, 0;
	@%p219 bra 	$L__BB2_996;
	mul.hi.s32 	%r4199, %r11058, 1717986919;
	shr.u32 	%r4200, %r4199, 31;
	shr.s32 	%r4201, %r4199, 2;
	add.s32 	%r4202, %r4201, %r4200;
	mul.lo.s32 	%r4203, %r4202, 10;
	sub.s32 	%r2035, %r11058, %r4203;
	mov.b32 	%r11116, 0;
	mov.u32 	%r11117, %r11062;
$L__BB2_993:
	mul.hi.s32 	%r4204, %r11117, 1717986919;
	shr.u32 	%r4205, %r4204, 31;
	shr.s32 	%r4206, %r4204, 2;
	add.s32 	%r4207, %r4206, %r4205;
	mul.lo.s32 	%r4208, %r4207, 10;
	sub.s32 	%r2038, %r11117, %r4208;
	setp.eq.s32 	%p220, %r2038, %r2035;
	@%p220 bra 	$L__BB2_995;
	setp.gt.s32 	%p221, %r2038, %r2035;
	selp.b32 	%r2039, %r11062, %r11058, %p221;
	selp.b32 	%r11058, %r11058, %r11062, %p221;
	mov.u32 	%r11062, %r2039;
	bra.uni 	$L__BB2_996;
$L__BB2_995:
	add.s32 	%r11116, %r11116, 1;
	mul.hi.s32 	%r4209, %r11117, 1717986919;
	shr.u32 	%r4210, %r4209, 31;
	shr.s32 	%r4211, %r4209, 2;
	add.s32 	%r11117, %r4211, %r4210;
	setp.ne.s32 	%p222, %r11116, %r2034;
	@%p222 bra 	$L__BB2_993;
$L__BB2_996:
	max.s32 	%r4212, %r11070, %r11066;
	cvt.rn.f32.s32 	%f392, %r4212;
	setp.lt.s32 	%p223, %r4212, 1;
	mul.f32 	%f393, %f392, 0f4B000000;
	selp.f32 	%f394, %f393, %f392, %p223;
	selp.f32 	%f395, 0fC1B80000, 0f00000000, %p223;
	mov.b32 	%r4213, %f394;
	add.s32 	%r4214, %r4213, -1059760811;
	and.b32  	%r4215, %r4214, -8388608;
	sub.s32 	%r4216, %r4213, %r4215;
	mov.b32 	%f396, %r4216;
	cvt.rn.f32.s32 	%f397, %r4215;
	fma.rn.f32 	%f398, %f397, 0f34000000, %f395;
	add.f32 	%f399, %f396, 0fBF800000;
	fma.rn.f32 	%f400, %f399, 0fBE055027, 0f3E1039F6;
	fma.rn.f32 	%f401, %f400, %f399, 0fBDF8CDCC;
	fma.rn.f32 	%f402, %f401, %f399, 0f3E0F2955;
	fma.rn.f32 	%f403, %f402, %f399, 0fBE2AD8B9;
	fma.rn.f32 	%f404, %f403, %f399, 0f3E4CED0B;
	fma.rn.f32 	%f405, %f404, %f399, 0fBE7FFF22;
	fma.rn.f32 	%f406, %f405, %f399, 0f3EAAAA78;
	fma.rn.f32 	%f407, %f406, %f399, 0fBF000000;
	mul.f32 	%f408, %f399, %f407;
	fma.rn.f32 	%f409, %f408, %f399, %f399;
	fma.rn.f32 	%f410, %f398, 0f3F317218, %f409;
	setp.gt.u32 	%p224, %r4213, 2139095039;
	fma.rn.f32 	%f411, %f394, 0f7F800000, 0f7F800000;
	selp.f32 	%f412, %f411, %f410, %p224;
	setp.eq.f32 	%p225, %f394, 0f00000000;
	fma.rn.f32 	%f413, %f412, 0f3EDE5BD9, 0f3F800000;
	selp.f32 	%f414, 0fFF800000, %f413, %p225;
	cvt.rzi.u32.f32 	%r2045, %f414;
	setp.eq.s32 	%p226, %r2045, 0;
	@%p226 bra 	$L__BB2_1001;
	mul.hi.s32 	%r4218, %r11066, 1717986919;
	shr.u32 	%r4219, %r4218, 31;
	shr.s32 	%r4220, %r4218, 2;
	add.s32 	%r4221, %r4220, %r4219;
	mul.lo.s32 	%r4222, %r4221, 10;
	sub.s32 	%r2046, %r11066, %r4222;
	mov.b32 	%r11120, 0;
	mov.u32 	%r11121, %r11070;
$L__BB2_998:
	mul.hi.s32 	%r4223, %r11121, 1717986919;
	shr.u32 	%r4224, %r4223, 31;
	shr.s32 	%r4225, %r4223, 2;
	add.s32 	%r4226, %r4225, %r4224;
	mul.lo.s32 	%r4227, %r4226, 10;
	sub.s32 	%r2049, %r11121, %r4227;
	setp.eq.s32 	%p227, %r2049, %r2046;
	@%p227 bra 	$L__BB2_1000;
	setp.gt.s32 	%p228, %r2049, %r2046;
	selp.b32 	%r2050, %r11070, %r11066, %p228;
	selp.b32 	%r11066, %r11066, %r11070, %p228;
	mov.u32 	%r11070, %r2050;
	bra.uni 	$L__BB2_1001;
$L__BB2_1000:
	add.s32 	%r11120, %r11120, 1;
	mul.hi.s32 	%r4228, %r11121, 1717986919;
	shr.u32 	%r4229, %r4228, 31;
	shr.s32 	%r4230, %r4228, 2;
	add.s32 	%r11121, %r4230, %r4229;
	setp.ne.s32 	%p229, %r11120, %r2045;
	@%p229 bra 	$L__BB2_998;
$L__BB2_1001:
	max.s32 	%r4231, %r11078, %r11074;
	cvt.rn.f32.s32 	%f415, %r4231;
	setp.lt.s32 	%p230, %r4231, 1;
	mul.f32 	%f416, %f415, 0f4B000000;
	selp.f32 	%f417, %f416, %f415, %p230;
	selp.f32 	%f418, 0fC1B80000, 0f00000000, %p230;
	mov.b32 	%r4232, %f417;
	add.s32 	%r4233, %r4232, -1059760811;
	and.b32  	%r4234, %r4233, -8388608;
	sub.s32 	%r4235, %r4232, %r4234;
	mov.b32 	%f419, %r4235;
	cvt.rn.f32.s32 	%f420, %r4234;
	fma.rn.f32 	%f421, %f420, 0f34000000, %f418;
	add.f32 	%f422, %f419, 0fBF800000;
	fma.rn.f32 	%f423, %f422, 0fBE055027, 0f3E1039F6;
	fma.rn.f32 	%f424, %f423, %f422, 0fBDF8CDCC;
	fma.rn.f32 	%f425, %f424, %f422, 0f3E0F2955;
	fma.rn.f32 	%f426, %f425, %f422, 0fBE2AD8B9;
	fma.rn.f32 	%f427, %f426, %f422, 0f3E4CED0B;
	fma.rn.f32 	%f428, %f427, %f422, 0fBE7FFF22;
	fma.rn.f32 	%f429, %f428, %f422, 0f3EAAAA78;
	fma.rn.f32 	%f430, %f429, %f422, 0fBF000000;
	mul.f32 	%f431, %f422, %f430;
	fma.rn.f32 	%f432, %f431, %f422, %f422;
	fma.rn.f32 	%f433, %f421, 0f3F317218, %f432;
	setp.gt.u32 	%p231, %r4232, 2139095039;
	fma.rn.f32 	%f434, %f417, 0f7F800000, 0f7F800000;
	selp.f32 	%f435, %f434, %f433, %p231;
	setp.eq.f32 	%p232, %f417, 0f00000000;
	fma.rn.f32 	%f436, %f435, 0f3EDE5BD9, 0f3F800000;
	selp.f32 	%f437, 0fFF800000, %f436, %p232;
	cvt.rzi.u32.f32 	%r2056, %f437;
	setp.eq.s32 	%p233, %r2056, 0;
	@%p233 bra 	$L__BB2_1006;
	mul.hi.s32 	%r4237, %r11074, 1717986919;
	shr.u32 	%r4238, %r4237, 31;
	shr.s32 	%r4239, %r4237, 2;
	add.s32 	%r4240, %r4239, %r4238;
	mul.lo.s32 	%r4241, %r4240, 10;
	sub.s32 	%r2057, %r11074, %r4241;
	mov.b32 	%r11124, 0;
	mov.u32 	%r11125, %r11078;
$L__BB2_1003:
	mul.hi.s32 	%r4242, %r11125, 1717986919;
	shr.u32 	%r4243, %r4242, 31;
	shr.s32 	%r4244, %r4242, 2;
	add.s32 	%r4245, %r4244, %r4243;
	mul.lo.s32 	%r4246, %r4245, 10;
	sub.s32 	%r2060, %r11125, %r4246;
	setp.eq.s32 	%p234, %r2060, %r2057;
	@%p234 bra 	$L__BB2_1005;
	setp.gt.s32 	%p235, %r2060, %r2057;
	selp.b32 	%r2061, %r11078, %r11074, %p235;
	selp.b32 	%r11074, %r11074, %r11078, %p235;
	mov.u32 	%r11078, %r2061;
	bra.uni 	$L__BB2_1006;
$L__BB2_1005:
	add.s32 	%r11124, %r11124, 1;
	mul.hi.s32 	%r4247, %r11125, 1717986919;
	shr.u32 	%r4248, %r4247, 31;
	shr.s32 	%r4249, %r4247, 2;
	add.s32 	%r11125, %r4249, %r4248;
	setp.ne.s32 	%p236, %r11124, %r2056;
	@%p236 bra 	$L__BB2_1003;
$L__BB2_1006:
	max.s32 	%r4250, %r11086, %r11082;
	cvt.rn.f32.s32 	%f438, %r4250;
	setp.lt.s32 	%p237, %r4250, 1;
	mul.f32 	%f439, %f438, 0f4B000000;
	selp.f32 	%f440, %f439, %f438, %p237;
	selp.f32 	%f441, 0fC1B80000, 0f00000000, %p237;
	mov.b32 	%r4251, %f440;
	add.s32 	%r4252, %r4251, -1059760811;
	and.b32  	%r4253, %r4252, -8388608;
	sub.s32 	%r4254, %r4251, %r4253;
	mov.b32 	%f442, %r4254;
	cvt.rn.f32.s32 	%f443, %r4253;
	fma.rn.f32 	%f444, %f443, 0f34000000, %f441;
	add.f32 	%f445, %f442, 0fBF800000;
	fma.rn.f32 	%f446, %f445, 0fBE055027, 0f3E1039F6;
	fma.rn.f32 	%f447, %f446, %f445, 0fBDF8CDCC;
	fma.rn.f32 	%f448, %f447, %f445, 0f3E0F2955;
	fma.rn.f32 	%f449, %f448, %f445, 0fBE2AD8B9;
	fma.rn.f32 	%f450, %f449, %f445, 0f3E4CED0B;
	fma.rn.f32 	%f451, %f450, %f445, 0fBE7FFF22;
	fma.rn.f32 	%f452, %f451, %f445, 0f3EAAAA78;
	fma.rn.f32 	%f453, %f452, %f445, 0fBF000000;
	mul.f32 	%f454, %f445, %f453;
	fma.rn.f32 	%f455, %f454, %f445, %f445;
	fma.rn.f32 	%f456, %f444, 0f3F317218, %f455;
	setp.gt.u32 	%p238, %r4251, 2139095039;
	fma.rn.f32 	%f457, %f440, 0f7F800000, 0f7F800000;
	selp.f32 	%f458, %f457, %f456, %p238;
	setp.eq.f32 	%p239, %f440, 0f00000000;
	fma.rn.f32 	%f459, %f458, 0f3EDE5BD9, 0f3F800000;
	selp.f32 	%f460, 0fFF800000, %f459, %p239;
	cvt.rzi.u32.f32 	%r2067, %f460;
	setp.eq.s32 	%p240, %r2067, 0;
	@%p240 bra 	$L__BB2_1011;
	mul.hi.s32 	%r4256, %r11082, 1717986919;
	shr.u32 	%r4257, %r4256, 31;
	shr.s32 	%r4258, %r4256, 2;
	add.s32 	%r4259, %r4258, %r4257;
	mul.lo.s32 	%r4260, %r4259, 10;
	sub.s32 	%r2068, %r11082, %r4260;
	mov.b32 	%r11128, 0;
	mov.u32 	%r11129, %r11086;
$L__BB2_1008:
	mul.hi.s32 	%r4261, %r11129, 1717986919;
	shr.u32 	%r4262, %r4261, 31;
	shr.s32 	%r4263, %r4261, 2;
	add.s32 	%r4264, %r4263, %r4262;
	mul.lo.s32 	%r4265, %r4264, 10;
	sub.s32 	%r2071, %r11129, %r4265;
	setp.eq.s32 	%p241, %r2071, %r2068;
	@%p241 bra 	$L__BB2_1010;
	setp.gt.s32 	%p242, %r2071, %r2068;
	selp.b32 	%r2072, %r11086, %r11082, %p242;
	selp.b32 	%r11082, %r11082, %r11086, %p242;
	mov.u32 	%r11086, %r2072;
	bra.uni 	$L__BB2_1011;
$L__BB2_1010:
	add.s32 	%r11128, %r11128, 1;
	mul.hi.s32 	%r4266, %r11129, 1717986919;
	shr.u32 	%r4267, %r4266, 31;
	shr.s32 	%r4268, %r4266, 2;
	add.s32 	%r11129, %r4268, %r4267;
	setp.ne.s32 	%p243, %r11128, %r2067;
	@%p243 bra 	$L__BB2_1008;
$L__BB2_1011:
	max.s32 	%r4269, %r11094, %r11090;
	cvt.rn.f32.s32 	%f461, %r4269;
	setp.lt.s32 	%p244, %r4269, 1;
	mul.f32 	%f462, %f461, 0f4B000000;
	selp.f32 	%f463, %f462, %f461, %p244;
	selp.f32 	%f464, 0fC1B80000, 0f00000000, %p244;
	mov.b32 	%r4270, %f463;
	add.s32 	%r4271, %r4270, -1059760811;
	and.b32  	%r4272, %r4271, -8388608;
	sub.s32 	%r4273, %r4270, %r4272;
	mov.b32 	%f465, %r4273;
	cvt.rn.f32.s32 	%f466, %r4272;
	fma.rn.f32 	%f467, %f466, 0f34000000, %f464;
	add.f32 	%f468, %f465, 0fBF800000;
	fma.rn.f32 	%f469, %f468, 0fBE055027, 0f3E1039F6;
	fma.rn.f32 	%f470, %f469, %f468, 0fBDF8CDCC;
	fma.rn.f32 	%f471, %f470, %f468, 0f3E0F2955;
	fma.rn.f32 	%f472, %f471, %f468, 0fBE2AD8B9;
	fma.rn.f32 	%f473, %f472, %f468, 0f3E4CED0B;
	fma.rn.f32 	%f474, %f473, %f468, 0fBE7FFF22;
	fma.rn.f32 	%f475, %f474, %f468, 0f3EAAAA78;
	fma.rn.f32 	%f476, %f475, %f468, 0fBF000000;
	mul.f32 	%f477, %f468, %f476;
	fma.rn.f32 	%f478, %f477, %f468, %f468;
	fma.rn.f32 	%f479, %f467, 0f3F317218, %f478;
	setp.gt.u32 	%p245, %r4270, 2139095039;
	fma.rn.f32 	%f480, %f463, 0f7F800000, 0f7F800000;
	selp.f32 	%f481, %f480, %f479, %p245;
	setp.eq.f32 	%p246, %f463, 0f00000000;
	fma.rn.f32 	%f482, %f481, 0f3EDE5BD9, 0f3F800000;
	selp.f32 	%f483, 0fFF800000, %f482, %p246;
	cvt.rzi.u32.f32 	%r2078, %f483;
	setp.eq.s32 	%p247, %r2078, 0;
	@%p247 bra 	$L__BB2_1016;
	mul.hi.s32 	%r4275, %r11090, 1717986919;
	shr.u32 	%r4276, %r4275, 31;
	shr.s32 	%r4277, %r4275, 2;
	add.s32 	%r4278, %r4277, %r4276;
	mul.lo.s32 	%r4279, %r4278, 10;
	sub.s32 	%r2079, %r11090, %r4279;
	mov.b32 	%r11132, 0;
	mov.u32 	%r11133, %r11094;
$L__BB2_1013:
	mul.hi.s32 	%r4280, %r11133, 1717986919;
	shr.u32 	%r4281, %r4280, 31;
	shr.s32 	%r4282, %r4280, 2;
	add.s32 	%r4283, %r4282, %r4281;
	mul.lo.s32 	%r4284, %r4283, 10;
	sub.s32 	%r2082, %r11133, %r4284;
	setp.eq.s32 	%p248, %r2082, %r2079;
	@%p248 bra 	$L__BB2_1015;
	setp.gt.s32 	%p249, %r2082, %r2079;
	selp.b32 	%r2083, %r11094, %r11090, %p249;
	selp.b32 	%r11090, %r11090, %r11094, %p249;
	mov.u32 	%r11094, %r2083;
	bra.uni 	$L__BB2_1016;
$L__BB2_1015:
	add.s32 	%r11132, %r11132, 1;
	mul.hi.s32 	%r4285, %r11133, 1717986919;
	shr.u32 	%r4286, %r4285, 31;
	shr.s32 	%r4287, %r4285, 2;
	add.s32 	%r11133, %r4287, %r4286;
	setp.ne.s32 	%p250, %r11132, %r2078;
	@%p250 bra 	$L__BB2_1013;
$L__BB2_1016:
	max.s32 	%r4288, %r11102, %r11098;
	cvt.rn.f32.s32 	%f484, %r4288;
	setp.lt.s32 	%p251, %r4288, 1;
	mul.f32 	%f485, %f484, 0f4B000000;
	selp.f32 	%f486, %f485, %f484, %p251;
	selp.f32 	%f487, 0fC1B80000, 0f00000000, %p251;
	mov.b32 	%r4289, %f486;
	add.s32 	%r4290, %r4289, -1059760811;
	and.b32  	%r4291, %r4290, -8388608;
	sub.s32 	%r4292, %r4289, %r4291;
	mov.b32 	%f488, %r4292;
	cvt.rn.f32.s32 	%f489, %r4291;
	fma.rn.f32 	%f490, %f489, 0f34000000, %f487;
	add.f32 	%f491, %f488, 0fBF800000;
	fma.rn.f32 	%f492, %f491, 0fBE055027, 0f3E1039F6;
	fma.rn.f32 	%f493, %f492, %f491, 0fBDF8CDCC;
	fma.rn.f32 	%f494, %f493, %f491, 0f3E0F2955;
	fma.rn.f32 	%f495, %f494, %f491, 0fBE2AD8B9;
	fma.rn.f32 	%f496, %f495, %f491, 0f3E4CED0B;
	fma.rn.f32 	%f497, %f496, %f491, 0fBE7FFF22;
	fma.rn.f32 	%f498, %f497, %f491, 0f3EAAAA78;
	fma.rn.f32 	%f499, %f498, %f491, 0fBF000000;
	mul.f32 	%f500, %f491, %f499;
	fma.rn.f32 	%f501, %f500, %f491, %f491;
	fma.rn.f32 	%f502, %f490, 0f3F317218, %f501;
	setp.gt.u32 	%p252, %r4289, 2139095039;
	fma.rn.f32 	%f503, %f486, 0f7F800000, 0f7F800000;
	selp.f32 	%f504, %f503, %f502, %p252;
	setp.eq.f32 	%p253, %f486, 0f00000000;
	fma.rn.f32 	%f505, %f504, 0f3EDE5BD9, 0f3F800000;
	selp.f32 	%f506, 0fFF800000, %f505, %p253;
	cvt.rzi.u32.f32 	%r2089, %f506;
	setp.eq.s32 	%p254, %r2089, 0;
	@%p254 bra 	$L__BB2_1021;
	mul.hi.s32 	%r4294, %r11098, 1717986919;
	shr.u32 	%r4295, %r4294, 31;
	shr.s32 	%r4296, %r4294, 2;
	add.s32 	%r4297, %r4296, %r4295;
	mul.lo.s32 	%r4298, %r4297, 10;
	sub.s32 	%r2090, %r11098, %r4298;
	mov.b32 	%r11136, 0;
	mov.u32 	%r11137, %r11102;
$L__BB2_1018:
	mul.hi.s32 	%r4299, %r11137, 1717986919;
	shr.u32 	%r4300, %r4299, 31;
	shr.s32 	%r4301, %r4299, 2;
	add.s32 	%r4302, %r4301, %r4300;
	mul.lo.s32 	%r4303, %r4302, 10;
	sub.s32 	%r2093, %r11137, %r4303;
	setp.eq.s32 	%p255, %r2093, %r2090;
	@%p255 bra 	$L__BB2_1020;
	setp.gt.s32 	%p256, %r2093, %r2090;
	selp.b32 	%r2094, %r11102, %r11098, %p256;
	selp.b32 	%r11098, %r11098, %r11102, %p256;
	mov.u32 	%r11102, %r2094;
	bra.uni 	$L__BB2_1021;
$L__BB2_1020:
	add.s32 	%r11136, %r11136, 1;
	mul.hi.s32 	%r4304, %r11137, 1717986919;
	shr.u32 	%r4305, %r4304, 31;
	shr.s32 	%r4306, %r4304, 2;
	add.s32 	%r11137, %r4306, %r4305;
	setp.ne.s32 	%p257, %r11136, %r2089;
	@%p257 bra 	$L__BB2_1018;
$L__BB2_1021:
	max.s32 	%r4307, %r11110, %r11106;
	cvt.rn.f32.s32 	%f507, %r4307;
	setp.lt.s32 	%p258, %r4307, 1;
	mul.f32 	%f508, %f507, 0f4B000000;
	selp.f32 	%f509, %f508, %f507, %p258;
	selp.f32 	%f510, 0fC1B80000, 0f00000000, %p258;
	mov.b32 	%r4308, %f509;
	add.s32 	%r4309, %r4308, -1059760811;
	and.b32  	%r4310, %r4309, -8388608;
	sub.s32 	%r4311, %r4308, %r4310;
	mov.b32 	%f511, %r4311;
	cvt.rn.f32.s32 	%f512, %r4310;
	fma.rn.f32 	%f513, %f512, 0f34000000, %f510;
	add.f32 	%f514, %f511, 0fBF800000;
	fma.rn.f32 	%f515, %f514, 0fBE055027, 0f3E1039F6;
	fma.rn.f32 	%f516, %f515, %f514, 0fBDF8CDCC;
	fma.rn.f32 	%f517, %f516, %f514, 0f3E0F2955;
	fma.rn.f32 	%f518, %f517, %f514, 0fBE2AD8B9;
	fma.rn.f32 	%f519, %f518, %f514, 0f3E4CED0B;
	fma.rn.f32 	%f520, %f519, %f514, 0fBE7FFF22;
	fma.rn.f32 	%f521, %f520, %f514, 0f3EAAAA78;
	fma.rn.f32 	%f522, %f521, %f514, 0fBF000000;
	mul.f32 	%f523, %f514, %f522;
	fma.rn.f32 	%f524, %f523, %f514, %f514;
	fma.rn.f32 	%f525, %f513, 0f3F317218, %f524;
	setp.gt.u32 	%p259, %r4308, 2139095039;
	fma.rn.f32 	%f526, %f509, 0f7F800000, 0f7F800000;
	selp.f32 	%f527, %f526, %f525, %p259;
	setp.eq.f32 	%p260, %f509, 0f00000000;
	fma.rn.f32 	%f528, %f527, 0f3EDE5BD9, 0f3F800000;
	selp.f32 	%f529, 0fFF800000, %f528, %p260;
	cvt.rzi.u32.f32 	%r2100, %f529;
	setp.eq.s32 	%p261, %r2100, 0;
	@%p261 bra 	$L__BB2_1026;
	mul.hi.s32 	%r4313, %r11106, 1717986919;
	shr.u32 	%r4314, %r4313, 31;
	shr.s32 	%r4315, %r4313, 2;
	add.s32 	%r4316, %r4315, %r4314;
	mul.lo.s32 	%r4317, %r4316, 10;
	sub.s32 	%r2101, %r11106, %r4317;
	mov.b32 	%r11140, 0;
	mov.u32 	%r11141, %r11110;
$L__BB2_1023:
	mul.hi.s32 	%r4318, %r11141, 1717986919;
	shr.u32 	%r4319, %r4318, 31;
	shr.s32 	%r4320, %r4318, 2;
	add.s32 	%r4321, %r4320, %r4319;
	mul.lo.s32 	%r4322, %r4321, 10;
	sub.s32 	%r2104, %r11141, %r4322;
	setp.eq.s32 	%p262, %r2104, %r2101;
	@%p262 bra 	$L__BB2_1025;
	setp.gt.s32 	%p263, %r2104, %r2101;
	selp.b32 	%r2105, %r11110, %r11106, %p263;
	selp.b32 	%r11106, %r11106, %r11110, %p263;
	mov.u32 	%r11110, %r2105;
	bra.uni 	$L__BB2_1026;
$L__BB2_1025:
	add.s32 	%r11140, %r11140, 1;
	mul.hi.s32 	%r4323, %r11141, 1717986919;
	shr.u32 	%r4324, %r4323, 31;
	shr.s32 	%r4325, %r4323, 2;
	add.s32 	%r11141, %r4325, %r4324;
	setp.ne.s32 	%p264, %r11140, %r2100;
	@%p264 bra 	$L__BB2_1023;
$L__BB2_1026:
	max.s32 	%r4326, %r11058, %r11054;
	cvt.rn.f32.s32 	%f530, %r4326;
	setp.lt.s32 	%p265, %r4326, 1;
	mul.f32 	%f531, %f530, 0f4B000000;
	selp.f32 	%f532, %f531, %f530, %p265;
	selp.f32 	%f533, 0fC1B80000, 0f00000000, %p265;
	mov.b32 	%r4327, %f532;
	add.s32 	%r4328, %r4327, -1059760811;
	and.b32  	%r4329, %r4328, -8388608;
	sub.s32 	%r4330, %r4327, %r4329;
	mov.b32 	%f534, %r4330;
	cvt.rn.f32.s32 	%f535, %r4329;
	fma.rn.f32 	%f536, %f535, 0f34000000, %f533;
	add.f32 	%f537, %f534, 0fBF800000;
	fma.rn.f32 	%f538, %f537, 0fBE055027, 0f3E1039F6;
	fma.rn.f32 	%f539, %f538, %f537, 0fBDF8CDCC;
	fma.rn.f32 	%f540, %f539, %f537, 0f3E0F2955;
	fma.rn.f32 	%f541, %f540, %f537, 0fBE2AD8B9;
	fma.rn.f32 	%f542, %f541, %f537, 0f3E4CED0B;
	fma.rn.f32 	%f543, %f542, %f537, 0fBE7FFF22;
	fma.rn.f32 	%f544, %f543, %f537, 0f3EAAAA78;
	fma.rn.f32 	%f545, %f544, %f537, 0fBF000000;
	mul.f32 	%f546, %f537, %f545;
	fma.rn.f32 	%f547, %f546, %f537, %f537;
	fma.rn.f32 	%f548, %f536, 0f3F317218, %f547;
	setp.gt.u32 	%p266, %r4327, 2139095039;
	fma.rn.f32 	%f549, %f532, 0f7F800000, 0f7F800000;
	selp.f32 	%f550, %f549, %f548, %p266;
	setp.eq.f32 	%p267, %f532, 0f00000000;
	fma.rn.f32 	%f551, %f550, 0f3EDE5BD9, 0f3F800000;
	selp.f32 	%f552, 0fFF800000, %f551, %p267;
	cvt.rzi.u32.f32 	%r2111, %f552;
	setp.eq.s32 	%p268, %r2111, 0;
	@%p268 bra 	$L__BB2_1031;
	mul.hi.s32 	%r4332, %r11054, 1717986919;
	shr.u32 	%r4333, %r4332, 31;
	shr.s32 	%r4334, %r4332, 2;
	add.s32 	%r4335, %r4334, %r4333;
	mul.lo.s32 	%r4336, %r4335, 10;
	sub.s32 	%r2112, %r11054, %r4336;
	mov.b32 	%r11144, 0;
	mov.u32 	%r11145, %r11058;
$L__BB2_1028:
	mul.hi.s32 	%r4337, %r11145, 1717986919;
	shr.u32 	%r4338, %r4337, 31;
	shr.s32 	%r4339, %r4337, 2;
	add.s32 	%r4340, %r4339, %r4338;
	mul.lo.s32 	%r4341, %r4340, 10;
	sub.s32 	%r2115, %r11145, %r4341;
	setp.eq.s32 	%p269, %r2115, %r2112;
	@%p269 bra 	$L__BB2_1030;
	setp.gt.s32 	%p270, %r2115, %r2112;
	selp.b32 	%r2116, %r11058, %r11054, %p270;
	selp.b32 	%r11054, %r11054, %r11058, %p270;
	mov.u32 	%r11058, %r2116;
	bra.uni 	$L__BB2_1031;
$L__BB2_1030:
	add.s32 	%r11144, %r11144, 1;
	mul.hi.s32 	%r4342, %r11145, 1717986919;
	shr.u32 	%r4343, %r4342, 31;
	shr.s32 	%r4344, %r4342, 2;
	add.s32 	%r11145, %r4344, %r4343;
	setp.ne.s32 	%p271, %r11144, %r2111;
	@%p271 bra 	$L__BB2_1028;
$L__BB2_1031:
	max.s32 	%r4345, %r11066, %r11062;
	cvt.rn.f32.s32 	%f553, %r4345;
	setp.lt.s32 	%p272, %r4345, 1;
	mul.f32 	%f554, %f553, 0f4B000000;
	selp.f32 	%f555, %f554, %f553, %p272;
	selp.f32 	%f556, 0fC1B80000, 0f00000000, %p272;
	mov.b32 	%r4346, %f555;
	add.s32 	%r4347, %r4346, -1059760811;
	and.b32  	%r4348, %r4347, -8388608;
	sub.s32 	%r4349, %r4346, %r4348;
	mov.b32 	%f557, %r4349;
	cvt.rn.f32.s32 	%f558, %r4348;
	fma.rn.f32 	%f559, %f558, 0f34000000, %f556;
	add.f32 	%f560, %f557, 0fBF800000;
	fma.rn.f32 	%f561, %f560, 0fBE055027, 0f3E1039F6;
	fma.rn.f32 	%f562, %f561, %f560, 0fBDF8CDCC;
	fma.rn.f32 	%f563, %f562, %f560, 0f3E0F2955;
	fma.rn.f32 	%f564, %f563, %f560, 0fBE2AD8B9;
	fma.rn.f32 	%f565, %f564, %f560, 0f3E4CED0B;
	fma.rn.f32 	%f566, %f565, %f560, 0fBE7FFF22;
	fma.rn.f32 	%f567, %f566, %f560, 0f3EAAAA78;
	fma.rn.f32 	%f568, %f567, %f560, 0fBF000000;
	mul.f32 	%f569, %f560, %f568;
	fma.rn.f32 	%f570, %f569, %f560, %f560;
	fma.rn.f32 	%f571, %f559, 0f3F317218, %f570;
	setp.gt.u32 	%p273, %r4346, 2139095039;
	fma.rn.f32 	%f572, %f555, 0f7F800000, 0f7F800000;
	selp.f32 	%f573, %f572, %f571, %p273;
	setp.eq.f32 	%p274, %f555, 0f00000000;
	fma.rn.f32 	%f574, %f573, 0f3EDE5BD9, 0f3F800000;
	selp.f32 	%f575, 0fFF800000, %f574, %p274;
	cvt.rzi.u32.f32 	%r2122, %f575;
	setp.eq.s32 	%p275, %r2122, 0;
	@%p275 bra 	$L__BB2_1036;
	mul.hi.s32 	%r4351, %r11062, 1717986919;
	shr.u32 	%r4352, %r4351, 31;
	shr.s32 	%r4353, %r4351, 2;
	add.s32 	%r4354, %r4353, %r4352;
	mul.lo.s32 	%r4355, %r4354, 10;
	sub.s32 	%r2123, %r11062, %r4355;
	mov.b32 	%r11148, 0;
	mov.u32 	%r11149, %r11066;
$L__BB2_1033:
	mul.hi.s32 	%r4356, %r11149, 1717986919;
	shr.u32 	%r4357, %r4356, 31;
	shr.s32 	%r4358, %r4356, 2;
	add.s32 	%r4359, %r4358, %r4357;
	mul.lo.s32 	%r4360, %r4359, 10;
	sub.s32 	%r2126, %r11149, %r4360;
	setp.eq.s32 	%p276, %r2126, %r2123;
	@%p276 bra 	$L__BB2_1035;
	setp.gt.s32 	%p277, %r2126, %r2123;
	selp.b32 	%r2127, %r11066, %r11062, %p277;
	selp.b32 	%r11062, %r11062, %r11066, %p277;
	mov.u32 	%r11066, %r2127;
	bra.uni 	$L__BB2_1036;
$L__BB2_1035:
	add.s32 	%r11148, %r11148, 1;
	mul.hi.s32 	%r4361, %r11149, 1717986919;
	shr.u32 	%r4362, %r4361, 31;
	shr.s32 	%r4363, %r4361, 2;
	add.s32 	%r11149, %r4363, %r4362;
	setp.ne.s32 	%p278, %r11148, %r2122;
	@%p278 bra 	$L__BB2_1033;
$L__BB2_1036:
	max.s32 	%r4364, %r11074, %r11070;
	cvt.rn.f32.s32 	%f576, %r4364;
	setp.lt.s32 	%p279, %r4364, 1;
	mul.f32 	%f577, %f576, 0f4B000000;
	selp.f32 	%f578, %f577, %f576, %p279;
	selp.f32 	%f579, 0fC1B80000, 0f00000000, %p279;
	mov.b32 	%r4365, %f578;
	add.s32 	%r4366, %r4365, -1059760811;
	and.b32  	%r4367, %r4366, -8388608;
	sub.s32 	%r4368, %r4365, %r4367;
	mov.b32 	%f580, %r4368;
	cvt.rn.f32.s32 	%f581, %r4367;
	fma.rn.f32 	%f582, %f581, 0f34000000, %f579;
	add.f32 	%f583, %f580, 0fBF800000;
	fma.rn.f32 	%f584, %f583, 0fBE055027, 0f3E1039F6;
	fma.rn.f32 	%f585, %f584, %f583, 0fBDF8CDCC;
	fma.rn.f32 	%f586, %f585, %f583, 0f3E0F2955;
	fma.rn.f32 	%f587, %f586, %f583, 0fBE2AD8B9;
	fma.rn.f32 	%f588, %f587, %f583, 0f3E4CED0B;
	fma.rn.f32 	%f589, %f588, %f583, 0fBE7FFF22;
	fma.rn.f32 	%f590, %f589, %f583, 0f3EAAAA78;
	fma.rn.f32 	%f591, %f590, %f583, 0fBF000000;
	mul.f32 	%f592, %f583, %f591;
	fma.rn.f32 	%f593, %f592, %f583, %f583;
	fma.rn.f32 	%f594, %f582, 0f3F317218, %f593;
	setp.gt.u32 	%p280, %r4365, 2139095039;
	fma.rn.f32 	%f595, %f578, 0f7F800000, 0f7F800000;
	selp.f32 	%f596, %f595, %f594, %p280;
	setp.eq.f32 	%p281, %f578, 0f00000000;
	fma.rn.f32 	%f597, %f596, 0f3EDE5BD9, 0f3F800000;
	selp.f32 	%f598, 0fFF800000, %f597, %p281;
	cvt.rzi.u32.f32 	%r2133, %f598;
	setp.eq.s32 	%p282, %r2133, 0;
	@%p282 bra 	$L__BB2_1041;
	mul.hi.s32 	%r4370, %r11070, 1717986919;
	shr.u32 	%r4371, %r4370, 31;
	shr.s32 	%r4372, %r4370, 2;
	add.s32 	%r4373, %r4372, %r4371;
	mul.lo.s32 	%r4374, %r4373, 10;
	sub.s32 	%r2134, %r11070, %r4374;
	mov.b32 	%r11152, 0;
	mov.u32 	%r11153, %r11074;
$L__BB2_1038:
	mul.hi.s32 	%r4375, %r11153, 1717986919;
	shr.u32 	%r4376, %r4375, 31;
	shr.s32 	%r4377, %r4375, 2;
	add.s32 	%r4378, %r4377, %r4376;
	mul.lo.s32 	%r4379, %r4378, 10;
	sub.s32 	%r2137, %r11153, %r4379;
	setp.eq.s32 	%p283, %r2137, %r2134;
	@%p283 bra 	$L__BB2_1040;
	setp.gt.s32 	%p284, %r2137, %r2134;
	selp.b32 	%r2138, %r11074, %r11070, %p284;
	selp.b32 	%r11070, %r11070, %r11074, %p284;
	mov.u32 	%r11074, %r2138;
	bra.uni 	$L__BB2_1041;
$L__BB2_1040:
	add.s32 	%r11152, %r11152, 1;
	mul.hi.s32 	%r4380, %r11153, 1717986919;
	shr.u32 	%r4381, %r4380, 31;
	shr.s32 	%r4382, %r4380, 2;
	add.s32 	%r11153, %r4382, %r4381;
	setp.ne.s32 	%p285, %r11152, %r2133;
	@%p285 bra 	$L__BB2_1038;
$L__BB2_1041:
	max.s32 	%r4383, %r11082, %r11078;
	cvt.rn.f32.s32 	%f599, %r4383;
	setp.lt.s32 	%p286, %r4383, 1;
	mul.f32 	%f600, %f599, 0f4B000000;
	selp.f32 	%f601, %f600, %f599, %p286;
	selp.f32 	%f602, 0fC1B80000, 0f00000000, %p286;
	mov.b32 	%r4384, %f601;
	add.s32 	%r4385, %r4384, -1059760811;
	and.b32  	%r4386, %r4385, -8388608;
	sub.s32 	%r4387, %r4384, %r4386;
	mov.b32 	%f603, %r4387;
	cvt.rn.f32.s32 	%f604, %r4386;
	fma.rn.f32 	%f605, %f604, 0f34000000, %f602;
	add.f32 	%f606, %f603, 0fBF800000;
	fma.rn.f32 	%f607, %f606, 0fBE055027, 0f3E1039F6;
	fma.rn.f32 	%f608, %f607, %f606, 0fBDF8CDCC;
	fma.rn.f32 	%f609, %f608, %f606, 0f3E0F2955;
	fma.rn.f32 	%f610, %f609, %f606, 0fBE2AD8B9;
	fma.rn.f32 	%f611, %f610, %f606, 0f3E4CED0B;
	fma.rn.f32 	%f612, %f611, %f606, 0fBE7FFF22;
	fma.rn.f32 	%f613, %f612, %f606, 0f3EAAAA78;
	fma.rn.f32 	%f614, %f613, %f606, 0fBF000000;
	mul.f32 	%f615, %f606, %f614;
	fma.rn.f32 	%f616, %f615, %f606, %f606;
	fma.rn.f32 	%f617, %f605, 0f3F317218, %f616;
	setp.gt.u32 	%p287, %r4384, 2139095039;
	fma.rn.f32 	%f618, %f601, 0f7F800000, 0f7F800000;
	selp.f32 	%f619, %f618, %f617, %p287;
	setp.eq.f32 	%p288, %f601, 0f00000000;
	fma.rn.f32 	%f620, %f619, 0f3EDE5BD9, 0f3F800000;
	selp.f32 	%f621, 0fFF800000, %f620, %p288;
	cvt.rzi.u32.f32 	%r2144, %f621;
	setp.eq.s32 	%p289, %r2144, 0;
	@%p289 bra 	$L__BB2_1046;
	mul.hi.s32 	%r4389, %r11078, 1717986919;
	shr.u32 	%r4390, %r4389, 31;
	shr.s32 	%r4391, %r4389, 2;
	add.s32 	%r4392, %r4391, %r4390;
	mul.lo.s32 	%r4393, %r4392, 10;
	sub.s32 	%r2145, %r11078, %r4393;
	mov.b32 	%r11156, 0;
	mov.u32 	%r11157, %r11082;
$L__BB2_1043:
	mul.hi.s32 	%r4394, %r11157, 1717986919;
	shr.u32 	%r4395, %r4394, 31;
	shr.s32 	%r4396, %r4394, 2;
	add.s32 	%r4397, %r4396, %r4395;
	mul.lo.s32 	%r4398, %r4397, 10;
	sub.s32 	%r2148, %r11157, %r4398;
	setp.eq.s32 	%p290, %r2148, %r2145;
	@%p290 bra 	$L__BB2_1045;
	setp.gt.s32 	%p291, %r2148, %r2145;
	selp.b32 	%r2149, %r11082, %r11078, %p291;
	selp.b32 	%r11078, %r11078, %r11082, %p291;
	mov.u32 	%r11082, %r2149;
	bra.uni 	$L__BB2_1046;
$L__BB2_1045:
	add.s32 	%r11156, %r11156, 1;
	mul.hi.s32 	%r4399, %r11157, 1717986919;
	shr.u32 	%r4400, %r4399, 31;
	shr.s32 	%r4401, %r4399, 2;
	add.s32 	%r11157, %r4401, %r4400;
	setp.ne.s32 	%p292, %r11156, %r2144;
	@%p292 bra 	$L__BB2_1043;
$L__BB2_1046:
	max.s32 	%r4402, %r11090, %r11086;
	cvt.rn.f32.s32 	%f622, %r4402;
	setp.lt.s32 	%p293, %r4402, 1;
	mul.f32 	%f623, %f622, 0f4B000000;
	selp.f32 	%f624, %f623, %f622, %p293;
	selp.f32 	%f625, 0fC1B80000, 0f00000000, %p293;
	mov.b32 	%r4403, %f624;
	add.s32 	%r4404, %r4403, -1059760811;
	and.b32  	%r4405, %r4404, -8388608;
	sub.s32 	%r4406, %r4403, %r4405;
	mov.b32 	%f626, %r4406;
	cvt.rn.f32.s32 	%f627, %r4405;
	fma.rn.f32 	%f628, %f627, 0f34000000, %f625;
	add.f32 	%f629, %f626, 0fBF800000;
	fma.rn.f32 	%f630, %f629, 0fBE055027, 0f3E1039F6;
	fma.rn.f32 	%f631, %f630, %f629, 0fBDF8CDCC;
	fma.rn.f32 	%f632, %f631, %f629, 0f3E0F2955;
	fma.rn.f32 	%f633, %f632, %f629, 0fBE2AD8B9;
	fma.rn.f32 	%f634, %f633, %f629, 0f3E4CED0B;
	fma.rn.f32 	%f635, %f634, %f629, 0fBE7FFF22;
	fma.rn.f32 	%f636, %f635, %f629, 0f3EAAAA78;
	fma.rn.f32 	%f637, %f636, %f629, 0fBF000000;
	mul.f32 	%f638, %f629, %f637;
	fma.rn.f32 	%f639, %f638, %f629, %f629;
	fma.rn.f32 	%f640, %f628, 0f3F317218, %f639;
	setp.gt.u32 	%p294, %r4403, 2139095039;
	fma.rn.f32 	%f641, %f624, 0f7F800000, 0f7F800000;
	selp.f32 	%f642, %f641, %f640, %p294;
	setp.eq.f32 	%p295, %f624, 0f00000000;
	fma.rn.f32 	%f643, %f642, 0f3EDE5BD9, 0f3F800000;
	selp.f32 	%f644, 0fFF800000, %f643, %p295;
	cvt.rzi.u32.f32 	%r2155, %f644;
	setp.eq.s32 	%p296, %r2155, 0;
	@%p296 bra 	$L__BB2_1051;
	mul.hi.s32 	%r4408, %r11086, 1717986919;
	shr.u32 	%r4409, %r4408, 31;
	shr.s32 	%r4410, %r4408, 2;
	add.s32 	%r4411, %r4410, %r4409;
	mul.lo.s32 	%r4412, %r4411, 10;
	sub.s32 	%r2156, %r11086, %r4412;
	mov.b32 	%r11160, 0;
	mov.u32 	%r11161, %r11090;
$L__BB2_1048:
	mul.hi.s32 	%r4413, %r11161, 1717986919;
	shr.u32 	%r4414, %r4413, 31;
	shr.s32 	%r4415, %r4413, 2;
	add.s32 	%r4416, %r4415, %r4414;
	mul.lo.s32 	%r4417, %r4416, 10;
	sub.s32 	%r2159, %r11161, %r4417;
	setp.eq.s32 	%p297, %r2159, %r2156;
	@%p297 bra 	$L__BB2_1050;
	setp.gt.s32 	%p298, %r2159, %r2156;
	selp.b32 	%r2160, %r11090, %r11086, %p298;
	selp.b32 	%r11086, %r11086, %r11090, %p298;
	mov.u32 	%r11090, %r2160;
	bra.uni 	$L__BB2_1051;
$L__BB2_1050:
	add.s32 	%r11160, %r11160, 1;
	mul.hi.s32 	%r4418, %r11161, 1717986919;
	shr.u32 	%r4419, %r4418, 31;
	shr.s32 	%r4420, %r4418, 2;
	add.s32 	%r11161, %r4420, %r4419;
	setp.ne.s32 	%p299, %r11160, %r2155;
	@%p299 bra 	$L__BB2_1048;
$L__BB2_1051:
	max.s32 	%r4421, %r11098, %r11094;
	cvt.rn.f32.s32 	%f645, %r4421;
	setp.lt.s32 	%p300, %r4421, 1;
	mul.f32 	%f646, %f645, 0f4B000000;
	selp.f32 	%f647, %f646, %f645, %p300;
	selp.f32 	%f648, 0fC1B80000, 0f00000000, %p300;
	mov.b32 	%r4422, %f647;
	add.s32 	%r4423, %r4422, -1059760811;
	and.b32  	%r4424, %r4423, -8388608;
	sub.s32 	%r4425, %r4422, %r4424;
	mov.b32 	%f649, %r4425;
	cvt.rn.f32.s32 	%f650, %r4424;
	fma.rn.f32 	%f651, %f650, 0f34000000, %f648;
	add.f32 	%f652, %f649, 0fBF800000;
	fma.rn.f32 	%f653, %f652, 0fBE055027, 0f3E1039F6;
	fma.rn.f32 	%f654, %f653, %f652, 0fBDF8CDCC;
	fma.rn.f32 	%f655, %f654, %f652, 0f3E0F2955;
	fma.rn.f32 	%f656, %f655, %f652, 0fBE2AD8B9;
	fma.rn.f32 	%f657, %f656, %f652, 0f3E4CED0B;
	fma.rn.f32 	%f658, %f657, %f652, 0fBE7FFF22;
	fma.rn.f32 	%f659, %f658, %f652, 0f3EAAAA78;
	fma.rn.f32 	%f660, %f659, %f652, 0fBF000000;
	mul.f32 	%f661, %f652, %f660;
	fma.rn.f32 	%f662, %f661, %f652, %f652;
	fma.rn.f32 	%f663, %f651, 0f3F317218, %f662;
	setp.gt.u32 	%p301, %r4422, 2139095039;
	fma.rn.f32 	%f664, %f647, 0f7F800000, 0f7F800000;
	selp.f32 	%f665, %f664, %f663, %p301;
	setp.eq.f32 	%p302, %f647, 0f00000000;
	fma.rn.f32 	%f666, %f665, 0f3EDE5BD9, 0f3F800000;
	selp.f32 	%f667, 0fFF800000, %f666, %p302;
	cvt.rzi.u32.f32 	%r2166, %f667;
	setp.eq.s32 	%p303, %r2166, 0;
	@%p303 bra 	$L__BB2_1056;
	mul.hi.s32 	%r4427, %r11094, 1717986919;
	shr.u32 	%r4428, %r4427, 31;
	shr.s32 	%r4429, %r4427, 2;
	add.s32 	%r4430, %r4429, %r4428;
	mul.lo.s32 	%r4431, %r4430, 10;
	sub.s32 	%r2167, %r11094, %r4431;
	mov.b32 	%r11164, 0;
	mov.u32 	%r11165, %r11098;
$L__BB2_1053:
	mul.hi.s32 	%r4432, %r11165, 1717986919;
	shr.u32 	%r4433, %r4432, 31;
	shr.s32 	%r4434, %r4432, 2;
	add.s32 	%r4435, %r4434, %r4433;
	mul.lo.s32 	%r4436, %r4435, 10;
	sub.s32 	%r2170, %r11165, %r4436;
	setp.eq.s32 	%p304, %r2170, %r2167;
	@%p304 bra 	$L__BB2_1055;
	setp.gt.s32 	%p305, %r2170, %r2167;
	selp.b32 	%r2171, %r11098, %r11094, %p305;
	selp.b32 	%r11094, %r11094, %r11098, %p305;
	mov.u32 	%r11098, %r2171;
	bra.uni 	$L__BB2_1056;
$L__BB2_1055:
	add.s32 	%r11164, %r11164, 1;
	mul.hi.s32 	%r4437, %r11165, 1717986919;
	shr.u32 	%r4438, %r4437, 31;
	shr.s32 	%r4439, %r4437, 2;
	add.s32 	%r11165, %r4439, %r4438;
	setp.ne.s32 	%p306, %r11164, %r2166;
	@%p306 bra 	$L__BB2_1053;
$L__BB2_1056:
	max.s32 	%r4440, %r11106, %r11102;
	cvt.rn.f32.s32 	%f668, %r4440;
	setp.lt.s32 	%p307, %r4440, 1;
	mul.f32 	%f669, %f668, 0f4B000000;
	selp.f32 	%f670, %f669, %f668, %p307;
	selp.f32 	%f671, 0fC1B80000, 0f00000000, %p307;
	mov.b32 	%r4441, %f670;
	add.s32 	%r4442, %r4441, -1059760811;
	and.b32  	%r4443, %r4442, -8388608;
	sub.s32 	%r4444, %r4441, %r4443;
	mov.b32 	%f672, %r4444;
	cvt.rn.f32.s32 	%f673, %r4443;
	fma.rn.f32 	%f674, %f673, 0f34000000, %f671;
	add.f32 	%f675, %f672, 0fBF800000;
	fma.rn.f32 	%f676, %f675, 0fBE055027, 0f3E1039F6;
	fma.rn.f32 	%f677, %f676, %f675, 0fBDF8CDCC;
	fma.rn.f32 	%f678, %f677, %f675, 0f3E0F2955;
	fma.rn.f32 	%f679, %f678, %f675, 0fBE2AD8B9;
	fma.rn.f32 	%f680, %f679, %f675, 0f3E4CED0B;
	fma.rn.f32 	%f681, %f680, %f675, 0fBE7FFF22;
	fma.rn.f32 	%f682, %f681, %f675, 0f3EAAAA78;
	fma.rn.f32 	%f683, %f682, %f675, 0fBF000000;
	mul.f32 	%f684, %f675, %f683;
	fma.rn.f32 	%f685, %f684, %f675, %f675;
	fma.rn.f32 	%f686, %f674, 0f3F317218, %f685;
	setp.gt.u32 	%p308, %r4441, 2139095039;
	fma.rn.f32 	%f687, %f670, 0f7F800000, 0f7F800000;
	selp.f32 	%f688, %f687, %f686, %p308;
	setp.eq.f32 	%p309, %f670, 0f00000000;
	fma.rn.f32 	%f689, %f688, 0f3EDE5BD9, 0f3F800000;
	selp.f32 	%f690, 0fFF800000, %f689, %p309;
	cvt.rzi.u32.f32 	%r2177, %f690;
	setp.eq.s32 	%p310, %r2177, 0;
	@%p310 bra 	$L__BB2_1061;
	mul.hi.s32 	%r4446, %r11102, 1717986919;
	shr.u32 	%r4447, %r4446, 31;
	shr.s32 	%r4448, %r4446, 2;
	add.s32 	%r4449, %r4448, %r4447;
	mul.lo.s32 	%r4450, %r4449, 10;
	sub.s32 	%r2178, %r11102, %r4450;
	mov.b32 	%r11168, 0;
	mov.u32 	%r11169, %r11106;
$L__BB2_1058:
	mul.hi.s32 	%r4451, %r11169, 1717986919;
	shr.u32 	%r4452, %r4451, 31;
	shr.s32 	%r4453, %r4451, 2;
	add.s32 	%r4454, %r4453, %r4452;
	mul.lo.s32 	%r4455, %r4454, 10;
	sub.s32 	%r2181, %r11169, %r4455;
	setp.eq.s32 	%p311, %r2181, %r2178;
	@%p311 bra 	$L__BB2_1060;
	setp.gt.s32 	%p312, %r2181, %r2178;
	selp.b32 	%r2182, %r11106, %r11102, %p312;
	selp.b32 	%r11102, %r11102, %r11106, %p312;
	mov.u32 	%r11106, %r2182;
	bra.uni 	$L__BB2_1061;
$L__BB2_1060:
	add.s32 	%r11168, %r11168, 1;
	mul.hi.s32 	%r4456, %r11169, 1717986919;
	shr.u32 	%r4457, %r4456, 31;
	shr.s32 	%r4458, %r4456, 2;
	add.s32 	%r11169, %r4458, %r4457;
	setp.ne.s32 	%p313, %r11168, %r2177;
	@%p313 bra 	$L__BB2_1058;
$L__BB2_1061:
	max.s32 	%r4459, %r11174, %r11110;
	cvt.rn.f32.s32 	%f691, %r4459;
	setp.lt.s32 	%p314, %r4459, 1;
	mul.f32 	%f692, %f691, 0f4B000000;
	selp.f32 	%f693, %f692, %f691, %p314;
	selp.f32 	%f694, 0fC1B80000, 0f00000000, %p314;
	mov.b32 	%r4460, %f693;
	add.s32 	%r4461, %r4460, -1059760811;
	and.b32  	%r4462, %r4461, -8388608;
	sub.s32 	%r4463, %r4460, %r4462;
	mov.b32 	%f695, %r4463;
	cvt.rn.f32.s32 	%f696, %r4462;
	fma.rn.f32 	%f697, %f696, 0f34000000, %f694;
	add.f32 	%f698, %f695, 0fBF800000;
	fma.rn.f32 	%f699, %f698, 0fBE055027, 0f3E1039F6;
	fma.rn.f32 	%f700, %f699, %f698, 0fBDF8CDCC;
	fma.rn.f32 	%f701, %f700, %f698, 0f3E0F2955;
	fma.rn.f32 	%f702, %f701, %f698, 0fBE2AD8B9;
	fma.rn.f32 	%f703, %f702, %f698, 0f3E4CED0B;
	fma.rn.f32 	%f704, %f703, %f698, 0fBE7FFF22;
	fma.rn.f32 	%f705, %f704, %f698, 0f3EAAAA78;
	fma.rn.f32 	%f706, %f705, %f698, 0fBF000000;
	mul.f32 	%f707, %f698, %f706;
	fma.rn.f32 	%f708, %f707, %f698, %f698;
	fma.rn.f32 	%f709, %f697, 0f3F317218, %f708;
	setp.gt.u32 	%p315, %r4460, 2139095039;
	fma.rn.f32 	%f710, %f693, 0f7F800000, 0f7F800000;
	selp.f32 	%f711, %f710, %f709, %p315;
	setp.eq.f32 	%p316, %f693, 0f00000000;
	fma.rn.f32 	%f712, %f711, 0f3EDE5BD9, 0f3F800000;
	selp.f32 	%f713, 0fFF800000, %f712, %p316;
	cvt.rzi.u32.f32 	%r2188, %f713;
	setp.eq.s32 	%p317, %r2188, 0;
	@%p317 bra 	$L__BB2_1066;
	mul.hi.s32 	%r4465, %r11110, 1717986919;
	shr.u32 	%r4466, %r4465, 31;
	shr.s32 	%r4467, %r4465, 2;
	add.s32 	%r4468, %r4467, %r4466;
	mul.lo.s32 	%r4469, %r4468, 10;
	sub.s32 	%r2189, %r11110, %r4469;
	mov.b32 	%r11172, 0;
	mov.u32 	%r11173, %r11174;
$L__BB2_1063:
	mul.hi.s32 	%r4470, %r11173, 1717986919;
	shr.u32 	%r4471, %r4470, 31;
	shr.s32 	%r4472, %r4470, 2;
	add.s32 	%r4473, %r4472, %r4471;
	mul.lo.s32 	%r4474, %r4473, 10;
	sub.s32 	%r2192, %r11173, %r4474;
	setp.eq.s32 	%p318, %r2192, %r2189;
	@%p318 bra 	$L__BB2_1065;
	setp.gt.s32 	%p319, %r2192, %r2189;
	selp.b32 	%r2193, %r11174, %r11110, %p319;
	selp.b32 	%r11110, %r11110, %r11174, %p319;
	mov.u32 	%r11174, %r2193;
	bra.uni 	$L__BB2_1066;
$L__BB2_1065:
	add.s32 	%r11172, %r11172, 1;
	mul.hi.s32 	%r4475, %r11173, 1717986919;
	shr.u32 	%r4476, %r4475, 31;
	shr.s32 	%r4477, %r4475, 2;
	add.s32 	%r11173, %r4477, %r4476;
	setp.ne.s32 	%p320, %r11172, %r2188;
	@%p320 bra 	$L__BB2_1063;
$L__BB2_1066:
	max.s32 	%r4478, %r11054, %r11115;
	cvt.rn.f32.s32 	%f714, %r4478;
	setp.lt.s32 	%p321, %r4478, 1;
	mul.f32 	%f715, %f714, 0f4B000000;
	selp.f32 	%f716, %f715, %f714, %p321;
	selp.f32 	%f717, 0fC1B80000, 0f00000000, %p321;
	mov.b32 	%r4479, %f716;
	add.s32 	%r4480, %r4479, -1059760811;
	and.b32  	%r4481, %r4480, -8388608;
	sub.s32 	%r4482, %r4479, %r4481;
	mov.b32 	%f718, %r4482;
	cvt.rn.f32.s32 	%f719, %r4481;
	fma.rn.f32 	%f720, %f719, 0f34000000, %f717;
	add.f32 	%f721, %f718, 0fBF800000;
	fma.rn.f32 	%f722, %f721, 0fBE055027, 0f3E1039F6;
	fma.rn.f32 	%f723, %f722, %f721, 0fBDF8CDCC;
	fma.rn.f32 	%f724, %f723, %f721, 0f3E0F2955;
	fma.rn.f32 	%f725, %f724, %f721, 0fBE2AD8B9;
	fma.rn.f32 	%f726, %f725, %f721, 0f3E4CED0B;
	fma.rn.f32 	%f727, %f726, %f721, 0fBE7FFF22;
	fma.rn.f32 	%f728, %f727, %f721, 0f3EAAAA78;
	fma.rn.f32 	%f729, %f728, %f721, 0fBF000000;
	mul.f32 	%f730, %f721, %f729;
	fma.rn.f32 	%f731, %f730, %f721, %f721;
	fma.rn.f32 	%f732, %f720, 0f3F317218, %f731;
	setp.gt.u32 	%p322, %r4479, 2139095039;
	fma.rn.f32 	%f733, %f716, 0f7F800000, 0f7F800000;
	selp.f32 	%f734, %f733, %f732, %p322;
	setp.eq.f32 	%p323, %f716, 0f00000000;
	fma.rn.f32 	%f735, %f734, 0f3EDE5BD9, 0f3F800000;
	selp.f32 	%f736, 0fFF800000, %f735, %p323;
	cvt.rzi.u32.f32 	%r2199, %f736;
	setp.eq.s32 	%p324, %r2199, 0;
	@%p324 bra 	$L__BB2_1071;
	mul.hi.s32 	%r4484, %r11115, 1717986919;
	shr.u32 	%r4485, %r4484, 31;
	shr.s32 	%r4486, %r4484, 2;
	add.s32 	%r4487, %r4486, %r4485;
	mul.lo.s32 	%r4488, %r4487, 10;
	sub.s32 	%r2200, %r11115, %r4488;
	mov.b32 	%r11176, 0;
	mov.u32 	%r11177, %r11054;
$L__BB2_1068:
	mul.hi.s32 	%r4489, %r11177, 1717986919;
	shr.u32 	%r4490, %r4489, 31;
	shr.s32 	%r4491, %r4489, 2;
	add.s32 	%r4492, %r4491, %r4490;
	mul.lo.s32 	%r4493, %r4492, 10;
	sub.s32 	%r2203, %r11177, %r4493;
	setp.eq.s32 	%p325, %r2203, %r2200;
	@%p325 bra 	$L__BB2_1070;
	setp.gt.s32 	%p326, %r2203, %r2200;
	selp.b32 	%r2204, %r11054, %r11115, %p326;
	selp.b32 	%r11115, %r11115, %r11054, %p326;
	mov.u32 	%r11054, %r2204;
	bra.uni 	$L__BB2_1071;
$L__BB2_1070:
	add.s32 	%r11176, %r11176, 1;
	mul.hi.s32 	%r4494, %r11177, 1717986919;
	shr.u32 	%r4495, %r4494, 31;
	shr.s32 	%r4496, %r4494, 2;
	add.s32 	%r11177, %r4496, %r4495;
	setp.ne.s32 	%p327, %r11176, %r2199;
	@%p327 bra 	$L__BB2_1068;
$L__BB2_1071:
	max.s32 	%r4497, %r11062, %r11058;
	cvt.rn.f32.s32 	%f737, %r4497;
	setp.lt.s32 	%p328, %r4497, 1;
	mul.f32 	%f738, %f737, 0f4B000000;
	selp.f32 	%f739, %f738, %f737, %p328;
	selp.f32 	%f740, 0fC1B80000, 0f00000000, %p328;
	mov.b32 	%r4498, %f739;
	add.s32 	%r4499, %r4498, -1059760811;
	and.b32  	%r4500, %r4499, -8388608;
	sub.s32 	%r4501, %r4498, %r4500;
	mov.b32 	%f741, %r4501;
	cvt.rn.f32.s32 	%f742, %r4500;
	fma.rn.f32 	%f743, %f742, 0f34000000, %f740;
	add.f32 	%f744, %f741, 0fBF800000;
	fma.rn.f32 	%f745, %f744, 0fBE055027, 0f3E1039F6;
	fma.rn.f32 	%f746, %f745, %f744, 0fBDF8CDCC;
	fma.rn.f32 	%f747, %f746, %f744, 0f3E0F2955;
	fma.rn.f32 	%f748, %f747, %f744, 0fBE2AD8B9;
	fma.rn.f32 	%f749, %f748, %f744, 0f3E4CED0B;
	fma.rn.f32 	%f750, %f749, %f744, 0fBE7FFF22;
	fma.rn.f32 	%f751, %f750, %f744, 0f3EAAAA78;
	fma.rn.f32 	%f752, %f751, %f744, 0fBF000000;
	mul.f32 	%f753, %f744, %f752;
	fma.rn.f32 	%f754, %f753, %f744, %f744;
	fma.rn.f32 	%f755, %f743, 0f3F317218, %f754;
	setp.gt.u32 	%p329, %r4498, 2139095039;
	fma.rn.f32 	%f756, %f739, 0f7F800000, 0f7F800000;
	selp.f32 	%f757, %f756, %f755, %p329;
	setp.eq.f32 	%p330, %f739, 0f00000000;
	fma.rn.f32 	%f758, %f757, 0f3EDE5BD9, 0f3F800000;
	selp.f32 	%f759, 0fFF800000, %f758, %p330;
	cvt.rzi.u32.f32 	%r2210, %f759;
	setp.eq.s32 	%p331, %r2210, 0;
	@%p331 bra 	$L__BB2_1076;
	mul.hi.s32 	%r4503, %r11058, 1717986919;
	shr.u32 	%r4504, %r4503, 31;
	shr.s32 	%r4505, %r4503, 2;
	add.s32 	%r4506, %r4505, %r4504;
	mul.lo.s32 	%r4507, %r4506, 10;
	sub.s32 	%r2211, %r11058, %r4507;
	mov.b32 	%r11180, 0;
	mov.u32 	%r11181, %r11062;
$L__BB2_1073:
	mul.hi.s32 	%r4508, %r11181, 1717986919;
	shr.u32 	%r4509, %r4508, 31;
	shr.s32 	%r4510, %r4508, 2;
	add.s32 	%r4511, %r4510, %r4509;
	mul.lo.s32 	%r4512, %r4511, 10;
	sub.s32 	%r2214, %r11181, %r4512;
	setp.eq.s32 	%p332, %r2214, %r2211;
	@%p332 bra 	$L__BB2_1075;
	setp.gt.s32 	%p333, %r2214, %r2211;
	selp.b32 	%r2215, %r11062, %r11058, %p333;
	selp.b32 	%r11058, %r11058, %r11062, %p333;
	mov.u32 	%r11062, %r2215;
	bra.uni 	$L__BB2_1076;
$L__BB2_1075:
	add.s32 	%r11180, %r11180, 1;
	mul.hi.s32 	%r4513, %r11181, 1717986919;
	shr.u32 	%r4514, %r4513, 31;
	shr.s32 	%r4515, %r4513, 2;
	add.s32 	%r11181, %r4515, %r4514;
	setp.ne.s32 	%p334, %r11180, %r2210;
	@%p334 bra 	$L__BB2_1073;
$L__BB2_1076:
	max.s32 	%r4516, %r11070, %r11066;
	cvt.rn.f32.s32 	%f760, %r4516;
	setp.lt.s32 	%p335, %r4516, 1;
	mul.f32 	%f761, %f760, 0f4B000000;
	selp.f32 	%f762, %f761, %f760, %p335;
	selp.f32 	%f763, 0fC1B80000, 0f00000000, %p335;
	mov.b32 	%r4517, %f762;
	add.s32 	%r4518, %r4517, -1059760811;
	and.b32  	%r4519, %r4518, -8388608;
	sub.s32 	%r4520, %r4517, %r4519;
	mov.b32 	%f764, %r4520;
	cvt.rn.f32.s32 	%f765, %r4519;
	fma.rn.f32 	%f766, %f765, 0f34000000, %f763;
	add.f32 	%f767, %f764, 0fBF800000;
	fma.rn.f32 	%f768, %f767, 0fBE055027, 0f3E1039F6;
	fma.rn.f32 	%f769, %f768, %f767, 0fBDF8CDCC;
	fma.rn.f32 	%f770, %f769, %f767, 0f3E0F2955;
	fma.rn.f32 	%f771, %f770, %f767, 0fBE2AD8B9;
	fma.rn.f32 	%f772, %f771, %f767, 0f3E4CED0B;
	fma.rn.f32 	%f773, %f772, %f767, 0fBE7FFF22;
	fma.rn.f32 	%f774, %f773, %f767, 0f3EAAAA78;
	fma.rn.f32 	%f775, %f774, %f767, 0fBF000000;
	mul.f32 	%f776, %f767, %f775;
	fma.rn.f32 	%f777, %f776, %f767, %f767;
	fma.rn.f32 	%f778, %f766, 0f3F317218, %f777;
	setp.gt.u32 	%p336, %r4517, 2139095039;
	fma.rn.f32 	%f779, %f762, 0f7F800000, 0f7F800000;
	selp.f32 	%f780, %f779, %f778, %p336;
	setp.eq.f32 	%p337, %f762, 0f00000000;
	fma.rn.f32 	%f781, %f780, 0f3EDE5BD9, 0f3F800000;
	selp.f32 	%f782, 0fFF800000, %f781, %p337;
	cvt.rzi.u32.f32 	%r2221, %f782;
	setp.eq.s32 	%p338, %r2221, 0;
	@%p338 bra 	$L__BB2_1081;
	mul.hi.s32 	%r4522, %r11066, 1717986919;
	shr.u32 	%r4523, %r4522, 31;
	shr.s32 	%r4524, %r4522, 2;
	add.s32 	%r4525, %r4524, %r4523;
	mul.lo.s32 	%r4526, %r4525, 10;
	sub.s32 	%r2222, %r11066, %r4526;
	mov.b32 	%r11184, 0;
	mov.u32 	%r11185, %r11070;
$L__BB2_1078:
	mul.hi.s32 	%r4527, %r11185, 1717986919;
	shr.u32 	%r4528, %r4527, 31;
	shr.s32 	%r4529, %r4527, 2;
	add.s32 	%r4530, %r4529, %r4528;
	mul.lo.s32 	%r4531, %r4530, 10;
	sub.s32 	%r2225, %r11185, %r4531;
	setp.eq.s32 	%p339, %r2225, %r2222;
	@%p339 bra 	$L__BB2_1080;
	setp.gt.s32 	%p340, %r2225, %r2222;
	selp.b32 	%r2226, %r11070, %r11066, %p340;
	selp.b32 	%r11066, %r11066, %r11070, %p340;
	mov.u32 	%r11070, %r2226;
	bra.uni 	$L__BB2_1081;
$L__BB2_1080:
	add.s32 	%r11184, %r11184, 1;
	mul.hi.s32 	%r4532, %r11185, 1717986919;
	shr.u32 	%r4533, %r4532, 31;
	shr.s32 	%r4534, %r4532, 2;
	add.s32 	%r11185, %r4534, %r4533;
	setp.ne.s32 	%p341, %r11184, %r2221;
	@%p341 bra 	$L__BB2_1078;
$L__BB2_1081:
	max.s32 	%r4535, %r11078, %r11074;
	cvt.rn.f32.s32 	%f783, %r4535;
	setp.lt.s32 	%p342, %r4535, 1;
	mul.f32 	%f784, %f783, 0f4B000000;
	selp.f32 	%f785, %f784, %f783, %p342;
	selp.f32 	%f786, 0fC1B80000, 0f00000000, %p342;
	mov.b32 	%r4536, %f785;
	add.s32 	%r4537, %r4536, -1059760811;
	and.b32  	%r4538, %r4537, -8388608;
	sub.s32 	%r4539, %r4536, %r4538;
	mov.b32 	%f787, %r4539;
	cvt.rn.f32.s32 	%f788, %r4538;
	fma.rn.f32 	%f789, %f788, 0f34000000, %f786;
	add.f32 	%f790, %f787, 0fBF800000;
	fma.rn.f32 	%f791, %f790, 0fBE055027, 0f3E1039F6;
	fma.rn.f32 	%f792, %f791, %f790, 0fBDF8CDCC;
	fma.rn.f32 	%f793, %f792, %f790, 0f3E0F2955;
	fma.rn.f32 	%f794, %f793, %f790, 0fBE2AD8B9;
	fma.rn.f32 	%f795, %f794, %f790, 0f3E4CED0B;
	fma.rn.f32 	%f796, %f795, %f790, 0fBE7FFF22;
	fma.rn.f32 	%f797, %f796, %f790, 0f3EAAAA78;
	fma.rn.f32 	%f798, %f797, %f790, 0fBF000000;
	mul.f32 	%f799, %f790, %f798;
	fma.rn.f32 	%f800, %f799, %f790, %f790;
	fma.rn.f32 	%f801, %f789, 0f3F317218, %f800;
	setp.gt.u32 	%p343, %r4536, 2139095039;
	fma.rn.f32 	%f802, %f785, 0f7F800000, 0f7F800000;
	selp.f32 	%f803, %f802, %f801, %p343;
	setp.eq.f32 	%p344, %f785, 0f00000000;
	fma.rn.f32 	%f804, %f803, 0f3EDE5BD9, 0f3F800000;
	selp.f32 	%f805, 0fFF800000, %f804, %p344;
	cvt.rzi.u32.f32 	%r2232, %f805;
	setp.eq.s32 	%p345, %r2232, 0;
	@%p345 bra 	$L__BB2_1086;
	mul.hi.s32 	%r4541, %r11074, 1717986919;
	shr.u32 	%r4542, %r4541, 31;
	shr.s32 	%r4543, %r4541, 2;
	add.s32 	%r4544, %r4543, %r4542;
	mul.lo.s32 	%r4545, %r4544, 10;
	sub.s32 	%r2233, %r11074, %r4545;
	mov.b32 	%r11188, 0;
	mov.u32 	%r11189, %r11078;
$L__BB2_1083:
	mul.hi.s32 	%r4546, %r11189, 1717986919;
	shr.u32 	%r4547, %r4546, 31;
	shr.s32 	%r4548, %r4546, 2;
	add.s32 	%r4549, %r4548, %r4547;
	mul.lo.s32 	%r4550, %r4549, 10;
	sub.s32 	%r2236, %r11189, %r4550;
	setp.eq.s32 	%p346, %r2236, %r2233;
	@%p346 bra 	$L__BB2_1085;
	setp.gt.s32 	%p347, %r2236, %r2233;
	selp.b32 	%r2237, %r11078, %r11074, %p347;
	selp.b32 	%r11074, %r11074, %r11078, %p347;
	mov.u32 	%r11078, %r2237;
	bra.uni 	$L__BB2_1086;
$L__BB2_1085:
	add.s32 	%r11188, %r11188, 1;
	mul.hi.s32 	%r4551, %r11189, 1717986919;
	shr.u32 	%r4552, %r4551, 31;
	shr.s32 	%r4553, %r4551, 2;
	add.s32 	%r11189, %r4553, %r4552;
	setp.ne.s32 	%p348, %r11188, %r2232;
	@%p348 bra 	$L__BB2_1083;
$L__BB2_1086:
	max.s32 	%r4554, %r11086, %r11082;
	cvt.rn.f32.s32 	%f806, %r4554;
	setp.lt.s32 	%p349, %r4554, 1;
	mul.f32 	%f807, %f806, 0f4B000000;
	selp.f32 	%f808, %f807, %f806, %p349;
	selp.f32 	%f809, 0fC1B80000, 0f00000000, %p349;
	mov.b32 	%r4555, %f808;
	add.s32 	%r4556, %r4555, -1059760811;
	and.b32  	%r4557, %r4556, -8388608;
	sub.s32 	%r4558, %r4555, %r4557;
	mov.b32 	%f810, %r4558;
	cvt.rn.f32.s32 	%f811, %r4557;
	fma.rn.f32 	%f812, %f811, 0f34000000, %f809;
	add.f32 	%f813, %f810, 0fBF800000;
	fma.rn.f32 	%f814, %f813, 0fBE055027, 0f3E1039F6;
	fma.rn.f32 	%f815, %f814, %f813, 0fBDF8CDCC;
	fma.rn.f32 	%f816, %f815, %f813, 0f3E0F2955;
	fma.rn.f32 	%f817, %f816, %f813, 0fBE2AD8B9;
	fma.rn.f32 	%f818, %f817, %f813, 0f3E4CED0B;
	fma.rn.f32 	%f819, %f818, %f813, 0fBE7FFF22;
	fma.rn.f32 	%f820, %f819, %f813, 0f3EAAAA78;
	fma.rn.f32 	%f821, %f820, %f813, 0fBF000000;
	mul.f32 	%f822, %f813, %f821;
	fma.rn.f32 	%f823, %f822, %f813, %f813;
	fma.rn.f32 	%f824, %f812, 0f3F317218, %f823;
	setp.gt.u32 	%p350, %r4555, 2139095039;
	fma.rn.f32 	%f825, %f808, 0f7F800000, 0f7F800000;
	selp.f32 	%f826, %f825, %f824, %p350;
	setp.eq.f32 	%p351, %f808, 0f00000000;
	fma.rn.f32 	%f827, %f826, 0f3EDE5BD9, 0f3F800000;
	selp.f32 	%f828, 0fFF800000, %f827, %p351;
	cvt.rzi.u32.f32 	%r2243, %f828;
	setp.eq.s32 	%p352, %r2243, 0;
	@%p352 bra 	$L__BB2_1091;
	mul.hi.s32 	%r4560, %r11082, 1717986919;
	shr.u32 	%r4561, %r4560, 31;
	shr.s32 	%r4562, %r4560, 2;
	add.s32 	%r4563, %r4562, %r4561;
	mul.lo.s32 	%r4564, %r4563, 10;
	sub.s32 	%r2244, %r11082, %r4564;
	mov.b32 	%r11192, 0;
	mov.u32 	%r11193, %r11086;
$L__BB2_1088:
	mul.hi.s32 	%r4565, %r11193, 1717986919;
	shr.u32 	%r4566, %r4565, 31;
	shr.s32 	%r4567, %r4565, 2;
	add.s32 	%r4568, %r4567, %r4566;
	mul.lo.s32 	%r4569, %r4568, 10;
	sub.s32 	%r2247, %r11193, %r4569;
	setp.eq.s32 	%p353, %r2247, %r2244;
	@%p353 bra 	$L__BB2_1090;
	setp.gt.s32 	%p354, %r2247, %r2244;
	selp.b32 	%r2248, %r11086, %r11082, %p354;
	selp.b32 	%r11082, %r11082, %r11086, %p354;
	mov.u32 	%r11086, %r2248;
	bra.uni 	$L__BB2_1091;
$L__BB2_1090:
	add.s32 	%r11192, %r11192, 1;
	mul.hi.s32 	%r4570, %r11193, 1717986919;
	shr.u32 	%r4571, %r4570, 31;
	shr.s32 	%r4572, %r4570, 2;
	add.s32 	%r11193, %r4572, %r4571;
	setp.ne.s32 	%p355, %r11192, %r2243;
	@%p355 bra 	$L__BB2_1088;
$L__BB2_1091:
	max.s32 	%r4573, %r11094, %r11090;
	cvt.rn.f32.s32 	%f829, %r4573;
	setp.lt.s32 	%p356, %r4573, 1;
	mul.f32 	%f830, %f829, 0f4B000000;
	selp.f32 	%f831, %f830, %f829, %p356;
	selp.f32 	%f832, 0fC1B80000, 0f00000000, %p356;
	mov.b32 	%r4574, %f831;
	add.s32 	%r4575, %r4574, -1059760811;
	and.b32  	%r4576, %r4575, -8388608;
	sub.s32 	%r4577, %r4574, %r4576;
	mov.b32 	%f833, %r4577;
	cvt.rn.f32.s32 	%f834, %r4576;
	fma.rn.f32 	%f835, %f834, 0f34000000, %f832;
	add.f32 	%f836, %f833, 0fBF800000;
	fma.rn.f32 	%f837, %f836, 0fBE055027, 0f3E1039F6;
	fma.rn.f32 	%f838, %f837, %f836, 0fBDF8CDCC;
	fma.rn.f32 	%f839, %f838, %f836, 0f3E0F2955;
	fma.rn.f32 	%f840, %f839, %f836, 0fBE2AD8B9;
	fma.rn.f32 	%f841, %f840, %f836, 0f3E4CED0B;
	fma.rn.f32 	%f842, %f841, %f836, 0fBE7FFF22;
	fma.rn.f32 	%f843, %f842, %f836, 0f3EAAAA78;
	fma.rn.f32 	%f844, %f843, %f836, 0fBF000000;
	mul.f32 	%f845, %f836, %f844;
	fma.rn.f32 	%f846, %f845, %f836, %f836;
	fma.rn.f32 	%f847, %f835, 0f3F317218, %f846;
	setp.gt.u32 	%p357, %r4574, 2139095039;
	fma.rn.f32 	%f848, %f831, 0f7F800000, 0f7F800000;
	selp.f32 	%f849, %f848, %f847, %p357;
	setp.eq.f32 	%p358, %f831, 0f00000000;
	fma.rn.f32 	%f850, %f849, 0f3EDE5BD9, 0f3F800000;
	selp.f32 	%f851, 0fFF800000, %f850, %p358;
	cvt.rzi.u32.f32 	%r2254, %f851;
	setp.eq.s32 	%p359, %r2254, 0;
	@%p359 bra 	$L__BB2_1096;
	mul.hi.s32 	%r4579, %r11090, 1717986919;
	shr.u32 	%r4580, %r4579, 31;
	shr.s32 	%r4581, %r4579, 2;
	add.s32 	%r4582, %r4581, %r4580;
	mul.lo.s32 	%r4583, %r4582, 10;
	sub.s32 	%r2255, %r11090, %r4583;
	mov.b32 	%r11196, 0;
	mov.u32 	%r11197, %r11094;
$L__BB2_1093:
	mul.hi.s32 	%r4584, %r11197, 1717986919;
	shr.u32 	%r4585, %r4584, 31;
	shr.s32 	%r4586, %r4584, 2;
	add.s32 	%r4587, %r4586, %r4585;
	mul.lo.s32 	%r4588, %r4587, 10;
	sub.s32 	%r2258, %r11197, %r4588;
	setp.eq.s32 	%p360, %r2258, %r2255;
	@%p360 bra 	$L__BB2_1095;
	setp.gt.s32 	%p361, %r2258, %r2255;
	selp.b32 	%r2259, %r11094, %r11090, %p361;
	selp.b32 	%r11090, %r11090, %r11094, %p361;
	mov.u32 	%r11094, %r2259;
	bra.uni 	$L__BB2_1096;
$L__BB2_1095:
	add.s32 	%r11196, %r11196, 1;
	mul.hi.s32 	%r4589, %r11197, 1717986919;
	shr.u32 	%r4590, %r4589, 31;
	shr.s32 	%r4591, %r4589, 2;
	add.s32 	%r11197, %r4591, %r4590;
	setp.ne.s32 	%p362, %r11196, %r2254;
	@%p362 bra 	$L__BB2_1093;
$L__BB2_1096:
	max.s32 	%r4592, %r11102, %r11098;
	cvt.rn.f32.s32 	%f852, %r4592;
	setp.lt.s32 	%p363, %r4592, 1;
	mul.f32 	%f853, %f852, 0f4B000000;
	selp.f32 	%f854, %f853, %f852, %p363;
	selp.f32 	%f855, 0fC1B80000, 0f00000000, %p363;
	mov.b32 	%r4593, %f854;
	add.s32 	%r4594, %r4593, -1059760811;
	and.b32  	%r4595, %r4594, -8388608;
	sub.s32 	%r4596, %r4593, %r4595;
	mov.b32 	%f856, %r4596;
	cvt.rn.f32.s32 	%f857, %r4595;
	fma.rn.f32 	%f858, %f857, 0f34000000, %f855;
	add.f32 	%f859, %f856, 0fBF800000;
	fma.rn.f32 	%f860, %f859, 0fBE055027, 0f3E1039F6;
	fma.rn.f32 	%f861, %f860, %f859, 0fBDF8CDCC;
	fma.rn.f32 	%f862, %f861, %f859, 0f3E0F2955;
	fma.rn.f32 	%f863, %f862, %f859, 0fBE2AD8B9;
	fma.rn.f32 	%f864, %f863, %f859, 0f3E4CED0B;
	fma.rn.f32 	%f865, %f864, %f859, 0fBE7FFF22;
	fma.rn.f32 	%f866, %f865, %f859, 0f3EAAAA78;
	fma.rn.f32 	%f867, %f866, %f859, 0fBF000000;
	mul.f32 	%f868, %f859, %f867;
	fma.rn.f32 	%f869, %f868, %f859, %f859;
	fma.rn.f32 	%f870, %f858, 0f3F317218, %f869;
	setp.gt.u32 	%p364, %r4593, 2139095039;
	fma.rn.f32 	%f871, %f854, 0f7F800000, 0f7F800000;
	selp.f32 	%f872, %f871, %f870, %p364;
	setp.eq.f32 	%p365, %f854, 0f00000000;
	fma.rn.f32 	%f873, %f872, 0f3EDE5BD9, 0f3F800000;
	selp.f32 	%f874, 0fFF800000, %f873, %p365;
	cvt.rzi.u32.f32 	%r2265, %f874;
	setp.eq.s32 	%p366, %r2265, 0;
	@%p366 bra 	$L__BB2_1101;
	mul.hi.s32 	%r4598, %r11098, 1717986919;
	shr.u32 	%r4599, %r4598, 31;
	shr.s32 	%r4600, %r4598, 2;
	add.s32 	%r4601, %r4600, %r4599;
	mul.lo.s32 	%r4602, %r4601, 10;
	sub.s32 	%r2266, %r11098, %r4602;
	mov.b32 	%r11200, 0;
	mov.u32 	%r11201, %r11102;
$L__BB2_1098:
	mul.hi.s32 	%r4603, %r11201, 1717986919;
	shr.u32 	%r4604, %r4603, 31;
	shr.s32 	%r4605, %r4603, 2;
	add.s32 	%r4606, %r4605, %r4604;
	mul.lo.s32 	%r4607, %r4606, 10;
	sub.s32 	%r2269, %r11201, %r4607;
	setp.eq.s32 	%p367, %r2269, %r2266;
	@%p367 bra 	$L__BB2_1100;
	setp.gt.s32 	%p368, %r2269, %r2266;
	selp.b32 	%r2270, %r11102, %r11098, %p368;
	selp.b32 	%r11098, %r11098, %r11102, %p368;
	mov.u32 	%r11102, %r2270;
	bra.uni 	$L__BB2_1101;
$L__BB2_1100:
	add.s32 	%r11200, %r11200, 1;
	mul.hi.s32 	%r4608, %r11201, 1717986919;
	shr.u32 	%r4609, %r4608, 31;
	shr.s32 	%r4610, %r4608, 2;
	add.s32 	%r11201, %r4610, %r4609;
	setp.ne.s32 	%p369, %r11200, %r2265;
	@%p369 bra 	$L__BB2_1098;
$L__BB2_1101:
	max.s32 	%r4611, %r11110, %r11106;
	cvt.rn.f32.s32 	%f875, %r4611;
	setp.lt.s32 	%p370, %r4611, 1;
	mul.f32 	%f876, %f875, 0f4B000000;
	selp.f32 	%f877, %f876, %f875, %p370;
	selp.f32 	%f878, 0fC1B80000, 0f00000000, %p370;
	mov.b32 	%r4612, %f877;
	add.s32 	%r4613, %r4612, -1059760811;
	and.b32  	%r4614, %r4613, -8388608;
	sub.s32 	%r4615, %r4612, %r4614;
	mov.b32 	%f879, %r4615;
	cvt.rn.f32.s32 	%f880, %r4614;
	fma.rn.f32 	%f881, %f880, 0f34000000, %f878;
	add.f32 	%f882, %f879, 0fBF800000;
	fma.rn.f32 	%f883, %f882, 0fBE055027, 0f3E1039F6;
	fma.rn.f32 	%f884, %f883, %f882, 0fBDF8CDCC;
	fma.rn.f32 	%f885, %f884, %f882, 0f3E0F2955;
	fma.rn.f32 	%f886, %f885, %f882, 0fBE2AD8B9;
	fma.rn.f32 	%f887, %f886, %f882, 0f3E4CED0B;
	fma.rn.f32 	%f888, %f887, %f882, 0fBE7FFF22;
	fma.rn.f32 	%f889, %f888, %f882, 0f3EAAAA78;
	fma.rn.f32 	%f890, %f889, %f882, 0fBF000000;
	mul.f32 	%f891, %f882, %f890;
	fma.rn.f32 	%f892, %f891, %f882, %f882;
	fma.rn.f32 	%f893, %f881, 0f3F317218, %f892;
	setp.gt.u32 	%p371, %r4612, 2139095039;
	fma.rn.f32 	%f894, %f877, 0f7F800000, 0f7F800000;
	selp.f32 	%f895, %f894, %f893, %p371;
	setp.eq.f32 	%p372, %f877, 0f00000000;
	fma.rn.f32 	%f896, %f895, 0f3EDE5BD9, 0f3F800000;
	selp.f32 	%f897, 0fFF800000, %f896, %p372;
	cvt.rzi.u32.f32 	%r2276, %f897;
	setp.eq.s32 	%p373, %r2276, 0;
	@%p373 bra 	$L__BB2_1106;
	mul.hi.s32 	%r4617, %r11106, 1717986919;
	shr.u32 	%r4618, %r4617, 31;
	shr.s32 	%r4619, %r4617, 2;
	add.s32 	%r4620, %r4619, %r4618;
	mul.lo.s32 	%r4621, %r4620, 10;
	sub.s32 	%r2277, %r11106, %r4621;
	mov.b32 	%r11204, 0;
	mov.u32 	%r11205, %r11110;
$L__BB2_1103:
	mul.hi.s32 	%r4622, %r11205, 1717986919;
	shr.u32 	%r4623, %r4622, 31;
	shr.s32 	%r4624, %r4622, 2;
	add.s32 	%r4625, %r4624, %r4623;
	mul.lo.s32 	%r4626, %r4625, 10;
	sub.s32 	%r2280, %r11205, %r4626;
	setp.eq.s32 	%p374, %r2280, %r2277;
	@%p374 bra 	$L__BB2_1105;
	setp.gt.s32 	%p375, %r2280, %r2277;
	selp.b32 	%r2281, %r11110, %r11106, %p375;
	selp.b32 	%r11106, %r11106, %r11110, %p375;
	mov.u32 	%r11110, %r2281;
	bra.uni 	$L__BB2_1106;
$L__BB2_1105:
	add.s32 	%r11204, %r11204, 1;
	mul.hi.s32 	%r4627, %r11205, 1717986919;
	shr.u32 	%r4628, %r4627, 31;
	shr.s32 	%r4629, %r4627, 2;
	add.s32 	%r11205, %r4629, %r4628;
	setp.ne.s32 	%p376, %r11204, %r2276;
	@%p376 bra 	$L__BB2_1103;
$L__BB2_1106:
	max.s32 	%r4630, %r11058, %r11054;
	cvt.rn.f32.s32 	%f898, %r4630;
	setp.lt.s32 	%p377, %r4630, 1;
	mul.f32 	%f899, %f898, 0f4B000000;
	selp.f32 	%f900, %f899, %f898, %p377;
	selp.f32 	%f901, 0fC1B80000, 0f00000000, %p377;
	mov.b32 	%r4631, %f900;
	add.s32 	%r4632, %r4631, -1059760811;
	and.b32  	%r4633, %r4632, -8388608;
	sub.s32 	%r4634, %r4631, %r4633;
	mov.b32 	%f902, %r4634;
	cvt.rn.f32.s32 	%f903, %r4633;
	fma.rn.f32 	%f904, %f903, 0f34000000, %f901;
	add.f32 	%f905, %f902, 0fBF800000;
	fma.rn.f32 	%f906, %f905, 0fBE055027, 0f3E1039F6;
	fma.rn.f32 	%f907, %f906, %f905, 0fBDF8CDCC;
	fma.rn.f32 	%f908, %f907, %f905, 0f3E0F2955;
	fma.rn.f32 	%f909, %f908, %f905, 0fBE2AD8B9;
	fma.rn.f32 	%f910, %f909, %f905, 0f3E4CED0B;
	fma.rn.f32 	%f911, %f910, %f905, 0fBE7FFF22;
	fma.rn.f32 	%f912, %f911, %f905, 0f3EAAAA78;
	fma.rn.f32 	%f913, %f912, %f905, 0fBF000000;
	mul.f32 	%f914, %f905, %f913;
	fma.rn.f32 	%f915, %f914, %f905, %f905;
	fma.rn.f32 	%f916, %f904, 0f3F317218, %f915;
	setp.gt.u32 	%p378, %r4631, 2139095039;
	fma.rn.f32 	%f917, %f900, 0f7F800000, 0f7F800000;
	selp.f32 	%f918, %f917, %f916, %p378;
	setp.eq.f32 	%p379, %f900, 0f00000000;
	fma.rn.f32 	%f919, %f918, 0f3EDE5BD9, 0f3F800000;
	selp.f32 	%f920, 0fFF800000, %f919, %p379;
	cvt.rzi.u32.f32 	%r2287, %f920;
	setp.eq.s32 	%p380, %r2287, 0;
	@%p380 bra 	$L__BB2_1111;
	mul.hi.s32 	%r4636, %r11054, 1717986919;
	shr.u32 	%r4637, %r4636, 31;
	shr.s32 	%r4638, %r4636, 2;
	add.s32 	%r4639, %r4638, %r4637;
	mul.lo.s32 	%r4640, %r4639, 10;
	sub.s32 	%r2288, %r11054, %r4640;
	mov.b32 	%r11208, 0;
	mov.u32 	%r11209, %r11058;
$L__BB2_1108:
	mul.hi.s32 	%r4641, %r11209, 1717986919;
	shr.u32 	%r4642, %r4641, 31;
	shr.s32 	%r4643, %r4641, 2;
	add.s32 	%r4644, %r4643, %r4642;
	mul.lo.s32 	%r4645, %r4644, 10;
	sub.s32 	%r2291, %r11209, %r4645;
	setp.eq.s32 	%p381, %r2291, %r2288;
	@%p381 bra 	$L__BB2_1110;
	setp.gt.s32 	%p382, %r2291, %r2288;
	selp.b32 	%r2292, %r11058, %r11054, %p382;
	selp.b32 	%r11054, %r11054, %r11058, %p382;
	mov.u32 	%r11058, %r2292;
	bra.uni 	$L__BB2_1111;
$L__BB2_1110:
	add.s32 	%r11208, %r11208, 1;
	mul.hi.s32 	%r4646, %r11209, 1717986919;
	shr.u32 	%r4647, %r4646, 31;
	shr.s32 	%r4648, %r4646, 2;
	add.s32 	%r11209, %r4648, %r4647;
	setp.ne.s32 	%p383, %r11208, %r2287;
	@%p383 bra 	$L__BB2_1108;
$L__BB2_1111:
	max.s32 	%r4649, %r11066, %r11062;
	cvt.rn.f32.s32 	%f921, %r4649;
	setp.lt.s32 	%p384, %r4649, 1;
	mul.f32 	%f922, %f921, 0f4B000000;
	selp.f32 	%f923, %f922, %f921, %p384;
	selp.f32 	%f924, 0fC1B80000, 0f00000000, %p384;
	mov.b32 	%r4650, %f923;
	add.s32 	%r4651, %r4650, -1059760811;
	and.b32  	%r4652, %r4651, -8388608;
	sub.s32 	%r4653, %r4650, %r4652;
	mov.b32 	%f925, %r4653;
	cvt.rn.f32.s32 	%f926, %r4652;
	fma.rn.f32 	%f927, %f926, 0f34000000, %f924;
	add.f32 	%f928, %f925, 0fBF800000;
	fma.rn.f32 	%f929, %f928, 0fBE055027, 0f3E1039F6;
	fma.rn.f32 	%f930, %f929, %f928, 0fBDF8CDCC;
	fma.rn.f32 	%f931, %f930, %f928, 0f3E0F2955;
	fma.rn.f32 	%f932, %f931, %f928, 0fBE2AD8B9;
	fma.rn.f32 	%f933, %f932, %f928, 0f3E4CED0B;
	fma.rn.f32 	%f934, %f933, %f928, 0fBE7FFF22;
	fma.rn.f32 	%f935, %f934, %f928, 0f3EAAAA78;
	fma.rn.f32 	%f936, %f935, %f928, 0fBF000000;
	mul.f32 	%f937, %f928, %f936;
	fma.rn.f32 	%f938, %f937, %f928, %f928;
	fma.rn.f32 	%f939, %f927, 0f3F317218, %f938;
	setp.gt.u32 	%p385, %r4650, 2139095039;
	fma.rn.f32 	%f940, %f923, 0f7F800000, 0f7F800000;
	selp.f32 	%f941, %f940, %f939, %p385;
	setp.eq.f32 	%p386, %f923, 0f00000000;
	fma.rn.f32 	%f942, %f941, 0f3EDE5BD9, 0f3F800000;
	selp.f32 	%f943, 0fFF800000, %f942, %p386;
	cvt.rzi.u32.f32 	%r2298, %f943;
	setp.eq.s32 	%p387, %r2298, 0;
	@%p387 bra 	$L__BB2_1116;
	mul.hi.s32 	%r4655, %r11062, 1717986919;
	shr.u32 	%r4656, %r4655, 31;
	shr.s32 	%r4657, %r4655, 2;
	add.s32 	%r4658, %r4657, %r4656;
	mul.lo.s32 	%r4659, %r4658, 10;
	sub.s32 	%r2299, %r11062, %r4659;
	mov.b32 	%r11212, 0;
	mov.u32 	%r11213, %r11066;
$L__BB2_1113:
	mul.hi.s32 	%r4660, %r11213, 1717986919;
	shr.u32 	%r4661, %r4660, 31;
	shr.s32 	%r4662, %r4660, 2;
	add.s32 	%r4663, %r4662, %r4661;
	mul.lo.s32 	%r4664, %r4663, 10;
	sub.s32 	%r2302, %r11213, %r4664;
	setp.eq.s32 	%p388, %r2302, %r2299;
	@%p388 bra 	$L__BB2_1115;
	setp.gt.s32 	%p389, %r2302, %r2299;
	selp.b32 	%r2303, %r11066, %r11062, %p389;
	selp.b32 	%r11062, %r11062, %r11066, %p389;
	mov.u32 	%r11066, %r2303;
	bra.uni 	$L__BB2_1116;
$L__BB2_1115:
	add.s32 	%r11212, %r11212, 1;
	mul.hi.s32 	%r4665, %r11213, 1717986919;
	shr.u32 	%r4666, %r4665, 31;
	shr.s32 	%r4667, %r4665, 2;
	add.s32 	%r11213, %r4667, %r4666;
	setp.ne.s32 	%p390, %r11212, %r2298;
	@%p390 bra 	$L__BB2_1113;
$L__BB2_1116:
	max.s32 	%r4668, %r11074, %r11070;
	cvt.rn.f32.s32 	%f944, %r4668;
	setp.lt.s32 	%p391, %r4668, 1;
	mul.f32 	%f945, %f944, 0f4B000000;
	selp.f32 	%f946, %f945, %f944, %p391;
	selp.f32 	%f947, 0fC1B80000, 0f00000000, %p391;
	mov.b32 	%r4669, %f946;
	add.s32 	%r4670, %r4669, -1059760811;
	and.b32  	%r4671, %r4670, -8388608;
	sub.s32 	%r4672, %r4669, %r4671;
	mov.b32 	%f948, %r4672;
	cvt.rn.f32.s32 	%f949, %r4671;
	fma.rn.f32 	%f950, %f949, 0f34000000, %f947;
	add.f32 	%f951, %f948, 0fBF800000;
	fma.rn.f32 	%f952, %f951, 0fBE055027, 0f3E1039F6;
	fma.rn.f32 	%f953, %f952, %f951, 0fBDF8CDCC;
	fma.rn.f32 	%f954, %f953, %f951, 0f3E0F2955;
	fma.rn.f32 	%f955, %f954, %f951, 0fBE2AD8B9;
	fma.rn.f32 	%f956, %f955, %f951, 0f3E4CED0B;
	fma.rn.f32 	%f957, %f956, %f951, 0fBE7FFF22;
	fma.rn.f32 	%f958, %f957, %f951, 0f3EAAAA78;
	fma.rn.f32 	%f959, %f958, %f951, 0fBF000000;
	mul.f32 	%f960, %f951, %f959;
	fma.rn.f32 	%f961, %f960, %f951, %f951;
	fma.rn.f32 	%f962, %f950, 0f3F317218, %f961;
	setp.gt.u32 	%p392, %r4669, 2139095039;
	fma.rn.f32 	%f963, %f946, 0f7F800000, 0f7F800000;
	selp.f32 	%f964, %f963, %f962, %p392;
	setp.eq.f32 	%p393, %f946, 0f00000000;
	fma.rn.f32 	%f965, %f964, 0f3EDE5BD9, 0f3F800000;
	selp.f32 	%f966, 0fFF800000, %f965, %p393;
	cvt.rzi.u32.f32 	%r2309, %f966;
	setp.eq.s32 	%p394, %r2309, 0;
	@%p394 bra 	$L__BB2_1121;
	mul.hi.s32 	%r4674, %r11070, 1717986919;
	shr.u32 	%r4675, %r4674, 31;
	shr.s32 	%r4676, %r4674, 2;
	add.s32 	%r4677, %r4676, %r4675;
	mul.lo.s32 	%r4678, %r4677, 10;
	sub.s32 	%r2310, %r11070, %r4678;
	mov.b32 	%r11216, 0;
	mov.u32 	%r11217, %r11074;
$L__BB2_1118:
	mul.hi.s32 	%r4679, %r11217, 1717986919;
	shr.u32 	%r4680, %r4679, 31;
	shr.s32 	%r4681, %r4679, 2;
	add.s32 	%r4682, %r4681, %r4680;
	mul.lo.s32 	%r4683, %r4682, 10;
	sub.s32 	%r2313, %r11217, %r4683;
	setp.eq.s32 	%p395, %r2313, %r2310;
	@%p395 bra 	$L__BB2_1120;
	setp.gt.s32 	%p396, %r2313, %r2310;
	selp.b32 	%r2314, %r11074, %r11070, %p396;
	selp.b32 	%r11070, %r11070, %r11074, %p396;
	mov.u32 	%r11074, %r2314;
	bra.uni 	$L__BB2_1121;
$L__BB2_1120:
	add.s32 	%r11216, %r11216, 1;
	mul.hi.s32 	%r4684, %r11217, 1717986919;
	shr.u32 	%r4685, %r4684, 31;
	shr.s32 	%r4686, %r4684, 2;
	add.s32 	%r11217, %r4686, %r4685;
	setp.ne.s32 	%p397, %r11216, %r2309;
	@%p397 bra 	$L__BB2_1118;
$L__BB2_1121:
	max.s32 	%r4687, %r11082, %r11078;
	cvt.rn.f32.s32 	%f967, %r4687;
	setp.lt.s32 	%p398, %r4687, 1;
	mul.f32 	%f968, %f967, 0f4B000000;
	selp.f32 	%f969, %f968, %f967, %p398;
	selp.f32 	%f970, 0fC1B80000, 0f00000000, %p398;
	mov.b32 	%r4688, %f969;
	add.s32 	%r4689, %r4688, -1059760811;
	and.b32  	%r4690, %r4689, -8388608;
	sub.s32 	%r4691, %r4688, %r4690;
	mov.b32 	%f971, %r4691;
	cvt.rn.f32.s32 	%f972, %r4690;
	fma.rn.f32 	%f973, %f972, 0f34000000, %f970;
	add.f32 	%f974, %f971, 0fBF800000;
	fma.rn.f32 	%f975, %f974, 0fBE055027, 0f3E1039F6;
	fma.rn.f32 	%f976, %f975, %f974, 0fBDF8CDCC;
	fma.rn.f32 	%f977, %f976, %f974, 0f3E0F2955;
	fma.rn.f32 	%f978, %f977, %f974, 0fBE2AD8B9;
	fma.rn.f32 	%f979, %f978, %f974, 0f3E4CED0B;
	fma.rn.f32 	%f980, %f979, %f974, 0fBE7FFF22;
	fma.rn.f32 	%f981, %f980, %f974, 0f3EAAAA78;
	fma.rn.f32 	%f982, %f981, %f974, 0fBF000000;
	mul.f32 	%f983, %f974, %f982;
	fma.rn.f32 	%f984, %f983, %f974, %f974;
	fma.rn.f32 	%f985, %f973, 0f3F317218, %f984;
	setp.gt.u32 	%p399, %r4688, 2139095039;
	fma.rn.f32 	%f986, %f969, 0f7F800000, 0f7F800000;
	selp.f32 	%f987, %f986, %f985, %p399;
	setp.eq.f32 	%p400, %f969, 0f00000000;
	fma.rn.f32 	%f988, %f987, 0f3EDE5BD9, 0f3F800000;
	selp.f32 	%f989, 0fFF800000, %f988, %p400;
	cvt.rzi.u32.f32 	%r2320, %f989;
	setp.eq.s32 	%p401, %r2320, 0;
	@%p401 bra 	$L__BB2_1126;
	mul.hi.s32 	%r4693, %r11078, 1717986919;
	shr.u32 	%r4694, %r4693, 31;
	shr.s32 	%r4695, %r4693, 2;
	add.s32 	%r4696, %r4695, %r4694;
	mul.lo.s32 	%r4697, %r4696, 10;
	sub.s32 	%r2321, %r11078, %r4697;
	mov.b32 	%r11220, 0;
	mov.u32 	%r11221, %r11082;
$L__BB2_1123:
	mul.hi.s32 	%r4698, %r11221, 1717986919;
	shr.u32 	%r4699, %r4698, 31;
	shr.s32 	%r4700, %r4698, 2;
	add.s32 	%r4701, %r4700, %r4699;
	mul.lo.s32 	%r4702, %r4701, 10;
	sub.s32 	%r2324, %r11221, %r4702;
	setp.eq.s32 	%p402, %r2324, %r2321;
	@%p402 bra 	$L__BB2_1125;
	setp.gt.s32 	%p403, %r2324, %r2321;
	selp.b32 	%r2325, %r11082, %r11078, %p403;
	selp.b32 	%r11078, %r11078, %r11082, %p403;
	mov.u32 	%r11082, %r2325;
	bra.uni 	$L__BB2_1126;
$L__BB2_1125:
	add.s32 	%r11220, %r11220, 1;
	mul.hi.s32 	%r4703, %r11221, 1717986919;
	shr.u32 	%r4704, %r4703, 31;
	shr.s32 	%r4705, %r4703, 2;
	add.s32 	%r11221, %r4705, %r4704;
	setp.ne.s32 	%p404, %r11220, %r2320;
	@%p404 bra 	$L__BB2_1123;
$L__BB2_1126:
	max.s32 	%r4706, %r11090, %r11086;
	cvt.rn.f32.s32 	%f990, %r4706;
	setp.lt.s32 	%p405, %r4706, 1;
	mul.f32 	%f991, %f990, 0f4B000000;
	selp.f32 	%f992, %f991, %f990, %p405;
	selp.f32 	%f993, 0fC1B80000, 0f00000000, %p405;
	mov.b32 	%r4707, %f992;
	add.s32 	%r4708, %r4707, -1059760811;
	and.b32  	%r4709, %r4708, -8388608;
	sub.s32 	%r4710, %r4707, %r4709;
	mov.b32 	%f994, %r4710;
	cvt.rn.f32.s32 	%f995, %r4709;
	fma.rn.f32 	%f996, %f995, 0f34000000, %f993;
	add.f32 	%f997, %f994, 0fBF800000;
	fma.rn.f32 	%f998, %f997, 0fBE055027, 0f3E1039F6;
	fma.rn.f32 	%f999, %f998, %f997, 0fBDF8CDCC;
	fma.rn.f32 	%f1000, %f999, %f997, 0f3E0F2955;
	fma.rn.f32 	%f1001, %f1000, %f997, 0fBE2AD8B9;
	fma.rn.f32 	%f1002, %f1001, %f997, 0f3E4CED0B;
	fma.rn.f32 	%f1003, %f1002, %f997, 0fBE7FFF22;
	fma.rn.f32 	%f1004, %f1003, %f997, 0f3EAAAA78;
	fma.rn.f32 	%f1005, %f1004, %f997, 0fBF000000;
	mul.f32 	%f1006, %f997, %f1005;
	fma.rn.f32 	%f1007, %f1006, %f997, %f997;
	fma.rn.f32 	%f1008, %f996, 0f3F317218, %f1007;
	setp.gt.u32 	%p406, %r4707, 2139095039;
	fma.rn.f32 	%f1009, %f992, 0f7F800000, 0f7F800000;
	selp.f32 	%f1010, %f1009, %f1008, %p406;
	setp.eq.f32 	%p407, %f992, 0f00000000;
	fma.rn.f32 	%f1011, %f1010, 0f3EDE5BD9, 0f3F800000;
	selp.f32 	%f1012, 0fFF800000, %f1011, %p407;
	cvt.rzi.u32.f32 	%r2331, %f1012;
	setp.eq.s32 	%p408, %r2331, 0;
	@%p408 bra 	$L__BB2_1131;
	mul.hi.s32 	%r4712, %r11086, 1717986919;
	shr.u32 	%r4713, %r4712, 31;
	shr.s32 	%r4714, %r4712, 2;
	add.s32 	%r4715, %r4714, %r4713;
	mul.lo.s32 	%r4716, %r4715, 10;
	sub.s32 	%r2332, %r11086, %r4716;
	mov.b32 	%r11224, 0;
	mov.u32 	%r11225, %r11090;
$L__BB2_1128:
	mul.hi.s32 	%r4717, %r11225, 1717986919;
	shr.u32 	%r4718, %r4717, 31;
	shr.s32 	%r4719, %r4717, 2;
	add.s32 	%r4720, %r4719, %r4718;
	mul.lo.s32 	%r4721, %r4720, 10;
	sub.s32 	%r2335, %r11225, %r4721;
	setp.eq.s32 	%p409, %r2335, %r2332;
	@%p409 bra 	$L__BB2_1130;
	setp.gt.s32 	%p410, %r2335, %r2332;
	selp.b32 	%r2336, %r11090, %r11086, %p410;
	selp.b32 	%r11086, %r11086, %r11090, %p410;
	mov.u32 	%r11090, %r2336;
	bra.uni 	$L__BB2_1131;
$L__BB2_1130:
	add.s32 	%r11224, %r11224, 1;
	mul.hi.s32 	%r4722, %r11225, 1717986919;
	shr.u32 	%r4723, %r4722, 31;
	shr.s32 	%r4724, %r4722, 2;
	add.s32 	%r11225, %r4724, %r4723;
	setp.ne.s32 	%p411, %r11224, %r2331;
	@%p411 bra 	$L__BB2_1128;
$L__BB2_1131:
	max.s32 	%r4725, %r11098, %r11094;
	cvt.rn.f32.s32 	%f1013, %r4725;
	setp.lt.s32 	%p412, %r4725, 1;
	mul.f32 	%f1014, %f1013, 0f4B000000;
	selp.f32 	%f1015, %f1014, %f1013, %p412;
	selp.f32 	%f1016, 0fC1B80000, 0f00000000, %p412;
	mov.b32 	%r4726, %f1015;
	add.s32 	%r4727, %r4726, -1059760811;
	and.b32  	%r4728, %r4727, -8388608;
	sub.s32 	%r4729, %r4726, %r4728;
	mov.b32 	%f1017, %r4729;
	cvt.rn.f32.s32 	%f1018, %r4728;
	fma.rn.f32 	%f1019, %f1018, 0f34000000, %f1016;
	add.f32 	%f1020, %f1017, 0fBF800000;
	fma.rn.f32 	%f1021, %f1020, 0fBE055027, 0f3E1039F6;
	fma.rn.f32 	%f1022, %f1021, %f1020, 0fBDF8CDCC;
	fma.rn.f32 	%f1023, %f1022, %f1020, 0f3E0F2955;
	fma.rn.f32 	%f1024, %f1023, %f1020, 0fBE2AD8B9;
	fma.rn.f32 	%f1025, %f1024, %f1020, 0f3E4CED0B;
	fma.rn.f32 	%f1026, %f1025, %f1020, 0fBE7FFF22;
	fma.rn.f32 	%f1027, %f1026, %f1020, 0f3EAAAA78;
	fma.rn.f32 	%f1028, %f1027, %f1020, 0fBF000000;
	mul.f32 	%f1029, %f1020, %f1028;
	fma.rn.f32 	%f1030, %f1029, %f1020, %f1020;
	fma.rn.f32 	%f1031, %f1019, 0f3F317218, %f1030;
	setp.gt.u32 	%p413, %r4726, 2139095039;
	fma.rn.f32 	%f1032, %f1015, 0f7F800000, 0f7F800000;
	selp.f32 	%f1033, %f1032, %f1031, %p413;
	setp.eq.f32 	%p414, %f1015, 0f00000000;
	fma.rn.f32 	%f1034, %f1033, 0f3EDE5BD9, 0f3F800000;
	selp.f32 	%f1035, 0fFF800000, %f1034, %p414;
	cvt.rzi.u32.f32 	%r2342, %f1035;
	setp.eq.s32 	%p415, %r2342, 0;
	@%p415 bra 	$L__BB2_1136;
	mul.hi.s32 	%r4731, %r11094, 1717986919;
	shr.u32 	%r4732, %r4731, 31;
	shr.s32 	%r4733, %r4731, 2;
	add.s32 	%r4734, %r4733, %r4732;
	mul.lo.s32 	%r4735, %r4734, 10;
	sub.s32 	%r2343, %r11094, %r4735;
	mov.b32 	%r11228, 0;
	mov.u32 	%r11229, %r11098;
$L__BB2_1133:
	mul.hi.s32 	%r4736, %r11229, 1717986919;
	shr.u32 	%r4737, %r4736, 31;
	shr.s32 	%r4738, %r4736, 2;
	add.s32 	%r4739, %r4738, %r4737;
	mul.lo.s32 	%r4740, %r4739, 10;
	sub.s32 	%r2346, %r11229, %r4740;
	setp.eq.s32 	%p416, %r2346, %r2343;
	@%p416 bra 	$L__BB2_1135;
	setp.gt.s32 	%p417, %r2346, %r2343;
	selp.b32 	%r2347, %r11098, %r11094, %p417;
	selp.b32 	%r11094, %r11094, %r11098, %p417;
	mov.u32 	%r11098, %r2347;
	bra.uni 	$L__BB2_1136;
$L__BB2_1135:
	add.s32 	%r11228, %r11228, 1;
	mul.hi.s32 	%r4741, %r11229, 1717986919;
	shr.u32 	%r4742, %r4741, 31;
	shr.s32 	%r4743, %r4741, 2;
	add.s32 	%r11229, %r4743, %r4742;
	setp.ne.s32 	%p418, %r11228, %r2342;
	@%p418 bra 	$L__BB2_1133;
$L__BB2_1136:
	max.s32 	%r4744, %r11106, %r11102;
	cvt.rn.f32.s32 	%f1036, %r4744;
	setp.lt.s32 	%p419, %r4744, 1;
	mul.f32 	%f1037, %f1036, 0f4B000000;
	selp.f32 	%f1038, %f1037, %f1036, %p419;
	selp.f32 	%f1039, 0fC1B80000, 0f00000000, %p419;
	mov.b32 	%r4745, %f1038;
	add.s32 	%r4746, %r4745, -1059760811;
	and.b32  	%r4747, %r4746, -8388608;
	sub.s32 	%r4748, %r4745, %r4747;
	mov.b32 	%f1040, %r4748;
	cvt.rn.f32.s32 	%f1041, %r4747;
	fma.rn.f32 	%f1042, %f1041, 0f34000000, %f1039;
	add.f32 	%f1043, %f1040, 0fBF800000;
	fma.rn.f32 	%f1044, %f1043, 0fBE055027, 0f3E1039F6;
	fma.rn.f32 	%f1045, %f1044, %f1043, 0fBDF8CDCC;
	fma.rn.f32 	%f1046, %f1045, %f1043, 0f3E0F2955;
	fma.rn.f32 	%f1047, %f1046, %f1043, 0fBE2AD8B9;
	fma.rn.f32 	%f1048, %f1047, %f1043, 0f3E4CED0B;
	fma.rn.f32 	%f1049, %f1048, %f1043, 0fBE7FFF22;
	fma.rn.f32 	%f1050, %f1049, %f1043, 0f3EAAAA78;
	fma.rn.f32 	%f1051, %f1050, %f1043, 0fBF000000;
	mul.f32 	%f1052, %f1043, %f1051;
	fma.rn.f32 	%f1053, %f1052, %f1043, %f1043;
	fma.rn.f32 	%f1054, %f1042, 0f3F317218, %f1053;
	setp.gt.u32 	%p420, %r4745, 2139095039;
	fma.rn.f32 	%f1055, %f1038, 0f7F800000, 0f7F800000;
	selp.f32 	%f1056, %f1055, %f1054, %p420;
	setp.eq.f32 	%p421, %f1038, 0f00000000;
	fma.rn.f32 	%f1057, %f1056, 0f3EDE5BD9, 0f3F800000;
	selp.f32 	%f1058, 0fFF800000, %f1057, %p421;
	cvt.rzi.u32.f32 	%r2353, %f1058;
	setp.eq.s32 	%p422, %r2353, 0;
	@%p422 bra 	$L__BB2_1141;
	mul.hi.s32 	%r4750, %r11102, 1717986919;
	shr.u32 	%r4751, %r4750, 31;
	shr.s32 	%r4752, %r4750, 2;
	add.s32 	%r4753, %r4752, %r4751;
	mul.lo.s32 	%r4754, %r4753, 10;
	sub.s32 	%r2354, %r11102, %r4754;
	mov.b32 	%r11232, 0;
	mov.u32 	%r11233, %r11106;
$L__BB2_1138:
	mul.hi.s32 	%r4755, %r11233, 1717986919;
	shr.u32 	%r4756, %r4755, 31;
	shr.s32 	%r4757, %r4755, 2;
	add.s32 	%r4758, %r4757, %r4756;
	mul.lo.s32 	%r4759, %r4758, 10;
	sub.s32 	%r2357, %r11233, %r4759;
	setp.eq.s32 	%p423, %r2357, %r2354;
	@%p423 bra 	$L__BB2_1140;
	setp.gt.s32 	%p424, %r2357, %r2354;
	selp.b32 	%r2358, %r11106, %r11102, %p424;
	selp.b32 	%r11102, %r11102, %r11106, %p424;
	mov.u32 	%r11106, %r2358;
	bra.uni 	$L__BB2_1141;
$L__BB2_1140:
	add.s32 	%r11232, %r11232, 1;
	mul.hi.s32 	%r4760, %r11233, 1717986919;
	shr.u32 	%r4761, %r4760, 31;
	shr.s32 	%r4762, %r4760, 2;
	add.s32 	%r11233, %r4762, %r4761;
	setp.ne.s32 	%p425, %r11232, %r2353;
	@%p425 bra 	$L__BB2_1138;
$L__BB2_1141:
	max.s32 	%r4763, %r11174, %r11110;
	cvt.rn.f32.s32 	%f1059, %r4763;
	setp.lt.s32 	%p426, %r4763, 1;
	mul.f32 	%f1060, %f1059, 0f4B000000;
	selp.f32 	%f1061, %f1060, %f1059, %p426;
	selp.f32 	%f1062, 0fC1B80000, 0f00000000, %p426;
	mov.b32 	%r4764, %f1061;
	add.s32 	%r4765, %r4764, -1059760811;
	and.b32  	%r4766, %r4765, -8388608;
	sub.s32 	%r4767, %r4764, %r4766;
	mov.b32 	%f1063, %r4767;
	cvt.rn.f32.s32 	%f1064, %r4766;
	fma.rn.f32 	%f1065, %f1064, 0f34000000, %f1062;
	add.f32 	%f1066, %f1063, 0fBF800000;
	fma.rn.f32 	%f1067, %f1066, 0fBE055027, 0f3E1039F6;
	fma.rn.f32 	%f1068, %f1067, %f1066, 0fBDF8CDCC;
	fma.rn.f32 	%f1069, %f1068, %f1066, 0f3E0F2955;
	fma.rn.f32 	%f1070, %f1069, %f1066, 0fBE2AD8B9;
	fma.rn.f32 	%f1071, %f1070, %f1066, 0f3E4CED0B;
	fma.rn.f32 	%f1072, %f1071, %f1066, 0fBE7FFF22;
	fma.rn.f32 	%f1073, %f1072, %f1066, 0f3EAAAA78;
	fma.rn.f32 	%f1074, %f1073, %f1066, 0fBF000000;
	mul.f32 	%f1075, %f1066, %f1074;
	fma.rn.f32 	%f1076, %f1075, %f1066, %f1066;
	fma.rn.f32 	%f1077, %f1065, 0f3F317218, %f1076;
	setp.gt.u32 	%p427, %r4764, 2139095039;
	fma.rn.f32 	%f1078, %f1061, 0f7F800000, 0f7F800000;
	selp.f32 	%f1079, %f1078, %f1077, %p427;
	setp.eq.f32 	%p428, %f1061, 0f00000000;
	fma.rn.f32 	%f1080, %f1079, 0f3EDE5BD9, 0f3F800000;
	selp.f32 	%f1081, 0fFF800000, %f1080, %p428;
	cvt.rzi.u32.f32 	%r2364, %f1081;
	setp.eq.s32 	%p429, %r2364, 0;
	@%p429 bra 	$L__BB2_1146;
	mul.hi.s32 	%r4769, %r11110, 1717986919;
	shr.u32 	%r4770, %r4769, 31;
	shr.s32 	%r4771, %r4769, 2;
	add.s32 	%r4772, %r4771, %r4770;
	mul.lo.s32 	%r4773, %r4772, 10;
	sub.s32 	%r2365, %r11110, %r4773;
	mov.b32 	%r11236, 0;
	mov.u32 	%r11237, %r11174;
$L__BB2_1143:
	mul.hi.s32 	%r4774, %r11237, 1717986919;
	shr.u32 	%r4775, %r4774, 31;
	shr.s32 	%r4776, %r4774, 2;
	add.s32 	%r4777, %r4776, %r4775;
	mul.lo.s32 	%r4778, %r4777, 10;
	sub.s32 	%r2368, %r11237, %r4778;
	setp.eq.s32 	%p430, %r2368, %r2365;
	@%p430 bra 	$L__BB2_1145;
	setp.gt.s32 	%p431, %r2368, %r2365;
	selp.b32 	%r2369, %r11174, %r11110, %p431;
	selp.b32 	%r11110, %r11110, %r11174, %p431;
	mov.u32 	%r11174, %r2369;
	bra.uni 	$L__BB2_1146;
$L__BB2_1145:
	add.s32 	%r11236, %r11236, 1;
	mul.hi.s32 	%r4779, %r11237, 1717986919;
	shr.u32 	%r4780, %r4779, 31;
	shr.s32 	%r4781, %r4779, 2;
	add.s32 	%r11237, %r4781, %r4780;
	setp.ne.s32 	%p432, %r11236, %r2364;
	@%p432 bra 	$L__BB2_1143;
$L__BB2_1146:
	max.s32 	%r4782, %r11054, %r11115;
	cvt.rn.f32.s32 	%f1082, %r4782;
	setp.lt.s32 	%p433, %r4782, 1;
	mul.f32 	%f1083, %f1082, 0f4B000000;
	selp.f32 	%f1084, %f1083, %f1082, %p433;
	selp.f32 	%f1085, 0fC1B80000, 0f00000000, %p433;
	mov.b32 	%r4783, %f1084;
	add.s32 	%r4784, %r4783, -1059760811;
	and.b32  	%r4785, %r4784, -8388608;
	sub.s32 	%r4786, %r4783, %r4785;
	mov.b32 	%f1086, %r4786;
	cvt.rn.f32.s32 	%f1087, %r4785;
	fma.rn.f32 	%f1088, %f1087, 0f34000000, %f1085;
	add.f32 	%f1089, %f1086, 0fBF800000;
	fma.rn.f32 	%f1090, %f1089, 0fBE055027, 0f3E1039F6;
	fma.rn.f32 	%f1091, %f1090, %f1089, 0fBDF8CDCC;
	fma.rn.f32 	%f1092, %f1091, %f1089, 0f3E0F2955;
	fma.rn.f32 	%f1093, %f1092, %f1089, 0fBE2AD8B9;
	fma.rn.f32 	%f1094, %f1093, %f1089, 0f3E4CED0B;
	fma.rn.f32 	%f1095, %f1094, %f1089, 0fBE7FFF22;
	fma.rn.f32 	%f1096, %f1095, %f1089, 0f3EAAAA78;
	fma.rn.f32 	%f1097, %f1096, %f1089, 0fBF000000;
	mul.f32 	%f1098, %f1089, %f1097;
	fma.rn.f32 	%f1099, %f1098, %f1089, %f1089;
	fma.rn.f32 	%f1100, %f1088, 0f3F317218, %f1099;
	setp.gt.u32 	%p434, %r4783, 2139095039;
	fma.rn.f32 	%f1101, %f1084, 0f7F800000, 0f7F800000;
	selp.f32 	%f1102, %f1101, %f1100, %p434;
	setp.eq.f32 	%p435, %f1084, 0f00000000;
	fma.rn.f32 	%f1103, %f1102, 0f3EDE5BD9, 0f3F800000;
	selp.f32 	%f1104, 0fFF800000, %f1103, %p435;
	cvt.rzi.u32.f32 	%r2375, %f1104;
	setp.eq.s32 	%p436, %r2375, 0;
	@%p436 bra 	$L__BB2_1151;
	mul.hi.s32 	%r4788, %r11115, 1717986919;
	shr.u32 	%r4789, %r4788, 31;
	shr.s32 	%r4790, %r4788, 2;
	add.s32 	%r4791, %r4790, %r4789;
	mul.lo.s32 	%r4792, %r4791, 10;
	sub.s32 	%r2376, %r11115, %r4792;
	mov.b32 	%r11240, 0;
	mov.u32 	%r11241, %r11054;
$L__BB2_1148:
	mul.hi.s32 	%r4793, %r11241, 1717986919;
	shr.u32 	%r4794, %r4793, 31;
	shr.s32 	%r4795, %r4793, 2;
	add.s32 	%r4796, %r4795, %r4794;
	mul.lo.s32 	%r4797, %r4796, 10;
	sub.s32 	%r2379, %r11241, %r4797;
	setp.eq.s32 	%p437, %r2379, %r2376;
	@%p437 bra 	$L__BB2_1150;
	setp.gt.s32 	%p438, %r2379, %r2376;
	selp.b32 	%r2380, %r11054, %r11115, %p438;
	selp.b32 	%r11115, %r11115, %r11054, %p438;
	mov.u32 	%r11054, %r2380;
	bra.uni 	$L__BB2_1151;
$L__BB2_1150:
	add.s32 	%r11240, %r11240, 1;
	mul.hi.s32 	%r4798, %r11241, 1717986919;
	shr.u32 	%r4799, %r4798, 31;
	shr.s32 	%r4800, %r4798, 2;
	add.s32 	%r11241, %r4800, %r4799;
	setp.ne.s32 	%p439, %r11240, %r2375;
	@%p439 bra 	$L__BB2_1148;
$L__BB2_1151:
	max.s32 	%r4801, %r11062, %r11058;
	cvt.rn.f32.s32 	%f1105, %r4801;
	setp.lt.s32 	%p440, %r4801, 1;
	mul.f32 	%f1106, %f1105, 0f4B000000;
	selp.f32 	%f1107, %f1106, %f1105, %p440;
	selp.f32 	%f1108, 0fC1B80000, 0f00000000, %p440;
	mov.b32 	%r4802, %f1107;
	add.s32 	%r4803, %r4802, -1059760811;
	and.b32  	%r4804, %r4803, -8388608;
	sub.s32 	%r4805, %r4802, %r4804;
	mov.b32 	%f1109, %r4805;
	cvt.rn.f32.s32 	%f1110, %r4804;
	fma.rn.f32 	%f1111, %f1110, 0f34000000, %f1108;
	add.f32 	%f1112, %f1109, 0fBF800000;
	fma.rn.f32 	%f1113, %f1112, 0fBE055027, 0f3E1039F6;
	fma.rn.f32 	%f1114, %f1113, %f1112, 0fBDF8CDCC;
	fma.rn.f32 	%f1115, %f1114, %f1112, 0f3E0F2955;
	fma.rn.f32 	%f1116, %f1115, %f1112, 0fBE2AD8B9;
	fma.rn.f32 	%f1117, %f1116, %f1112, 0f3E4CED0B;
	fma.rn.f32 	%f1118, %f1117, %f1112, 0fBE7FFF22;
	fma.rn.f32 	%f1119, %f1118, %f1112, 0f3EAAAA78;
	fma.rn.f32 	%f1120, %f1119, %f1112, 0fBF000000;
	mul.f32 	%f1121, %f1112, %f1120;
	fma.rn.f32 	%f1122, %f1121, %f1112, %f1112;
	fma.rn.f32 	%f1123, %f1111, 0f3F317218, %f1122;
	setp.gt.u32 	%p441, %r4802, 2139095039;
	fma.rn.f32 	%f1124, %f1107, 0f7F800000, 0f7F800000;
	selp.f32 	%f1125, %f1124, %f1123, %p441;
	setp.eq.f32 	%p442, %f1107, 0f00000000;
	fma.rn.f32 	%f1126, %f1125, 0f3EDE5BD9, 0f3F800000;
	selp.f32 	%f1127, 0fFF800000, %f1126, %p442;
	cvt.rzi.u32.f32 	%r2386, %f1127;
	setp.eq.s32 	%p443, %r2386, 0;
	@%p443 bra 	$L__BB2_1156;
	mul.hi.s32 	%r4807, %r11058, 1717986919;
	shr.u32 	%r4808, %r4807, 31;
	shr.s32 	%r4809, %r4807, 2;
	add.s32 	%r4810, %r4809, %r4808;
	mul.lo.s32 	%r4811, %r4810, 10;
	sub.s32 	%r2387, %r11058, %r4811;
	mov.b32 	%r11244, 0;
	mov.u32 	%r11245, %r11062;
$L__BB2_1153:
	mul.hi.s32 	%r4812, %r11245, 1717986919;
	shr.u32 	%r4813, %r4812, 31;
	shr.s32 	%r4814, %r4812, 2;
	add.s32 	%r4815, %r4814, %r4813;
	mul.lo.s32 	%r4816, %r4815, 10;
	sub.s32 	%r2390, %r11245, %r4816;
	setp.eq.s32 	%p444, %r2390, %r2387;
	@%p444 bra 	$L__BB2_1155;
	setp.gt.s32 	%p445, %r2390, %r2387;
	selp.b32 	%r2391, %r11062, %r11058, %p445;
	selp.b32 	%r11058, %r11058, %r11062, %p445;
	mov.u32 	%r11062, %r2391;
	bra.uni 	$L__BB2_1156;
$L__BB2_1155:
	add.s32 	%r11244, %r11244, 1;
	mul.hi.s32 	%r4817, %r11245, 1717986919;
	shr.u32 	%r4818, %r4817, 31;
	shr.s32 	%r4819, %r4817, 2;
	add.s32 	%r11245, %r4819, %r4818;
	setp.ne.s32 	%p446, %r11244, %r2386;
	@%p446 bra 	$L__BB2_1153;
$L__BB2_1156:
	max.s32 	%r4820, %r11070, %r11066;
	cvt.rn.f32.s32 	%f1128, %r4820;
	setp.lt.s32 	%p447, %r4820, 1;
	mul.f32 	%f1129, %f1128, 0f4B000000;
	selp.f32 	%f1130, %f1129, %f1128, %p447;
	selp.f32 	%f1131, 0fC1B80000, 0f00000000, %p447;
	mov.b32 	%r4821, %f1130;
	add.s32 	%r4822, %r4821, -1059760811;
	and.b32  	%r4823, %r4822, -8388608;
	sub.s32 	%r4824, %r4821, %r4823;
	mov.b32 	%f1132, %r4824;
	cvt.rn.f32.s32 	%f1133, %r4823;
	fma.rn.f32 	%f1134, %f1133, 0f34000000, %f1131;
	add.f32 	%f1135, %f1132, 0fBF800000;
	fma.rn.f32 	%f1136, %f1135, 0fBE055027, 0f3E1039F6;
	fma.rn.f32 	%f1137, %f1136, %f1135, 0fBDF8CDCC;
	fma.rn.f32 	%f1138, %f1137, %f1135, 0f3E0F2955;
	fma.rn.f32 	%f1139, %f1138, %f1135, 0fBE2AD8B9;
	fma.rn.f32 	%f1140, %f1139, %f1135, 0f3E4CED0B;
	fma.rn.f32 	%f1141, %f1140, %f1135, 0fBE7FFF22;
	fma.rn.f32 	%f1142, %f1141, %f1135, 0f3EAAAA78;
	fma.rn.f32 	%f1143, %f1142, %f1135, 0fBF000000;
	mul.f32 	%f1144, %f1135, %f1143;
	fma.rn.f32 	%f1145, %f1144, %f1135, %f1135;
	fma.rn.f32 	%f1146, %f1134, 0f3F317218, %f1145;
	setp.gt.u32 	%p448, %r4821, 2139095039;
	fma.rn.f32 	%f1147, %f1130, 0f7F800000, 0f7F800000;
	selp.f32 	%f1148, %f1147, %f1146, %p448;
	setp.eq.f32 	%p449, %f1130, 0f00000000;
	fma.rn.f32 	%f1149, %f1148, 0f3EDE5BD9, 0f3F800000;
	selp.f32 	%f1150, 0fFF800000, %f1149, %p449;
	cvt.rzi.u32.f32 	%r2397, %f1150;
	setp.eq.s32 	%p450, %r2397, 0;
	@%p450 bra 	$L__BB2_1161;
	mul.hi.s32 	%r4826, %r11066, 1717986919;
	shr.u32 	%r4827, %r4826, 31;
	shr.s32 	%r4828, %r4826, 2;
	add.s32 	%r4829, %r4828, %r4827;
	mul.lo.s32 	%r4830, %r4829, 10;
	sub.s32 	%r2398, %r11066, %r4830;
	mov.b32 	%r11248, 0;
	mov.u32 	%r11249, %r11070;
$L__BB2_1158:
	mul.hi.s32 	%r4831, %r11249, 1717986919;
	shr.u32 	%r4832, %r4831, 31;
	shr.s32 	%r4833, %r4831, 2;
	add.s32 	%r4834, %r4833, %r4832;
	mul.lo.s32 	%r4835, %r4834, 10;
	sub.s32 	%r2401, %r11249, %r4835;
	setp.eq.s32 	%p451, %r2401, %r2398;
	@%p451 bra 	$L__BB2_1160;
	setp.gt.s32 	%p452, %r2401, %r2398;
	selp.b32 	%r2402, %r11070, %r11066, %p452;
	selp.b32 	%r11066, %r11066, %r11070, %p452;
	mov.u32 	%r11070, %r2402;
	bra.uni 	$L__BB2_1161;
$L__BB2_1160:
	add.s32 	%r11248, %r11248, 1;
	mul.hi.s32 	%r4836, %r11249, 1717986919;
	shr.u32 	%r4837, %r4836, 31;
	shr.s32 	%r4838, %r4836, 2;
	add.s32 	%r11249, %r4838, %r4837;
	setp.ne.s32 	%p453, %r11248, %r2397;
	@%p453 bra 	$L__BB2_1158;
$L__BB2_1161:
	max.s32 	%r4839, %r11078, %r11074;
	cvt.rn.f32.s32 	%f1151, %r4839;
	setp.lt.s32 	%p454, %r4839, 1;
	mul.f32 	%f1152, %f1151, 0f4B000000;
	selp.f32 	%f1153, %f1152, %f1151, %p454;
	selp.f32 	%f1154, 0fC1B80000, 0f00000000, %p454;
	mov.b32 	%r4840, %f1153;
	add.s32 	%r4841, %r4840, -1059760811;
	and.b32  	%r4842, %r4841, -8388608;
	sub.s32 	%r4843, %r4840, %r4842;
	mov.b32 	%f1155, %r4843;
	cvt.rn.f32.s32 	%f1156, %r4842;
	fma.rn.f32 	%f1157, %f1156, 0f34000000, %f1154;
	add.f32 	%f1158, %f1155, 0fBF800000;
	fma.rn.f32 	%f1159, %f1158, 0fBE055027, 0f3E1039F6;
	fma.rn.f32 	%f1160, %f1159, %f1158, 0fBDF8CDCC;
	fma.rn.f32 	%f1161, %f1160, %f1158, 0f3E0F2955;
	fma.rn.f32 	%f1162, %f1161, %f1158, 0fBE2AD8B9;
	fma.rn.f32 	%f1163, %f1162, %f1158, 0f3E4CED0B;
	fma.rn.f32 	%f1164, %f1163, %f1158, 0fBE7FFF22;
	fma.rn.f32 	%f1165, %f1164, %f1158, 0f3EAAAA78;
	fma.rn.f32 	%f1166, %f1165, %f1158, 0fBF000000;
	mul.f32 	%f1167, %f1158, %f1166;
	fma.rn.f32 	%f1168, %f1167, %f1158, %f1158;
	fma.rn.f32 	%f1169, %f1157, 0f3F317218, %f1168;
	setp.gt.u32 	%p455, %r4840, 2139095039;
	fma.rn.f32 	%f1170, %f1153, 0f7F800000, 0f7F800000;
	selp.f32 	%f1171, %f1170, %f1169, %p455;
	setp.eq.f32 	%p456, %f1153, 0f00000000;
	fma.rn.f32 	%f1172, %f1171, 0f3EDE5BD9, 0f3F800000;
	selp.f32 	%f1173, 0fFF800000, %f1172, %p456;
	cvt.rzi.u32.f32 	%r2408, %f1173;
	setp.eq.s32 	%p457, %r2408, 0;
	@%p457 bra 	$L__BB2_1166;
	mul.hi.s32 	%r4845, %r11074, 1717986919;
	shr.u32 	%r4846, %r4845, 31;
	shr.s32 	%r4847, %r4845, 2;
	add.s32 	%r4848, %r4847, %r4846;
	mul.lo.s32 	%r4849, %r4848, 10;
	sub.s32 	%r2409, %r11074, %r4849;
	mov.b32 	%r11252, 0;
	mov.u32 	%r11253, %r11078;
$L__BB2_1163:
	mul.hi.s32 	%r4850, %r11253, 1717986919;
	shr.u32 	%r4851, %r4850, 31;
	shr.s32 	%r4852, %r4850, 2;
	add.s32 	%r4853, %r4852, %r4851;
	mul.lo.s32 	%r4854, %r4853, 10;
	sub.s32 	%r2412, %r11253, %r4854;
	setp.eq.s32 	%p458, %r2412, %r2409;
	@%p458 bra 	$L__BB2_1165;
	setp.gt.s32 	%p459, %r2412, %r2409;
	selp.b32 	%r2413, %r11078, %r11074, %p459;
	selp.b32 	%r11074, %r11074, %r11078, %p459;
	mov.u32 	%r11078, %r2413;
	bra.uni 	$L__BB2_1166;
$L__BB2_1165:
	add.s32 	%r11252, %r11252, 1;
	mul.hi.s32 	%r4855, %r11253, 1717986919;
	shr.u32 	%r4856, %r4855, 31;
	shr.s32 	%r4857, %r4855, 2;
	add.s32 	%r11253, %r4857, %r4856;
	setp.ne.s32 	%p460, %r11252, %r2408;
	@%p460 bra 	$L__BB2_1163;
$L__BB2_1166:
	max.s32 	%r4858, %r11086, %r11082;
	cvt.rn.f32.s32 	%f1174, %r4858;
	setp.lt.s32 	%p461, %r4858, 1;
	mul.f32 	%f1175, %f1174, 0f4B000000;
	selp.f32 	%f1176, %f1175, %f1174, %p461;
	selp.f32 	%f1177, 0fC1B80000, 0f00000000, %p461;
	mov.b32 	%r4859, %f1176;
	add.s32 	%r4860, %r4859, -1059760811;
	and.b32  	%r4861, %r4860, -8388608;
	sub.s32 	%r4862, %r4859, %r4861;
	mov.b32 	%f1178, %r4862;
	cvt.rn.f32.s32 	%f1179, %r4861;
	fma.rn.f32 	%f1180, %f1179, 0f34000000, %f1177;
	add.f32 	%f1181, %f1178, 0fBF800000;
	fma.rn.f32 	%f1182, %f1181, 0fBE055027, 0f3E1039F6;
	fma.rn.f32 	%f1183, %f1182, %f1181, 0fBDF8CDCC;
	fma.rn.f32 	%f1184, %f1183, %f1181, 0f3E0F2955;
	fma.rn.f32 	%f1185, %f1184, %f1181, 0fBE2AD8B9;
	fma.rn.f32 	%f1186, %f1185, %f1181, 0f3E4CED0B;
	fma.rn.f32 	%f1187, %f1186, %f1181, 0fBE7FFF22;
	fma.rn.f32 	%f1188, %f1187, %f1181, 0f3EAAAA78;
	fma.rn.f32 	%f1189, %f1188, %f1181, 0fBF000000;
	mul.f32 	%f1190, %f1181, %f1189;
	fma.rn.f32 	%f1191, %f1190, %f1181, %f1181;
	fma.rn.f32 	%f1192, %f1180, 0f3F317218, %f1191;
	setp.gt.u32 	%p462, %r4859, 2139095039;
	fma.rn.f32 	%f1193, %f1176, 0f7F800000, 0f7F800000;
	selp.f32 	%f1194, %f1193, %f1192, %p462;
	setp.eq.f32 	%p463, %f1176, 0f00000000;
	fma.rn.f32 	%f1195, %f1194, 0f3EDE5BD9, 0f3F800000;
	selp.f32 	%f1196, 0fFF800000, %f1195, %p463;
	cvt.rzi.u32.f32 	%r2419, %f1196;
	setp.eq.s32 	%p464, %r2419, 0;
	@%p464 bra 	$L__BB2_1171;
	mul.hi.s32 	%r4864, %r11082, 1717986919;
	shr.u32 	%r4865, %r4864, 31;
	shr.s32 	%r4866, %r4864, 2;
	add.s32 	%r4867, %r4866, %r4865;
	mul.lo.s32 	%r4868, %r4867, 10;
	sub.s32 	%r2420, %r11082, %r4868;
	mov.b32 	%r11256, 0;
	mov.u32 	%r11257, %r11086;
$L__BB2_1168:
	mul.hi.s32 	%r4869, %r11257, 1717986919;
	shr.u32 	%r4870, %r4869, 31;
	shr.s32 	%r4871, %r4869, 2;
	add.s32 	%r4872, %r4871, %r4870;
	mul.lo.s32 	%r4873, %r4872, 10;
	sub.s32 	%r2423, %r11257, %r4873;
	setp.eq.s32 	%p465, %r2423, %r2420;
	@%p465 bra 	$L__BB2_1170;
	setp.gt.s32 	%p466, %r2423, %r2420;
	selp.b32 	%r2424, %r11086, %r11082, %p466;
	selp.b32 	%r11082, %r11082, %r11086, %p466;
	mov.u32 	%r11086, %r2424;
	bra.uni 	$L__BB2_1171;
$L__BB2_1170:
	add.s32 	%r11256, %r11256, 1;
	mul.hi.s32 	%r4874, %r11257, 1717986919;
	shr.u32 	%r4875, %r4874, 31;
	shr.s32 	%r4876, %r4874, 2;
	add.s32 	%r11257, %r4876, %r4875;
	setp.ne.s32 	%p467, %r11256, %r2419;
	@%p467 bra 	$L__BB2_1168;
$L__BB2_1171:
	max.s32 	%r4877, %r11094, %r11090;
	cvt.rn.f32.s32 	%f1197, %r4877;
	setp.lt.s32 	%p468, %r4877, 1;
	mul.f32 	%f1198, %f1197, 0f4B000000;
	selp.f32 	%f1199, %f1198, %f1197, %p468;
	selp.f32 	%f1200, 0fC1B80000, 0f00000000, %p468;
	mov.b32 	%r4878, %f1199;
	add.s32 	%r4879, %r4878, -1059760811;
	and.b32  	%r4880, %r4879, -8388608;
	sub.s32 	%r4881, %r4878, %r4880;
	mov.b32 	%f1201, %r4881;
	cvt.rn.f32.s32 	%f1202, %r4880;
	fma.rn.f32 	%f1203, %f1202, 0f34000000, %f1200;
	add.f32 	%f1204, %f1201, 0fBF800000;
	fma.rn.f32 	%f1205, %f1204, 0fBE055027, 0f3E1039F6;
	fma.rn.f32 	%f1206, %f1205, %f1204, 0fBDF8CDCC;
	fma.rn.f32 	%f1207, %f1206, %f1204, 0f3E0F2955;
	fma.rn.f32 	%f1208, %f1207, %f1204, 0fBE2AD8B9;
	fma.rn.f32 	%f1209, %f1208, %f1204, 0f3E4CED0B;
	fma.rn.f32 	%f1210, %f1209, %f1204, 0fBE7FFF22;
	fma.rn.f32 	%f1211, %f1210, %f1204, 0f3EAAAA78;
	fma.rn.f32 	%f1212, %f1211, %f1204, 0fBF000000;
	mul.f32 	%f1213, %f1204, %f1212;
	fma.rn.f32 	%f1214, %f1213, %f1204, %f1204;
	fma.rn.f32 	%f1215, %f1203, 0f3F317218, %f1214;
	setp.gt.u32 	%p469, %r4878, 2139095039;
	fma.rn.f32 	%f1216, %f1199, 0f7F800000, 0f7F800000;
	selp.f32 	%f1217, %f1216, %f1215, %p469;
	setp.eq.f32 	%p470, %f1199, 0f00000000;
	fma.rn.f32 	%f1218, %f1217, 0f3EDE5BD9, 0f3F800000;
	selp.f32 	%f1219, 0fFF800000, %f1218, %p470;
	cvt.rzi.u32.f32 	%r2430, %f1219;
	setp.eq.s32 	%p471, %r2430, 0;
	@%p471 bra 	$L__BB2_1176;
	mul.hi.s32 	%r4883, %r11090, 1717986919;
	shr.u32 	%r4884, %r4883, 31;
	shr.s32 	%r4885, %r4883, 2;
	add.s32 	%r4886, %r4885, %r4884;
	mul.lo.s32 	%r4887, %r4886, 10;
	sub.s32 	%r2431, %r11090, %r4887;
	mov.b32 	%r11260, 0;
	mov.u32 	%r11261, %r11094;
$L__BB2_1173:
	mul.hi.s32 	%r4888, %r11261, 1717986919;
	shr.u32 	%r4889, %r4888, 31;
	shr.s32 	%r4890, %r4888, 2;
	add.s32 	%r4891, %r4890, %r4889;
	mul.lo.s32 	%r4892, %r4891, 10;
	sub.s32 	%r2434, %r11261, %r4892;
	setp.eq.s32 	%p472, %r2434, %r2431;
	@%p472 bra 	$L__BB2_1175;
	setp.gt.s32 	%p473, %r2434, %r2431;
	selp.b32 	%r2435, %r11094, %r11090, %p473;
	selp.b32 	%r11090, %r11090, %r11094, %p473;
	mov.u32 	%r11094, %r2435;
	bra.uni 	$L__BB2_1176;
$L__BB2_1175:
	add.s32 	%r11260, %r11260, 1;
	mul.hi.s32 	%r4893, %r11261, 1717986919;
	shr.u32 	%r4894, %r4893, 31;
	shr.s32 	%r4895, %r4893, 2;
	add.s32 	%r11261, %r4895, %r4894;
	setp.ne.s32 	%p474, %r11260, %r2430;
	@%p474 bra 	$L__BB2_1173;
$L__BB2_1176:
	max.s32 	%r4896, %r11102, %r11098;
	cvt.rn.f32.s32 	%f1220, %r4896;
	setp.lt.s32 	%p475, %r4896, 1;
	mul.f32 	%f1221, %f1220, 0f4B000000;
	selp.f32 	%f1222, %f1221, %f1220, %p475;
	selp.f32 	%f1223, 0fC1B80000, 0f00000000, %p475;
	mov.b32 	%r4897, %f1222;
	add.s32 	%r4898, %r4897, -1059760811;
	and.b32  	%r4899, %r4898, -8388608;
	sub.s32 	%r4900, %r4897, %r4899;
	mov.b32 	%f1224, %r4900;
	cvt.rn.f32.s32 	%f1225, %r4899;
	fma.rn.f32 	%f1226, %f1225, 0f34000000, %f1223;
	add.f32 	%f1227, %f1224, 0fBF800000;
	fma.rn.f32 	%f1228, %f1227, 0fBE055027, 0f3E1039F6;
	fma.rn.f32 	%f1229, %f1228, %f1227, 0fBDF8CDCC;
	fma.rn.f32 	%f1230, %f1229, %f1227, 0f3E0F2955;
	fma.rn.f32 	%f1231, %f1230, %f1227, 0fBE2AD8B9;
	fma.rn.f32 	%f1232, %f1231, %f1227, 0f3E4CED0B;
	fma.rn.f32 	%f1233, %f1232, %f1227, 0fBE7FFF22;
	fma.rn.f32 	%f1234, %f1233, %f1227, 0f3EAAAA78;
	fma.rn.f32 	%f1235, %f1234, %f1227, 0fBF000000;
	mul.f32 	%f1236, %f1227, %f1235;
	fma.rn.f32 	%f1237, %f1236, %f1227, %f1227;
	fma.rn.f32 	%f1238, %f1226, 0f3F317218, %f1237;
	setp.gt.u32 	%p476, %r4897, 2139095039;
	fma.rn.f32 	%f1239, %f1222, 0f7F800000, 0f7F800000;
	selp.f32 	%f1240, %f1239, %f1238, %p476;
	setp.eq.f32 	%p477, %f1222, 0f00000000;
	fma.rn.f32 	%f1241, %f1240, 0f3EDE5BD9, 0f3F800000;
	selp.f32 	%f1242, 0fFF800000, %f1241, %p477;
	cvt.rzi.u32.f32 	%r2441, %f1242;
	setp.eq.s32 	%p478, %r2441, 0;
	@%p478 bra 	$L__BB2_1181;
	mul.hi.s32 	%r4902, %r11098, 1717986919;
	shr.u32 	%r4903, %r4902, 31;
	shr.s32 	%r4904, %r4902, 2;
	add.s32 	%r4905, %r4904, %r4903;
	mul.lo.s32 	%r4906, %r4905, 10;
	sub.s32 	%r2442, %r11098, %r4906;
	mov.b32 	%r11264, 0;
	mov.u32 	%r11265, %r11102;
$L__BB2_1178:
	mul.hi.s32 	%r4907, %r11265, 1717986919;
	shr.u32 	%r4908, %r4907, 31;
	shr.s32 	%r4909, %r4907, 2;
	add.s32 	%r4910, %r4909, %r4908;
	mul.lo.s32 	%r4911, %r4910, 10;
	sub.s32 	%r2445, %r11265, %r4911;
	setp.eq.s32 	%p479, %r2445, %r2442;
	@%p479 bra 	$L__BB2_1180;
	setp.gt.s32 	%p480, %r2445, %r2442;
	selp.b32 	%r2446, %r11102, %r11098, %p480;
	selp.b32 	%r11098, %r11098, %r11102, %p480;
	mov.u32 	%r11102, %r2446;
	bra.uni 	$L__BB2_1181;
$L__BB2_1180:
	add.s32 	%r11264, %r11264, 1;
	mul.hi.s32 	%r4912, %r11265, 1717986919;
	shr.u32 	%r4913, %r4912, 31;
	shr.s32 	%r4914, %r4912, 2;
	add.s32 	%r11265, %r4914, %r4913;
	setp.ne.s32 	%p481, %r11264, %r2441;
	@%p481 bra 	$L__BB2_1178;
$L__BB2_1181:
	max.s32 	%r4915, %r11110, %r11106;
	cvt.rn.f32.s32 	%f1243, %r4915;
	setp.lt.s32 	%p482, %r4915, 1;
	mul.f32 	%f1244, %f1243, 0f4B000000;
	selp.f32 	%f1245, %f1244, %f1243, %p482;
	selp.f32 	%f1246, 0fC1B80000, 0f00000000, %p482;
	mov.b32 	%r4916, %f1245;
	add.s32 	%r4917, %r4916, -1059760811;
	and.b32  	%r4918, %r4917, -8388608;
	sub.s32 	%r4919, %r4916, %r4918;
	mov.b32 	%f1247, %r4919;
	cvt.rn.f32.s32 	%f1248, %r4918;
	fma.rn.f32 	%f1249, %f1248, 0f34000000, %f1246;
	add.f32 	%f1250, %f1247, 0fBF800000;
	fma.rn.f32 	%f1251, %f1250, 0fBE055027, 0f3E1039F6;
	fma.rn.f32 	%f1252, %f1251, %f1250, 0fBDF8CDCC;
	fma.rn.f32 	%f1253, %f1252, %f1250, 0f3E0F2955;
	fma.rn.f32 	%f1254, %f1253, %f1250, 0fBE2AD8B9;
	fma.rn.f32 	%f1255, %f1254, %f1250, 0f3E4CED0B;
	fma.rn.f32 	%f1256, %f1255, %f1250, 0fBE7FFF22;
	fma.rn.f32 	%f1257, %f1256, %f1250, 0f3EAAAA78;
	fma.rn.f32 	%f1258, %f1257, %f1250, 0fBF000000;
	mul.f32 	%f1259, %f1250, %f1258;
	fma.rn.f32 	%f1260, %f1259, %f1250, %f1250;
	fma.rn.f32 	%f1261, %f1249, 0f3F317218, %f1260;
	setp.gt.u32 	%p483, %r4916, 2139095039;
	fma.rn.f32 	%f1262, %f1245, 0f7F800000, 0f7F800000;
	selp.f32 	%f1263, %f1262, %f1261, %p483;
	setp.eq.f32 	%p484, %f1245, 0f00000000;
	fma.rn.f32 	%f1264, %f1263, 0f3EDE5BD9, 0f3F800000;
	selp.f32 	%f1265, 0fFF800000, %f1264, %p484;
	cvt.rzi.u32.f32 	%r2452, %f1265;
	setp.eq.s32 	%p485, %r2452, 0;
	@%p485 bra 	$L__BB2_1186;
	mul.hi.s32 	%r4921, %r11106, 1717986919;
	shr.u32 	%r4922, %r4921, 31;
	shr.s32 	%r4923, %r4921, 2;
	add.s32 	%r4924, %r4923, %r4922;
	mul.lo.s32 	%r4925, %r4924, 10;
	sub.s32 	%r2453, %r11106, %r4925;
	mov.b32 	%r11268, 0;
	mov.u32 	%r11269, %r11110;
$L__BB2_1183:
	mul.hi.s32 	%r4926, %r11269, 1717986919;
	shr.u32 	%r4927, %r4926, 31;
	shr.s32 	%r4928, %r4926, 2;
	add.s32 	%r4929, %r4928, %r4927;
	mul.lo.s32 	%r4930, %r4929, 10;
	sub.s32 	%r2456, %r11269, %r4930;
	setp.eq.s32 	%p486, %r2456, %r2453;
	@%p486 bra 	$L__BB2_1185;
	setp.gt.s32 	%p487, %r2456, %r2453;
	selp.b32 	%r2457, %r11110, %r11106, %p487;
	selp.b32 	%r11106, %r11106, %r11110, %p487;
	mov.u32 	%r11110, %r2457;
	bra.uni 	$L__BB2_1186;
$L__BB2_1185:
	add.s32 	%r11268, %r11268, 1;
	mul.hi.s32 	%r4931, %r11269, 1717986919;
	shr.u32 	%r4932, %r4931, 31;
	shr.s32 	%r4933, %r4931, 2;
	add.s32 	%r11269, %r4933, %r4932;
	setp.ne.s32 	%p488, %r11268, %r2452;
	@%p488 bra 	$L__BB2_1183;
$L__BB2_1186:
	max.s32 	%r4934, %r11058, %r11054;
	cvt.rn.f32.s32 	%f1266, %r4934;
	setp.lt.s32 	%p489, %r4934, 1;
	mul.f32 	%f1267, %f1266, 0f4B000000;
	selp.f32 	%f1268, %f1267, %f1266, %p489;
	selp.f32 	%f1269, 0fC1B80000, 0f00000000, %p489;
	mov.b32 	%r4935, %f1268;
	add.s32 	%r4936, %r4935, -1059760811;
	and.b32  	%r4937, %r4936, -8388608;
	sub.s32 	%r4938, %r4935, %r4937;
	mov.b32 	%f1270, %r4938;
	cvt.rn.f32.s32 	%f1271, %r4937;
	fma.rn.f32 	%f1272, %f1271, 0f34000000, %f1269;
	add.f32 	%f1273, %f1270, 0fBF800000;
	fma.rn.f32 	%f1274, %f1273, 0fBE055027, 0f3E1039F6;
	fma.rn.f32 	%f1275, %f1274, %f1273, 0fBDF8CDCC;
	fma.rn.f32 	%f1276, %f1275, %f1273, 0f3E0F2955;
	fma.rn.f32 	%f1277, %f1276, %f1273, 0fBE2AD8B9;
	fma.rn.f32 	%f1278, %f1277, %f1273, 0f3E4CED0B;
	fma.rn.f32 	%f1279, %f1278, %f1273, 0fBE7FFF22;
	fma.rn.f32 	%f1280, %f1279, %f1273, 0f3EAAAA78;
	fma.rn.f32 	%f1281, %f1280, %f1273, 0fBF000000;
	mul.f32 	%f1282, %f1273, %f1281;
	fma.rn.f32 	%f1283, %f1282, %f1273, %f1273;
	fma.rn.f32 	%f1284, %f1272, 0f3F317218, %f1283;
	setp.gt.u32 	%p490, %r4935, 2139095039;
	fma.rn.f32 	%f1285, %f1268, 0f7F800000, 0f7F800000;
	selp.f32 	%f1286, %f1285, %f1284, %p490;
	setp.eq.f32 	%p491, %f1268, 0f00000000;
	fma.rn.f32 	%f1287, %f1286, 0f3EDE5BD9, 0f3F800000;
	selp.f32 	%f1288, 0fFF800000, %f1287, %p491;
	cvt.rzi.u32.f32 	%r2463, %f1288;
	setp.eq.s32 	%p492, %r2463, 0;
	@%p492 bra 	$L__BB2_1191;
	mul.hi.s32 	%r4940, %r11054, 1717986919;
	shr.u32 	%r4941, %r4940, 31;
	shr.s32 	%r4942, %r4940, 2;
	add.s32 	%r4943, %r4942, %r4941;
	mul.lo.s32 	%r4944, %r4943, 10;
	sub.s32 	%r2464, %r11054, %r4944;
	mov.b32 	%r11272, 0;
	mov.u32 	%r11273, %r11058;
$L__BB2_1188:
	mul.hi.s32 	%r4945, %r11273, 1717986919;
	shr.u32 	%r4946, %r4945, 31;
	shr.s32 	%r4947, %r4945, 2;
	add.s32 	%r4948, %r4947, %r4946;
	mul.lo.s32 	%r4949, %r4948, 10;
	sub.s32 	%r2467, %r11273, %r4949;
	setp.eq.s32 	%p493, %r2467, %r2464;
	@%p493 bra 	$L__BB2_1190;
	setp.gt.s32 	%p494, %r2467, %r2464;
	selp.b32 	%r2468, %r11058, %r11054, %p494;
	selp.b32 	%r11054, %r11054, %r11058, %p494;
	mov.u32 	%r11058, %r2468;
	bra.uni 	$L__BB2_1191;
$L__BB2_1190:
	add.s32 	%r11272, %r11272, 1;
	mul.hi.s32 	%r4950, %r11273, 1717986919;
	shr.u32 	%r4951, %r4950, 31;
	shr.s32 	%r4952, %r4950, 2;
	add.s32 	%r11273, %r4952, %r4951;
	setp.ne.s32 	%p495, %r11272, %r2463;
	@%p495 bra 	$L__BB2_1188;
$L__BB2_1191:
	max.s32 	%r4953, %r11066, %r11062;
	cvt.rn.f32.s32 	%f1289, %r4953;
	setp.lt.s32 	%p496, %r4953, 1;
	mul.f32 	%f1290, %f1289, 0f4B000000;
	selp.f32 	%f1291, %f1290, %f1289, %p496;
	selp.f32 	%f1292, 0fC1B80000, 0f00000000, %p496;
	mov.b32 	%r4954, %f1291;
	add.s32 	%r4955, %r4954, -1059760811;
	and.b32  	%r4956, %r4955, -8388608;
	sub.s32 	%r4957, %r4954, %r4956;
	mov.b32 	%f1293, %r4957;
	cvt.rn.f32.s32 	%f1294, %r4956;
	fma.rn.f32 	%f1295, %f1294, 0f34000000, %f1292;
	add.f32 	%f1296, %f1293, 0fBF800000;
	fma.rn.f32 	%f1297, %f1296, 0fBE055027, 0f3E1039F6;
	fma.rn.f32 	%f1298, %f1297, %f1296, 0fBDF8CDCC;
	fma.rn.f32 	%f1299, %f1298, %f1296, 0f3E0F2955;
	fma.rn.f32 	%f1300, %f1299, %f1296, 0fBE2AD8B9;
	fma.rn.f32 	%f1301, %f1300, %f1296, 0f3E4CED0B;
	fma.rn.f32 	%f1302, %f1301, %f1296, 0fBE7FFF22;
	fma.rn.f32 	%f1303, %f1302, %f1296, 0f3EAAAA78;
	fma.rn.f32 	%f1304, %f1303, %f1296, 0fBF000000;
	mul.f32 	%f1305, %f1296, %f1304;
	fma.rn.f32 	%f1306, %f1305, %f1296, %f1296;
	fma.rn.f32 	%f1307, %f1295, 0f3F317218, %f1306;
	setp.gt.u32 	%p497, %r4954, 2139095039;
	fma.rn.f32 	%f1308, %f1291, 0f7F800000, 0f7F800000;
	selp.f32 	%f1309, %f1308, %f1307, %p497;
	setp.eq.f32 	%p498, %f1291, 0f00000000;
	fma.rn.f32 	%f1310, %f1309, 0f3EDE5BD9, 0f3F800000;
	selp.f32 	%f1311, 0fFF800000, %f1310, %p498;
	cvt.rzi.u32.f32 	%r2474, %f1311;
	setp.eq.s32 	%p499, %r2474, 0;
	@%p499 bra 	$L__BB2_1196;
	mul.hi.s32 	%r4959, %r11062, 1717986919;
	shr.u32 	%r4960, %r4959, 31;
	shr.s32 	%r4961, %r4959, 2;
	add.s32 	%r4962, %r4961, %r4960;
	mul.lo.s32 	%r4963, %r4962, 10;
	sub.s32 	%r2475, %r11062, %r4963;
	mov.b32 	%r11276, 0;
	mov.u32 	%r11277, %r11066;
$L__BB2_1193:
	mul.hi.s32 	%r4964, %r11277, 1717986919;
	shr.u32 	%r4965, %r4964, 31;
	shr.s32 	%r4966, %r4964, 2;
	add.s32 	%r4967, %r4966, %r4965;
	mul.lo.s32 	%r4968, %r4967, 10;
	sub.s32 	%r2478, %r11277, %r4968;
	setp.eq.s32 	%p500, %r2478, %r2475;
	@%p500 bra 	$L__BB2_1195;
	setp.gt.s32 	%p501, %r2478, %r2475;
	selp.b32 	%r2479, %r11066, %r11062, %p501;
	selp.b32 	%r11062, %r11062, %r11066, %p501;
	mov.u32 	%r11066, %r2479;
	bra.uni 	$L__BB2_1196;
$L__BB2_1195:
	add.s32 	%r11276, %r11276, 1;
	mul.hi.s32 	%r4969, %r11277, 1717986919;
	shr.u32 	%r4970, %r4969, 31;
	shr.s32 	%r4971, %r4969, 2;
	add.s32 	%r11277, %r4971, %r4970;
	setp.ne.s32 	%p502, %r11276, %r2474;
	@%p502 bra 	$L__BB2_1193;
$L__BB2_1196:
	max.s32 	%r4972, %r11074, %r11070;
	cvt.rn.f32.s32 	%f1312, %r4972;
	setp.lt.s32 	%p503, %r4972, 1;
	mul.f32 	%f1313, %f1312, 0f4B000000;
	selp.f32 	%f1314, %f1313, %f1312, %p503;
	selp.f32 	%f1315, 0fC1B80000, 0f00000000, %p503;
	mov.b32 	%r4973, %f1314;
	add.s32 	%r4974, %r4973, -1059760811;
	and.b32  	%r4975, %r4974, -8388608;
	sub.s32 	%r4976, %r4973, %r4975;
	mov.b32 	%f1316, %r4976;
	cvt.rn.f32.s32 	%f1317, %r4975;
	fma.rn.f32 	%f1318, %f1317, 0f34000000, %f1315;
	add.f32 	%f1319, %f1316, 0fBF800000;
	fma.rn.f32 	%f1320, %f1319, 0fBE055027, 0f3E1039F6;
	fma.rn.f32 	%f1321, %f1320, %f1319, 0fBDF8CDCC;
	fma.rn.f32 	%f1322, %f1321, %f1319, 0f3E0F2955;
	fma.rn.f32 	%f1323, %f1322, %f1319, 0fBE2AD8B9;
	fma.rn.f32 	%f1324, %f1323, %f1319, 0f3E4CED0B;
	fma.rn.f32 	%f1325, %f1324, %f1319, 0fBE7FFF22;
	fma.rn.f32 	%f1326, %f1325, %f1319, 0f3EAAAA78;
	fma.rn.f32 	%f1327, %f1326, %f1319, 0fBF000000;
	mul.f32 	%f1328, %f1319, %f1327;
	fma.rn.f32 	%f1329, %f1328, %f1319, %f1319;
	fma.rn.f32 	%f1330, %f1318, 0f3F317218, %f1329;
	setp.gt.u32 	%p504, %r4973, 2139095039;
	fma.rn.f32 	%f1331, %f1314, 0f7F800000, 0f7F800000;
	selp.f32 	%f1332, %f1331, %f1330, %p504;
	setp.eq.f32 	%p505, %f1314, 0f00000000;
	fma.rn.f32 	%f1333, %f1332, 0f3EDE5BD9, 0f3F800000;
	selp.f32 	%f1334, 0fFF800000, %f1333, %p505;
	cvt.rzi.u32.f32 	%r2485, %f1334;
	setp.eq.s32 	%p506, %r2485, 0;
	@%p506 bra 	$L__BB2_1201;
	mul.hi.s32 	%r4978, %r11070, 1717986919;
	shr.u32 	%r4979, %r4978, 31;
	shr.s32 	%r4980, %r4978, 2;
	add.s32 	%r4981, %r4980, %r4979;
	mul.lo.s32 	%r4982, %r4981, 10;
	sub.s32 	%r2486, %r11070, %r4982;
	mov.b32 	%r11280, 0;
	mov.u32 	%r11281, %r11074;
$L__BB2_1198:
	mul.hi.s32 	%r4983, %r11281, 1717986919;
	shr.u32 	%r4984, %r4983, 31;
	shr.s32 	%r4985, %r4983, 2;
	add.s32 	%r4986, %r4985, %r4984;
	mul.lo.s32 	%r4987, %r4986, 10;
	sub.s32 	%r2489, %r11281, %r4987;
	setp.eq.s32 	%p507, %r2489, %r2486;
	@%p507 bra 	$L__BB2_1200;
	setp.gt.s32 	%p508, %r2489, %r2486;
	selp.b32 	%r2490, %r11074, %r11070, %p508;
	selp.b32 	%r11070, %r11070, %r11074, %p508;
	mov.u32 	%r11074, %r2490;
	bra.uni 	$L__BB2_1201;
$L__BB2_1200:
	add.s32 	%r11280, %r11280, 1;
	mul.hi.s32 	%r4988, %r11281, 1717986919;
	shr.u32 	%r4989, %r4988, 31;
	shr.s32 	%r4990, %r4988, 2;
	add.s32 	%r11281, %r4990, %r4989;
	setp.ne.s32 	%p509, %r11280, %r2485;
	@%p509 bra 	$L__BB2_1198;
$L__BB2_1201:
	max.s32 	%r4991, %r11082, %r11078;
	cvt.rn.f32.s32 	%f1335, %r4991;
	setp.lt.s32 	%p510, %r4991, 1;
	mul.f32 	%f1336, %f1335, 0f4B000000;
	selp.f32 	%f1337, %f1336, %f1335, %p510;
	selp.f32 	%f1338, 0fC1B80000, 0f00000000, %p510;
	mov.b32 	%r4992, %f1337;
	add.s32 	%r4993, %r4992, -1059760811;
	and.b32  	%r4994, %r4993, -8388608;
	sub.s32 	%r4995, %r4992, %r4994;
	mov.b32 	%f1339, %r4995;
	cvt.rn.f32.s32 	%f1340, %r4994;
	fma.rn.f32 	%f1341, %f1340, 0f34000000, %f1338;
	add.f32 	%f1342, %f1339, 0fBF800000;
	fma.rn.f32 	%f1343, %f1342, 0fBE055027, 0f3E1039F6;
	fma.rn.f32 	%f1344, %f1343, %f1342, 0fBDF8CDCC;
	fma.rn.f32 	%f1345, %f1344, %f1342, 0f3E0F2955;
	fma.rn.f32 	%f1346, %f1345, %f1342, 0fBE2AD8B9;
	fma.rn.f32 	%f1347, %f1346, %f1342, 0f3E4CED0B;
	fma.rn.f32 	%f1348, %f1347, %f1342, 0fBE7FFF22;
	fma.rn.f32 	%f1349, %f1348, %f1342, 0f3EAAAA78;
	fma.rn.f32 	%f1350, %f1349, %f1342, 0fBF000000;
	mul.f32 	%f1351, %f1342, %f1350;
	fma.rn.f32 	%f1352, %f1351, %f1342, %f1342;
	fma.rn.f32 	%f1353, %f1341, 0f3F317218, %f1352;
	setp.gt.u32 	%p511, %r4992, 2139095039;
	fma.rn.f32 	%f1354, %f1337, 0f7F800000, 0f7F800000;
	selp.f32 	%f1355, %f1354, %f1353, %p511;
	setp.eq.f32 	%p512, %f1337, 0f00000000;
	fma.rn.f32 	%f1356, %f1355, 0f3EDE5BD9, 0f3F800000;
	selp.f32 	%f1357, 0fFF800000, %f1356, %p512;
	cvt.rzi.u32.f32 	%r2496, %f1357;
	setp.eq.s32 	%p513, %r2496, 0;
	@%p513 bra 	$L__BB2_1206;
	mul.hi.s32 	%r4997, %r11078, 1717986919;
	shr.u32 	%r4998, %r4997, 31;
	shr.s32 	%r4999, %r4997, 2;
	add.s32 	%r5000, %r4999, %r4998;
	mul.lo.s32 	%r5001, %r5000, 10;
	sub.s32 	%r2497, %r11078, %r5001;
	mov.b32 	%r11284, 0;
	mov.u32 	%r11285, %r11082;
$L__BB2_1203:
	mul.hi.s32 	%r5002, %r11285, 1717986919;
	shr.u32 	%r5003, %r5002, 31;
	shr.s32 	%r5004, %r5002, 2;
	add.s32 	%r5005, %r5004, %r5003;
	mul.lo.s32 	%r5006, %r5005, 10;
	sub.s32 	%r2500, %r11285, %r5006;
	setp.eq.s32 	%p514, %r2500, %r2497;
	@%p514 bra 	$L__BB2_1205;
	setp.gt.s32 	%p515, %r2500, %r2497;
	selp.b32 	%r2501, %r11082, %r11078, %p515;
	selp.b32 	%r11078, %r11078, %r11082, %p515;
	mov.u32 	%r11082, %r2501;
	bra.uni 	$L__BB2_1206;
$L__BB2_1205:
	add.s32 	%r11284, %r11284, 1;
	mul.hi.s32 	%r5007, %r11285, 1717986919;
	shr.u32 	%r5008, %r5007, 31;
	shr.s32 	%r5009, %r5007, 2;
	add.s32 	%r11285, %r5009, %r5008;
	setp.ne.s32 	%p516, %r11284, %r2496;
	@%p516 bra 	$L__BB2_1203;
$L__BB2_1206:
	max.s32 	%r5010, %r11090, %r11086;
	cvt.rn.f32.s32 	%f1358, %r5010;
	setp.lt.s32 	%p517, %r5010, 1;
	mul.f32 	%f1359, %f1358, 0f4B000000;
	selp.f32 	%f1360, %f1359, %f1358, %p517;
	selp.f32 	%f1361, 0fC1B80000, 0f00000000, %p517;
	mov.b32 	%r5011, %f1360;
	add.s32 	%r5012, %r5011, -1059760811;
	and.b32  	%r5013, %r5012, -8388608;
	sub.s32 	%r5014, %r5011, %r5013;
	mov.b32 	%f1362, %r5014;
	cvt.rn.f32.s32 	%f1363, %r5013;
	fma.rn.f32 	%f1364, %f1363, 0f34000000, %f1361;
	add.f32 	%f1365, %f1362, 0fBF800000;
	fma.rn.f32 	%f1366, %f1365, 0fBE055027, 0f3E1039F6;
	fma.rn.f32 	%f1367, %f1366, %f1365, 0fBDF8CDCC;
	fma.rn.f32 	%f1368, %f1367, %f1365, 0f3E0F2955;
	fma.rn.f32 	%f1369, %f1368, %f1365, 0fBE2AD8B9;
	fma.rn.f32 	%f1370, %f1369, %f1365, 0f3E4CED0B;
	fma.rn.f32 	%f1371, %f1370, %f1365, 0fBE7FFF22;
	fma.rn.f32 	%f1372, %f1371, %f1365, 0f3EAAAA78;
	fma.rn.f32 	%f1373, %f1372, %f1365, 0fBF000000;
	mul.f32 	%f1374, %f1365, %f1373;
	fma.rn.f32 	%f1375, %f1374, %f1365, %f1365;
	fma.rn.f32 	%f1376, %f1364, 0f3F317218, %f1375;
	setp.gt.u32 	%p518, %r5011, 2139095039;
	fma.rn.f32 	%f1377, %f1360, 0f7F800000, 0f7F800000;
	selp.f32 	%f1378, %f1377, %f1376, %p518;
	setp.eq.f32 	%p519, %f1360, 0f00000000;
	fma.rn.f32 	%f1379, %f1378, 0f3EDE5BD9, 0f3F800000;
	selp.f32 	%f1380, 0fFF800000, %f1379, %p519;
	cvt.rzi.u32.f32 	%r2507, %f1380;
	setp.eq.s32 	%p520, %r2507, 0;
	@%p520 bra 	$L__BB2_1211;
	mul.hi.s32 	%r5016, %r11086, 1717986919;
	shr.u32 	%r5017, %r5016, 31;
	shr.s32 	%r5018, %r5016, 2;
	add.s32 	%r5019, %r5018, %r5017;
	mul.lo.s32 	%r5020, %r5019, 10;
	sub.s32 	%r2508, %r11086, %r5020;
	mov.b32 	%r11288, 0;
	mov.u32 	%r11289, %r11090;
$L__BB2_1208:
	mul.hi.s32 	%r5021, %r11289, 1717986919;
	shr.u32 	%r5022, %r5021, 31;
	shr.s32 	%r5023, %r5021, 2;
	add.s32 	%r5024, %r5023, %r5022;
	mul.lo.s32 	%r5025, %r5024, 10;
	sub.s32 	%r2511, %r11289, %r5025;
	setp.eq.s32 	%p521, %r2511, %r2508;
	@%p521 bra 	$L__BB2_1210;
	setp.gt.s32 	%p522, %r2511, %r2508;
	selp.b32 	%r2512, %r11090, %r11086, %p522;
	selp.b32 	%r11086, %r11086, %r11090, %p522;
	mov.u32 	%r11090, %r2512;
	bra.uni 	$L__BB2_1211;
$L__BB2_1210:
	add.s32 	%r11288, %r11288, 1;
	mul.hi.s32 	%r5026, %r11289, 1717986919;
	shr.u32 	%r5027, %r5026, 31;
	shr.s32 	%r5028, %r5026, 2;
	add.s32 	%r11289, %r5028, %r5027;
	setp.ne.s32 	%p523, %r11288, %r2507;
	@%p523 bra 	$L__BB2_1208;
$L__BB2_1211:
	max.s32 	%r5029, %r11098, %r11094;
	cvt.rn.f32.s32 	%f1381, %r5029;
	setp.lt.s32 	%p524, %r5029, 1;
	mul.f32 	%f1382, %f1381, 0f4B000000;
	selp.f32 	%f1383, %f1382, %f1381, %p524;
	selp.f32 	%f1384, 0fC1B80000, 0f00000000, %p524;
	mov.b32 	%r5030, %f1383;
	add.s32 	%r5031, %r5030, -1059760811;
	and.b32  	%r5032, %r5031, -8388608;
	sub.s32 	%r5033, %r5030, %r5032;
	mov.b32 	%f1385, %r5033;
	cvt.rn.f32.s32 	%f1386, %r5032;
	fma.rn.f32 	%f1387, %f1386, 0f34000000, %f1384;
	add.f32 	%f1388, %f1385, 0fBF800000;
	fma.rn.f32 	%f1389, %f1388, 0fBE055027, 0f3E1039F6;
	fma.rn.f32 	%f1390, %f1389, %f1388, 0fBDF8CDCC;
	fma.rn.f32 	%f1391, %f1390, %f1388, 0f3E0F2955;
	fma.rn.f32 	%f1392, %f1391, %f1388, 0fBE2AD8B9;
	fma.rn.f32 	%f1393, %f1392, %f1388, 0f3E4CED0B;
	fma.rn.f32 	%f1394, %f1393, %f1388, 0fBE7FFF22;
	fma.rn.f32 	%f1395, %f1394, %f1388, 0f3EAAAA78;
	fma.rn.f32 	%f1396, %f1395, %f1388, 0fBF000000;
	mul.f32 	%f1397, %f1388, %f1396;
	fma.rn.f32 	%f1398, %f1397, %f1388, %f1388;
	fma.rn.f32 	%f1399, %f1387, 0f3F317218, %f1398;
	setp.gt.u32 	%p525, %r5030, 2139095039;
	fma.rn.f32 	%f1400, %f1383, 0f7F800000, 0f7F800000;
	selp.f32 	%f1401, %f1400, %f1399, %p525;
	setp.eq.f32 	%p526, %f1383, 0f00000000;
	fma.rn.f32 	%f1402, %f1401, 0f3EDE5BD9, 0f3F800000;
	selp.f32 	%f1403, 0fFF800000, %f1402, %p526;
	cvt.rzi.u32.f32 	%r2518, %f1403;
	setp.eq.s32 	%p527, %r2518, 0;
	@%p527 bra 	$L__BB2_1216;
	mul.hi.s32 	%r5035, %r11094, 1717986919;
	shr.u32 	%r5036, %r5035, 31;
	shr.s32 	%r5037, %r5035, 2;
	add.s32 	%r5038, %r5037, %r5036;
	mul.lo.s32 	%r5039, %r5038, 10;
	sub.s32 	%r2519, %r11094, %r5039;
	mov.b32 	%r11292, 0;
	mov.u32 	%r11293, %r11098;
$L__BB2_1213:
	mul.hi.s32 	%r5040, %r11293, 1717986919;
	shr.u32 	%r5041, %r5040, 31;
	shr.s32 	%r5042, %r5040, 2;
	add.s32 	%r5043, %r5042, %r5041;
	mul.lo.s32 	%r5044, %r5043, 10;
	sub.s32 	%r2522, %r11293, %r5044;
	setp.eq.s32 	%p528, %r2522, %r2519;
	@%p528 bra 	$L__BB2_1215;
	setp.gt.s32 	%p529, %r2522, %r2519;
	selp.b32 	%r2523, %r11098, %r11094, %p529;
	selp.b32 	%r11094, %r11094, %r11098, %p529;
	mov.u32 	%r11098, %r2523;
	bra.uni 	$L__BB2_1216;
$L__BB2_1215:
	add.s32 	%r11292, %r11292, 1;
	mul.hi.s32 	%r5045, %r11293, 1717986919;
	shr.u32 	%r5046, %r5045, 31;
	shr.s32 	%r5047, %r5045, 2;
	add.s32 	%r11293, %r5047, %r5046;
	setp.ne.s32 	%p530, %r11292, %r2518;
	@%p530 bra 	$L__BB2_1213;
$L__BB2_1216:
	max.s32 	%r5048, %r11106, %r11102;
	cvt.rn.f32.s32 	%f1404, %r5048;
	setp.lt.s32 	%p531, %r5048, 1;
	mul.f32 	%f1405, %f1404, 0f4B000000;
	selp.f32 	%f1406, %f1405, %f1404, %p531;
	selp.f32 	%f1407, 0fC1B80000, 0f00000000, %p531;
	mov.b32 	%r5049, %f1406;
	add.s32 	%r5050, %r5049, -1059760811;
	and.b32  	%r5051, %r5050, -8388608;
	sub.s32 	%r5052, %r5049, %r5051;
	mov.b32 	%f1408, %r5052;
	cvt.rn.f32.s32 	%f1409, %r5051;
	fma.rn.f32 	%f1410, %f1409, 0f34000000, %f1407;
	add.f32 	%f1411, %f1408, 0fBF800000;
	fma.rn.f32 	%f1412, %f1411, 0fBE055027, 0f3E1039F6;
	fma.rn.f32 	%f1413, %f1412, %f1411, 0fBDF8CDCC;
	fma.rn.f32 	%f1414, %f1413, %f1411, 0f3E0F2955;
	fma.rn.f32 	%f1415, %f1414, %f1411, 0fBE2AD8B9;
	fma.rn.f32 	%f1416, %f1415, %f1411, 0f3E4CED0B;
	fma.rn.f32 	%f1417, %f1416, %f1411, 0fBE7FFF22;
	fma.rn.f32 	%f1418, %f1417, %f1411, 0f3EAAAA78;
	fma.rn.f32 	%f1419, %f1418, %f1411, 0fBF000000;
	mul.f32 	%f1420, %f1411, %f1419;
	fma.rn.f32 	%f1421, %f1420, %f1411, %f1411;
	fma.rn.f32 	%f1422, %f1410, 0f3F317218, %f1421;
	setp.gt.u32 	%p532, %r5049, 2139095039;
	fma.rn.f32 	%f1423, %f1406, 0f7F800000, 0f7F800000;
	selp.f32 	%f1424, %f1423, %f1422, %p532;
	setp.eq.f32 	%p533, %f1406, 0f00000000;
	fma.rn.f32 	%f1425, %f1424, 0f3EDE5BD9, 0f3F800000;
	selp.f32 	%f1426, 0fFF800000, %f1425, %p533;
	cvt.rzi.u32.f32 	%r2529, %f1426;
	setp.eq.s32 	%p534, %r2529, 0;
	@%p534 bra 	$L__BB2_1221;
	mul.hi.s32 	%r5054, %r11102, 1717986919;
	shr.u32 	%r5055, %r5054, 31;
	shr.s32 	%r5056, %r5054, 2;
	add.s32 	%r5057, %r5056, %r5055;
	mul.lo.s32 	%r5058, %r5057, 10;
	sub.s32 	%r2530, %r11102, %r5058;
	mov.b32 	%r11296, 0;
	mov.u32 	%r11297, %r11106;
$L__BB2_1218:
	mul.hi.s32 	%r5059, %r11297, 1717986919;
	shr.u32 	%r5060, %r5059, 31;
	shr.s32 	%r5061, %r5059, 2;
	add.s32 	%r5062, %r5061, %r5060;
	mul.lo.s32 	%r5063, %r5062, 10;
	sub.s32 	%r2533, %r11297, %r5063;
	setp.eq.s32 	%p535, %r2533, %r2530;
	@%p535 bra 	$L__BB2_1220;
	setp.gt.s32 	%p536, %r2533, %r2530;
	selp.b32 	%r2534, %r11106, %r11102, %p536;
	selp.b32 	%r11102, %r11102, %r11106, %p536;
	mov.u32 	%r11106, %r2534;
	bra.uni 	$L__BB2_1221;
$L__BB2_1220:
	add.s32 	%r11296, %r11296, 1;
	mul.hi.s32 	%r5064, %r11297, 1717986919;
	shr.u32 	%r5065, %r5064, 31;
	shr.s32 	%r5066, %r5064, 2;
	add.s32 	%r11297, %r5066, %r5065;
	setp.ne.s32 	%p537, %r11296, %r2529;
	@%p537 bra 	$L__BB2_1218;
$L__BB2_1221:
	max.s32 	%r5067, %r11174, %r11110;
	cvt.rn.f32.s32 	%f1427, %r5067;
	setp.lt.s32 	%p538, %r5067, 1;
	mul.f32 	%f1428, %f1427, 0f4B000000;
	selp.f32 	%f1429, %f1428, %f1427, %p538;
	selp.f32 	%f1430, 0fC1B80000, 0f00000000, %p538;
	mov.b32 	%r5068, %f1429;
	add.s32 	%r5069, %r5068, -1059760811;
	and.b32  	%r5070, %r5069, -8388608;
	sub.s32 	%r5071, %r5068, %r5070;
	mov.b32 	%f1431, %r5071;
	cvt.rn.f32.s32 	%f1432, %r5070;
	fma.rn.f32 	%f1433, %f1432, 0f34000000, %f1430;
	add.f32 	%f1434, %f1431, 0fBF800000;
	fma.rn.f32 	%f1435, %f1434, 0fBE055027, 0f3E1039F6;
	fma.rn.f32 	%f1436, %f1435, %f1434, 0fBDF8CDCC;
	fma.rn.f32 	%f1437, %f1436, %f1434, 0f3E0F2955;
	fma.rn.f32 	%f1438, %f1437, %f1434, 0fBE2AD8B9;
	fma.rn.f32 	%f1439, %f1438, %f1434, 0f3E4CED0B;
	fma.rn.f32 	%f1440, %f1439, %f1434, 0fBE7FFF22;
	fma.rn.f32 	%f1441, %f1440, %f1434, 0f3EAAAA78;
	fma.rn.f32 	%f1442, %f1441, %f1434, 0fBF000000;
	mul.f32 	%f1443, %f1434, %f1442;
	fma.rn.f32 	%f1444, %f1443, %f1434, %f1434;
	fma.rn.f32 	%f1445, %f1433, 0f3F317218, %f1444;
	setp.gt.u32 	%p539, %r5068, 2139095039;
	fma.rn.f32 	%f1446, %f1429, 0f7F800000, 0f7F800000;
	selp.f32 	%f1447, %f1446, %f1445, %p539;
	setp.eq.f32 	%p540, %f1429, 0f00000000;
	fma.rn.f32 	%f1448, %f1447, 0f3EDE5BD9, 0f3F800000;
	selp.f32 	%f1449, 0fFF800000, %f1448, %p540;
	cvt.rzi.u32.f32 	%r2540, %f1449;
	setp.eq.s32 	%p541, %r2540, 0;
	@%p541 bra 	$L__BB2_1226;
	mul.hi.s32 	%r5073, %r11110, 1717986919;
	shr.u32 	%r5074, %r5073, 31;
	shr.s32 	%r5075, %r5073, 2;
	add.s32 	%r5076, %r5075, %r5074;
	mul.lo.s32 	%r5077, %r5076, 10;
	sub.s32 	%r2541, %r11110, %r5077;
	mov.b32 	%r11300, 0;
	mov.u32 	%r11301, %r11174;
$L__BB2_1223:
	mul.hi.s32 	%r5078, %r11301, 1717986919;
	shr.u32 	%r5079, %r5078, 31;
	shr.s32 	%r5080, %r5078, 2;
	add.s32 	%r5081, %r5080, %r5079;
	mul.lo.s32 	%r5082, %r5081, 10;
	sub.s32 	%r2544, %r11301, %r5082;
	setp.eq.s32 	%p542, %r2544, %r2541;
	@%p542 bra 	$L__BB2_1225;
	setp.gt.s32 	%p543, %r2544, %r2541;
	selp.b32 	%r2545, %r11174, %r11110, %p543;
	selp.b32 	%r11110, %r11110, %r11174, %p543;
	mov.u32 	%r11174, %r2545;
	bra.uni 	$L__BB2_1226;
$L__BB2_1225:
	add.s32 	%r11300, %r11300, 1;
	mul.hi.s32 	%r5083, %r11301, 1717986919;
	shr.u32 	%r5084, %r5083, 31;
	shr.s32 	%r5085, %r5083, 2;
	add.s32 	%r11301, %r5085, %r5084;
	setp.ne.s32 	%p544, %r11300, %r2540;
	@%p544 bra 	$L__BB2_1223;
$L__BB2_1226:
	max.s32 	%r5086, %r11054, %r11115;
	cvt.rn.f32.s32 	%f1450, %r5086;
	setp.lt.s32 	%p545, %r5086, 1;
	mul.f32 	%f1451, %f1450, 0f4B000000;
	selp.f32 	%f1452, %f1451, %f1450, %p545;
	selp.f32 	%f1453, 0fC1B80000, 0f00000000, %p545;
	mov.b32 	%r5087, %f1452;
	add.s32 	%r5088, %r5087, -1059760811;
	and.b32  	%r5089, %r5088, -8388608;
	sub.s32 	%r5090, %r5087, %r5089;
	mov.b32 	%f1454, %r5090;
	cvt.rn.f32.s32 	%f1455, %r5089;
	fma.rn.f32 	%f1456, %f1455, 0f34000000, %f1453;
	add.f32 	%f1457, %f1454, 0fBF800000;
	fma.rn.f32 	%f1458, %f1457, 0fBE055027, 0f3E1039F6;
	fma.rn.f32 	%f1459, %f1458, %f1457, 0fBDF8CDCC;
	fma.rn.f32 	%f1460, %f1459, %f1457, 0f3E0F2955;
	fma.rn.f32 	%f1461, %f1460, %f1457, 0fBE2AD8B9;
	fma.rn.f32 	%f1462, %f1461, %f1457, 0f3E4CED0B;
	fma.rn.f32 	%f1463, %f1462, %f1457, 0fBE7FFF22;
	fma.rn.f32 	%f1464, %f1463, %f1457, 0f3EAAAA78;
	fma.rn.f32 	%f1465, %f1464, %f1457, 0fBF000000;
	mul.f32 	%f1466, %f1457, %f1465;
	fma.rn.f32 	%f1467, %f1466, %f1457, %f1457;
	fma.rn.f32 	%f1468, %f1456, 0f3F317218, %f1467;
	setp.gt.u32 	%p546, %r5087, 2139095039;
	fma.rn.f32 	%f1469, %f1452, 0f7F800000, 0f7F800000;
	selp.f32 	%f1470, %f1469, %f1468, %p546;
	setp.eq.f32 	%p547, %f1452, 0f00000000;
	fma.rn.f32 	%f1471, %f1470, 0f3EDE5BD9, 0f3F800000;
	selp.f32 	%f1472, 0fFF800000, %f1471, %p547;
	cvt.rzi.u32.f32 	%r2551, %f1472;
	setp.eq.s32 	%p548, %r2551, 0;
	@%p548 bra 	$L__BB2_1231;
	mul.hi.s32 	%r5092, %r11115, 1717986919;
	shr.u32 	%r5093, %r5092, 31;
	shr.s32 	%r5094, %r5092, 2;
	add.s32 	%r5095, %r5094, %r5093;
	mul.lo.s32 	%r5096, %r5095, 10;
	sub.s32 	%r2552, %r11115, %r5096;
	mov.b32 	%r11304, 0;
	mov.u32 	%r11305, %r11054;
$L__BB2_1228:
	mul.hi.s32 	%r5097, %r11305, 1717986919;
	shr.u32 	%r5098, %r5097, 31;
	shr.s32 	%r5099, %r5097, 2;
	add.s32 	%r5100, %r5099, %r5098;
	mul.lo.s32 	%r5101, %r5100, 10;
	sub.s32 	%r2555, %r11305, %r5101;
	setp.eq.s32 	%p549, %r2555, %r2552;
	@%p549 bra 	$L__BB2_1230;
	setp.gt.s32 	%p550, %r2555, %r2552;
	selp.b32 	%r2556, %r11054, %r11115, %p550;
	selp.b32 	%r11115, %r11115, %r11054, %p550;
	mov.u32 	%r11054, %r2556;
	bra.uni 	$L__BB2_1231;
$L__BB2_1230:
	add.s32 	%r11304, %r11304, 1;
	mul.hi.s32 	%r5102, %r11305, 1717986919;
	shr.u32 	%r5103, %r5102, 31;
	shr.s32 	%r5104, %r5102, 2;
	add.s32 	%r11305, %r5104, %r5103;
	setp.ne.s32 	%p551, %r11304, %r2551;
	@%p551 bra 	$L__BB2_1228;
$L__BB2_1231:
	max.s32 	%r5105, %r11062, %r11058;
	cvt.rn.f32.s32 	%f1473, %r5105;
	setp.lt.s32 	%p552, %r5105, 1;
	mul.f32 	%f1474, %f1473, 0f4B000000;
	selp.f32 	%f1475, %f1474, %f1473, %p552;
	selp.f32 	%f1476, 0fC1B80000, 0f00000000, %p552;
	mov.b32 	%r5106, %f1475;
	add.s32 	%r5107, %r5106, -1059760811;
	and.b32  	%r5108, %r5107, -8388608;
	sub.s32 	%r5109, %r5106, %r5108;
	mov.b32 	%f1477, %r5109;
	cvt.rn.f32.s32 	%f1478, %r5108;
	fma.rn.f32 	%f1479, %f1478, 0f34000000, %f1476;
	add.f32 	%f1480, %f1477, 0fBF800000;
	fma.rn.f32 	%f1481, %f1480, 0fBE055027, 0f3E1039F6;
	fma.rn.f32 	%f1482, %f1481, %f1480, 0fBDF8CDCC;
	fma.rn.f32 	%f1483, %f1482, %f1480, 0f3E0F2955;
	fma.rn.f32 	%f1484, %f1483, %f1480, 0fBE2AD8B9;
	fma.rn.f32 	%f1485, %f1484, %f1480, 0f3E4CED0B;
	fma.rn.f32 	%f1486, %f1485, %f1480, 0fBE7FFF22;
	fma.rn.f32 	%f1487, %f1486, %f1480, 0f3EAAAA78;
	fma.rn.f32 	%f1488, %f1487, %f1480, 0fBF000000;
	mul.f32 	%f1489, %f1480, %f1488;
	fma.rn.f32 	%f1490, %f1489, %f1480, %f1480;
	fma.rn.f32 	%f1491, %f1479, 0f3F317218, %f1490;
	setp.gt.u32 	%p553, %r5106, 2139095039;
	fma.rn.f32 	%f1492, %f1475, 0f7F800000, 0f7F800000;
	selp.f32 	%f1493, %f1492, %f1491, %p553;
	setp.eq.f32 	%p554, %f1475, 0f00000000;
	fma.rn.f32 	%f1494, %f1493, 0f3EDE5BD9, 0f3F800000;
	selp.f32 	%f1495, 0fFF800000, %f1494, %p554;
	cvt.rzi.u32.f32 	%r2562, %f1495;
	setp.eq.s32 	%p555, %r2562, 0;
	@%p555 bra 	$L__BB2_1236;
	mul.hi.s32 	%r5111, %r11058, 1717986919;
	shr.u32 	%r5112, %r5111, 31;
	shr.s32 	%r5113, %r5111, 2;
	add.s32 	%r5114, %r5113, %r5112;
	mul.lo.s32 	%r5115, %r5114, 10;
	sub.s32 	%r2563, %r11058, %r5115;
	mov.b32 	%r11308, 0;
	mov.u32 	%r11309, %r11062;
$L__BB2_1233:
	mul.hi.s32 	%r5116, %r11309, 1717986919;
	shr.u32 	%r5117, %r5116, 31;
	shr.s32 	%r5118, %r5116, 2;
	add.s32 	%r5119, %r5118, %r5117;
	mul.lo.s32 	%r5120, %r5119, 10;
	sub.s32 	%r2566, %r11309, %r5120;
	setp.eq.s32 	%p556, %r2566, %r2563;
	@%p556 bra 	$L__BB2_1235;
	setp.gt.s32 	%p557, %r2566, %r2563;
	selp.b32 	%r2567, %r11062, %r11058, %p557;
	selp.b32 	%r11058, %r11058, %r11062, %p557;
	mov.u32 	%r11062, %r2567;
	bra.uni 	$L__BB2_1236;
$L__BB2_1235:
	add.s32 	%r11308, %r11308, 1;
	mul.hi.s32 	%r5121, %r11309, 1717986919;
	shr.u32 	%r5122, %r5121, 31;
	shr.s32 	%r5123, %r5121, 2;
	add.s32 	%r11309, %r5123, %r5122;
	setp.ne.s32 	%p558, %r11308, %r2562;
	@%p558 bra 	$L__BB2_1233;
$L__BB2_1236:
	max.s32 	%r5124, %r11070, %r11066;
	cvt.rn.f32.s32 	%f1496, %r5124;
	setp.lt.s32 	%p559, %r5124, 1;
	mul.f32 	%f1497, %f1496, 0f4B000000;
	selp.f32 	%f1498, %f1497, %f1496, %p559;
	selp.f32 	%f1499, 0fC1B80000, 0f00000000, %p559;
	mov.b32 	%r5125, %f1498;
	add.s32 	%r5126, %r5125, -1059760811;
	and.b32  	%r5127, %r5126, -8388608;
	sub.s32 	%r5128, %r5125, %r5127;
	mov.b32 	%f1500, %r5128;
	cvt.rn.f32.s32 	%f1501, %r5127;
	fma.rn.f32 	%f1502, %f1501, 0f34000000, %f1499;
	add.f32 	%f1503, %f1500, 0fBF800000;
	fma.rn.f32 	%f1504, %f1503, 0fBE055027, 0f3E1039F6;
	fma.rn.f32 	%f1505, %f1504, %f1503, 0fBDF8CDCC;
	fma.rn.f32 	%f1506, %f1505, %f1503, 0f3E0F2955;
	fma.rn.f32 	%f1507, %f1506, %f1503, 0fBE2AD8B9;
	fma.rn.f32 	%f1508, %f1507, %f1503, 0f3E4CED0B;
	fma.rn.f32 	%f1509, %f1508, %f1503, 0fBE7FFF22;
	fma.rn.f32 	%f1510, %f1509, %f1503, 0f3EAAAA78;
	fma.rn.f32 	%f1511, %f1510, %f1503, 0fBF000000;
	mul.f32 	%f1512, %f1503, %f1511;
	fma.rn.f32 	%f1513, %f1512, %f1503, %f1503;
	fma.rn.f32 	%f1514, %f1502, 0f3F317218, %f1513;
	setp.gt.u32 	%p560, %r5125, 2139095039;
	fma.rn.f32 	%f1515, %f1498, 0f7F800000, 0f7F800000;
	selp.f32 	%f1516, %f1515, %f1514, %p560;
	setp.eq.f32 	%p561, %f1498, 0f00000000;
	fma.rn.f32 	%f1517, %f1516, 0f3EDE5BD9, 0f3F800000;
	selp.f32 	%f1518, 0fFF800000, %f1517, %p561;
	cvt.rzi.u32.f32 	%r2573, %f1518;
	setp.eq.s32 	%p562, %r2573, 0;
	@%p562 bra 	$L__BB2_1241;
	mul.hi.s32 	%r5130, %r11066, 1717986919;
	shr.u32 	%r5131, %r5130, 31;
	shr.s32 	%r5132, %r5130, 2;
	add.s32 	%r5133, %r5132, %r5131;
	mul.lo.s32 	%r5134, %r5133, 10;
	sub.s32 	%r2574, %r11066, %r5134;
	mov.b32 	%r11312, 0;
	mov.u32 	%r11313, %r11070;
$L__BB2_1238:
	mul.hi.s32 	%r5135, %r11313, 1717986919;
	shr.u32 	%r5136, %r5135, 31;
	shr.s32 	%r5137, %r5135, 2;
	add.s32 	%r5138, %r5137, %r5136;
	mul.lo.s32 	%r5139, %r5138, 10;
	sub.s32 	%r2577, %r11313, %r5139;
	setp.eq.s32 	%p563, %r2577, %r2574;
	@%p563 bra 	$L__BB2_1240;
	setp.gt.s32 	%p564, %r2577, %r2574;
	selp.b32 	%r2578, %r11070, %r11066, %p564;
	selp.b32 	%r11066, %r11066, %r11070, %p564;
	mov.u32 	%r11070, %r2578;
	bra.uni 	$L__BB2_1241;
$L__BB2_1240:
	add.s32 	%r11312, %r11312, 1;
	mul.hi.s32 	%r5140, %r11313, 1717986919;
	shr.u32 	%r5141, %r5140, 31;
	shr.s32 	%r5142, %r5140, 2;
	add.s32 	%r11313, %r5142, %r5141;
	setp.ne.s32 	%p565, %r11312, %r2573;
	@%p565 bra 	$L__BB2_1238;
$L__BB2_1241:
	max.s32 	%r5143, %r11078, %r11074;
	cvt.rn.f32.s32 	%f1519, %r5143;
	setp.lt.s32 	%p566, %r5143, 1;
	mul.f32 	%f1520, %f1519, 0f4B000000;
	selp.f32 	%f1521, %f1520, %f1519, %p566;
	selp.f32 	%f1522, 0fC1B80000, 0f00000000, %p566;
	mov.b32 	%r5144, %f1521;
	add.s32 	%r5145, %r5144, -1059760811;
	and.b32  	%r5146, %r5145, -8388608;
	sub.s32 	%r5147, %r5144, %r5146;
	mov.b32 	%f1523, %r5147;
	cvt.rn.f32.s32 	%f1524, %r5146;
	fma.rn.f32 	%f1525, %f1524, 0f34000000, %f1522;
	add.f32 	%f1526, %f1523, 0fBF800000;
	fma.rn.f32 	%f1527, %f1526, 0fBE055027, 0f3E1039F6;
	fma.rn.f32 	%f1528, %f1527, %f1526, 0fBDF8CDCC;
	fma.rn.f32 	%f1529, %f1528, %f1526, 0f3E0F2955;
	fma.rn.f32 	%f1530, %f1529, %f1526, 0fBE2AD8B9;
	fma.rn.f32 	%f1531, %f1530, %f1526, 0f3E4CED0B;
	fma.rn.f32 	%f1532, %f1531, %f1526, 0fBE7FFF22;
	fma.rn.f32 	%f1533, %f1532, %f1526, 0f3EAAAA78;
	fma.rn.f32 	%f1534, %f1533, %f1526, 0fBF000000;
	mul.f32 	%f1535, %f1526, %f1534;
	fma.rn.f32 	%f1536, %f1535, %f1526, %f1526;
	fma.rn.f32 	%f1537, %f1525, 0f3F317218, %f1536;
	setp.gt.u32 	%p567, %r5144, 2139095039;
	fma.rn.f32 	%f1538, %f1521, 0f7F800000, 0f7F800000;
	selp.f32 	%f1539, %f1538, %f1537, %p567;
	setp.eq.f32 	%p568, %f1521, 0f00000000;
	fma.rn.f32 	%f1540, %f1539, 0f3EDE5BD9, 0f3F800000;
	selp.f32 	%f1541, 0fFF800000, %f1540, %p568;
	cvt.rzi.u32.f32 	%r2584, %f1541;
	setp.eq.s32 	%p569, %r2584, 0;
	@%p569 bra 	$L__BB2_1246;
	mul.hi.s32 	%r5149, %r11074, 1717986919;
	shr.u32 	%r5150, %r5149, 31;
	shr.s32 	%r5151, %r5149, 2;
	add.s32 	%r5152, %r5151, %r5150;
	mul.lo.s32 	%r5153, %r5152, 10;
	sub.s32 	%r2585, %r11074, %r5153;
	mov.b32 	%r11316, 0;
	mov.u32 	%r11317, %r11078;
$L__BB2_1243:
	mul.hi.s32 	%r5154, %r11317, 1717986919;
	shr.u32 	%r5155, %r5154, 31;
	shr.s32 	%r5156, %r5154, 2;
	add.s32 	%r5157, %r5156, %r5155;
	mul.lo.s32 	%r5158, %r5157, 10;
	sub.s32 	%r2588, %r11317, %r5158;
	setp.eq.s32 	%p570, %r2588, %r2585;
	@%p570 bra 	$L__BB2_1245;
	setp.gt.s32 	%p571, %r2588, %r2585;
	selp.b32 	%r2589, %r11078, %r11074, %p571;
	selp.b32 	%r11074, %r11074, %r11078, %p571;
	mov.u32 	%r11078, %r2589;
	bra.uni 	$L__BB2_1246;
$L__BB2_1245:
	add.s32 	%r11316, %r11316, 1;
	mul.hi.s32 	%r5159, %r11317, 1717986919;
	shr.u32 	%r5160, %r5159, 31;
	shr.s32 	%r5161, %r5159, 2;
	add.s32 	%r11317, %r5161, %r5160;
	setp.ne.s32 	%p572, %r11316, %r2584;
	@%p572 bra 	$L__BB2_1243;
$L__BB2_1246:
	max.s32 	%r5162, %r11086, %r11082;
	cvt.rn.f32.s32 	%f1542, %r5162;
	setp.lt.s32 	%p573, %r5162, 1;
	mul.f32 	%f1543, %f1542, 0f4B000000;
	selp.f32 	%f1544, %f1543, %f1542, %p573;
	selp.f32 	%f1545, 0fC1B80000, 0f00000000, %p573;
	mov.b32 	%r5163, %f1544;
	add.s32 	%r5164, %r5163, -1059760811;
	and.b32  	%r5165, %r5164, -8388608;
	sub.s32 	%r5166, %r5163, %r5165;
	mov.b32 	%f1546, %r5166;
	cvt.rn.f32.s32 	%f1547, %r5165;
	fma.rn.f32 	%f1548, %f1547, 0f34000000, %f1545;
	add.f32 	%f1549, %f1546, 0fBF800000;
	fma.rn.f32 	%f1550, %f1549, 0fBE055027, 0f3E1039F6;
	fma.rn.f32 	%f1551, %f1550, %f1549, 0fBDF8CDCC;
	fma.rn.f32 	%f1552, %f1551, %f1549, 0f3E0F2955;
	fma.rn.f32 	%f1553, %f1552, %f1549, 0fBE2AD8B9;
	fma.rn.f32 	%f1554, %f1553, %f1549, 0f3E4CED0B;
	fma.rn.f32 	%f1555, %f1554, %f1549, 0fBE7FFF22;
	fma.rn.f32 	%f1556, %f1555, %f1549, 0f3EAAAA78;
	fma.rn.f32 	%f1557, %f1556, %f1549, 0fBF000000;
	mul.f32 	%f1558, %f1549, %f1557;
	fma.rn.f32 	%f1559, %f1558, %f1549, %f1549;
	fma.rn.f32 	%f1560, %f1548, 0f3F317218, %f1559;
	setp.gt.u32 	%p574, %r5163, 2139095039;
	fma.rn.f32 	%f1561, %f1544, 0f7F800000, 0f7F800000;
	selp.f32 	%f1562, %f1561, %f1560, %p574;
	setp.eq.f32 	%p575, %f1544, 0f00000000;
	fma.rn.f32 	%f1563, %f1562, 0f3EDE5BD9, 0f3F800000;
	selp.f32 	%f1564, 0fFF800000, %f1563, %p575;
	cvt.rzi.u32.f32 	%r2595, %f1564;
	setp.eq.s32 	%p576, %r2595, 0;
	@%p576 bra 	$L__BB2_1251;
	mul.hi.s32 	%r5168, %r11082, 1717986919;
	shr.u32 	%r5169, %r5168, 31;
	shr.s32 	%r5170, %r5168, 2;
	add.s32 	%r5171, %r5170, %r5169;
	mul.lo.s32 	%r5172, %r5171, 10;
	sub.s32 	%r2596, %r11082, %r5172;
	mov.b32 	%r11320, 0;
	mov.u32 	%r11321, %r11086;
$L__BB2_1248:
	mul.hi.s32 	%r5173, %r11321, 1717986919;
	shr.u32 	%r5174, %r5173, 31;
	shr.s32 	%r5175, %r5173, 2;
	add.s32 	%r5176, %r5175, %r5174;
	mul.lo.s32 	%r5177, %r5176, 10;
	sub.s32 	%r2599, %r11321, %r5177;
	setp.eq.s32 	%p577, %r2599, %r2596;
	@%p577 bra 	$L__BB2_1250;
	setp.gt.s32 	%p578, %r2599, %r2596;
	selp.b32 	%r2600, %r11086, %r11082, %p578;
	selp.b32 	%r11082, %r11082, %r11086, %p578;
	mov.u32 	%r11086, %r2600;
	bra.uni 	$L__BB2_1251;
$L__BB2_1250:
	add.s32 	%r11320, %r11320, 1;
	mul.hi.s32 	%r5178, %r11321, 1717986919;
	shr.u32 	%r5179, %r5178, 31;
	shr.s32 	%r5180, %r5178, 2;
	add.s32 	%r11321, %r5180, %r5179;
	setp.ne.s32 	%p579, %r11320, %r2595;
	@%p579 bra 	$L__BB2_1248;
$L__BB2_1251:
	max.s32 	%r5181, %r11094, %r11090;
	cvt.rn.f32.s32 	%f1565, %r5181;
	setp.lt.s32 	%p580, %r5181, 1;
	mul.f32 	%f1566, %f1565, 0f4B000000;
	selp.f32 	%f1567, %f1566, %f1565, %p580;
	selp.f32 	%f1568, 0fC1B80000, 0f00000000, %p580;
	mov.b32 	%r5182, %f1567;
	add.s32 	%r5183, %r5182, -1059760811;
	and.b32  	%r5184, %r5183, -8388608;
	sub.s32 	%r5185, %r5182, %r5184;
	mov.b32 	%f1569, %r5185;
	cvt.rn.f32.s32 	%f1570, %r5184;
	fma.rn.f32 	%f1571, %f1570, 0f34000000, %f1568;
	add.f32 	%f1572, %f1569, 0fBF800000;
	fma.rn.f32 	%f1573, %f1572, 0fBE055027, 0f3E1039F6;
	fma.rn.f32 	%f1574, %f1573, %f1572, 0fBDF8CDCC;
	fma.rn.f32 	%f1575, %f1574, %f1572, 0f3E0F2955;
	fma.rn.f32 	%f1576, %f1575, %f1572, 0fBE2AD8B9;
	fma.rn.f32 	%f1577, %f1576, %f1572, 0f3E4CED0B;
	fma.rn.f32 	%f1578, %f1577, %f1572, 0fBE7FFF22;
	fma.rn.f32 	%f1579, %f1578, %f1572, 0f3EAAAA78;
	fma.rn.f32 	%f1580, %f1579, %f1572, 0fBF000000;
	mul.f32 	%f1581, %f1572, %f1580;
	fma.rn.f32 	%f1582, %f1581, %f1572, %f1572;
	fma.rn.f32 	%f1583, %f1571, 0f3F317218, %f1582;
	setp.gt.u32 	%p581, %r5182, 2139095039;
	fma.rn.f32 	%f1584, %f1567, 0f7F800000, 0f7F800000;
	selp.f32 	%f1585, %f1584, %f1583, %p581;
	setp.eq.f32 	%p582, %f1567, 0f00000000;
	fma.rn.f32 	%f1586, %f1585, 0f3EDE5BD9, 0f3F800000;
	selp.f32 	%f1587, 0fFF800000, %f1586, %p582;
	cvt.rzi.u32.f32 	%r2606, %f1587;
	setp.eq.s32 	%p583, %r2606, 0;
	@%p583 bra 	$L__BB2_1256;
	mul.hi.s32 	%r5187, %r11090, 1717986919;
	shr.u32 	%r5188, %r5187, 31;
	shr.s32 	%r5189, %r5187, 2;
	add.s32 	%r5190, %r5189, %r5188;
	mul.lo.s32 	%r5191, %r5190, 10;
	sub.s32 	%r2607, %r11090, %r5191;
	mov.b32 	%r11324, 0;
	mov.u32 	%r11325, %r11094;
$L__BB2_1253:
	mul.hi.s32 	%r5192, %r11325, 1717986919;
	shr.u32 	%r5193, %r5192, 31;
	shr.s32 	%r5194, %r5192, 2;
	add.s32 	%r5195, %r5194, %r5193;
	mul.lo.s32 	%r5196, %r5195, 10;
	sub.s32 	%r2610, %r11325, %r5196;
	setp.eq.s32 	%p584, %r2610, %r2607;
	@%p584 bra 	$L__BB2_1255;
	setp.gt.s32 	%p585, %r2610, %r2607;
	selp.b32 	%r2611, %r11094, %r11090, %p585;
	selp.b32 	%r11090, %r11090, %r11094, %p585;
	mov.u32 	%r11094, %r2611;
	bra.uni 	$L__BB2_1256;
$L__BB2_1255:
	add.s32 	%r11324, %r11324, 1;
	mul.hi.s32 	%r5197, %r11325, 1717986919;
	shr.u32 	%r5198, %r5197, 31;
	shr.s32 	%r5199, %r5197, 2;
	add.s32 	%r11325, %r5199, %r5198;
	setp.ne.s32 	%p586, %r11324, %r2606;
	@%p586 bra 	$L__BB2_1253;
$L__BB2_1256:
	max.s32 	%r5200, %r11102, %r11098;
	cvt.rn.f32.s32 	%f1588, %r5200;
	setp.lt.s32 	%p587, %r5200, 1;
	mul.f32 	%f1589, %f1588, 0f4B000000;
	selp.f32 	%f1590, %f1589, %f1588, %p587;
	selp.f32 	%f1591, 0fC1B80000, 0f00000000, %p587;
	mov.b32 	%r5201, %f1590;
	add.s32 	%r5202, %r5201, -1059760811;
	and.b32  	%r5203, %r5202, -8388608;
	sub.s32 	%r5204, %r5201, %r5203;
	mov.b32 	%f1592, %r5204;
	cvt.rn.f32.s32 	%f1593, %r5203;
	fma.rn.f32 	%f1594, %f1593, 0f34000000, %f1591;
	add.f32 	%f1595, %f1592, 0fBF800000;
	fma.rn.f32 	%f1596, %f1595, 0fBE055027, 0f3E1039F6;
	fma.rn.f32 	%f1597, %f1596, %f1595, 0fBDF8CDCC;
	fma.rn.f32 	%f1598, %f1597, %f1595, 0f3E0F2955;
	fma.rn.f32 	%f1599, %f1598, %f1595, 0fBE2AD8B9;
	fma.rn.f32 	%f1600, %f1599, %f1595, 0f3E4CED0B;
	fma.rn.f32 	%f1601, %f1600, %f1595, 0fBE7FFF22;
	fma.rn.f32 	%f1602, %f1601, %f1595, 0f3EAAAA78;
	fma.rn.f32 	%f1603, %f1602, %f1595, 0fBF000000;
	mul.f32 	%f1604, %f1595, %f1603;
	fma.rn.f32 	%f1605, %f1604, %f1595, %f1595;
	fma.rn.f32 	%f1606, %f1594, 0f3F317218, %f1605;
	setp.gt.u32 	%p588, %r5201, 2139095039;
	fma.rn.f32 	%f1607, %f1590, 0f7F800000, 0f7F800000;
	selp.f32 	%f1608, %f1607, %f1606, %p588;
	setp.eq.f32 	%p589, %f1590, 0f00000000;
	fma.rn.f32 	%f1609, %f1608, 0f3EDE5BD9, 0f3F800000;
	selp.f32 	%f1610, 0fFF800000, %f1609, %p589;
	cvt.rzi.u32.f32 	%r2617, %f1610;
	setp.eq.s32 	%p590, %r2617, 0;
	@%p590 bra 	$L__BB2_1261;
	mul.hi.s32 	%r5206, %r11098, 1717986919;
	shr.u32 	%r5207, %r5206, 31;
	shr.s32 	%r5208, %r5206, 2;
	add.s32 	%r5209, %r5208, %r5207;
	mul.lo.s32 	%r5210, %r5209, 10;
	sub.s32 	%r2618, %r11098, %r5210;
	mov.b32 	%r11328, 0;
	mov.u32 	%r11329, %r11102;
$L__BB2_1258:
	mul.hi.s32 	%r5211, %r11329, 1717986919;
	shr.u32 	%r5212, %r5211, 31;
	shr.s32 	%r5213, %r5211, 2;
	add.s32 	%r5214, %r5213, %r5212;
	mul.lo.s32 	%r5215, %r5214, 10;
	sub.s32 	%r2621, %r11329, %r5215;
	setp.eq.s32 	%p591, %r2621, %r2618;
	@%p591 bra 	$L__BB2_1260;
	setp.gt.s32 	%p592, %r2621, %r2618;
	selp.b32 	%r2622, %r11102, %r11098, %p592;
	selp.b32 	%r11098, %r11098, %r11102, %p592;
	mov.u32 	%r11102, %r2622;
	bra.uni 	$L__BB2_1261;
$L__BB2_1260:
	add.s32 	%r11328, %r11328, 1;
	mul.hi.s32 	%r5216, %r11329, 1717986919;
	shr.u32 	%r5217, %r5216, 31;
	shr.s32 	%r5218, %r5216, 2;
	add.s32 	%r11329, %r5218, %r5217;
	setp.ne.s32 	%p593, %r11328, %r2617;
	@%p593 bra 	$L__BB2_1258;
$L__BB2_1261:
	max.s32 	%r5219, %r11110, %r11106;
	cvt.rn.f32.s32 	%f1611, %r5219;
	setp.lt.s32 	%p594, %r5219, 1;
	mul.f32 	%f1612, %f1611, 0f4B000000;
	selp.f32 	%f1613, %f1612, %f1611, %p594;
	selp.f32 	%f1614, 0fC1B80000, 0f00000000, %p594;
	mov.b32 	%r5220, %f1613;
	add.s32 	%r5221, %r5220, -1059760811;
	and.b32  	%r5222, %r5221, -8388608;
	sub.s32 	%r5223, %r5220, %r5222;
	mov.b32 	%f1615, %r5223;
	cvt.rn.f32.s32 	%f1616, %r5222;
	fma.rn.f32 	%f1617, %f1616, 0f34000000, %f1614;
	add.f32 	%f1618, %f1615, 0fBF800000;
	fma.rn.f32 	%f1619, %f1618, 0fBE055027, 0f3E1039F6;
	fma.rn.f32 	%f1620, %f1619, %f1618, 0fBDF8CDCC;
	fma.rn.f32 	%f1621, %f1620, %f1618, 0f3E0F2955;
	fma.rn.f32 	%f1622, %f1621, %f1618, 0fBE2AD8B9;
	fma.rn.f32 	%f1623, %f1622, %f1618, 0f3E4CED0B;
	fma.rn.f32 	%f1624, %f1623, %f1618, 0fBE7FFF22;
	fma.rn.f32 	%f1625, %f1624, %f1618, 0f3EAAAA78;
	fma.rn.f32 	%f1626, %f1625, %f1618, 0fBF000000;
	mul.f32 	%f1627, %f1618, %f1626;
	fma.rn.f32 	%f1628, %f1627, %f1618, %f1618;
	fma.rn.f32 	%f1629, %f1617, 0f3F317218, %f1628;
	setp.gt.u32 	%p595, %r5220, 2139095039;
	fma.rn.f32 	%f1630, %f1613, 0f7F800000, 0f7F800000;
	selp.f32 	%f1631, %f1630, %f1629, %p595;
	setp.eq.f32 	%p596, %f1613, 0f00000000;
	fma.rn.f32 	%f1632, %f1631, 0f3EDE5BD9, 0f3F800000;
	selp.f32 	%f1633, 0fFF800000, %f1632, %p596;
	cvt.rzi.u32.f32 	%r2628, %f1633;
	setp.eq.s32 	%p597, %r2628, 0;
	@%p597 bra 	$L__BB2_1266;
	mul.hi.s32 	%r5225, %r11106, 1717986919;
	shr.u32 	%r5226, %r5225, 31;
	shr.s32 	%r5227, %r5225, 2;
	add.s32 	%r5228, %r5227, %r5226;
	mul.lo.s32 	%r5229, %r5228, 10;
	sub.s32 	%r2629, %r11106, %r5229;
	mov.b32 	%r11332, 0;
	mov.u32 	%r11333, %r11110;
$L__BB2_1263:
	mul.hi.s32 	%r5230, %r11333, 1717986919;
	shr.u32 	%r5231, %r5230, 31;
	shr.s32 	%r5232, %r5230, 2;
	add.s32 	%r5233, %r5232, %r5231;
	mul.lo.s32 	%r5234, %r5233, 10;
	sub.s32 	%r2632, %r11333, %r5234;
	setp.eq.s32 	%p598, %r2632, %r2629;
	@%p598 bra 	$L__BB2_1265;
	setp.gt.s32 	%p599, %r2632, %r2629;
	selp.b32 	%r2633, %r11110, %r11106, %p599;
	selp.b32 	%r11106, %r11106, %r11110, %p599;
	mov.u32 	%r11110, %r2633;
	bra.uni 	$L__BB2_1266;
$L__BB2_1265:
	add.s32 	%r11332, %r11332, 1;
	mul.hi.s32 	%r5235, %r11333, 1717986919;
	shr.u32 	%r5236, %r5235, 31;
	shr.s32 	%r5237, %r5235, 2;
	add.s32 	%r11333, %r5237, %r5236;
	setp.ne.s32 	%p600, %r11332, %r2628;
	@%p600 bra 	$L__BB2_1263;
$L__BB2_1266:
	max.s32 	%r5238, %r11058, %r11054;
	cvt.rn.f32.s32 	%f1634, %r5238;
	setp.lt.s32 	%p601, %r5238, 1;
	mul.f32 	%f1635, %f1634, 0f4B000000;
	selp.f32 	%f1636, %f1635, %f1634, %p601;
	selp.f32 	%f1637, 0fC1B80000, 0f00000000, %p601;
	mov.b32 	%r5239, %f1636;
	add.s32 	%r5240, %r5239, -1059760811;
	and.b32  	%r5241, %r5240, -8388608;
	sub.s32 	%r5242, %r5239, %r5241;
	mov.b32 	%f1638, %r5242;
	cvt.rn.f32.s32 	%f1639, %r5241;
	fma.rn.f32 	%f1640, %f1639, 0f34000000, %f1637;
	add.f32 	%f1641, %f1638, 0fBF800000;
	fma.rn.f32 	%f1642, %f1641, 0fBE055027, 0f3E1039F6;
	fma.rn.f32 	%f1643, %f1642, %f1641, 0fBDF8CDCC;
	fma.rn.f32 	%f1644, %f1643, %f1641, 0f3E0F2955;
	fma.rn.f32 	%f1645, %f1644, %f1641, 0fBE2AD8B9;
	fma.rn.f32 	%f1646, %f1645, %f1641, 0f3E4CED0B;
	fma.rn.f32 	%f1647, %f1646, %f1641, 0fBE7FFF22;
	fma.rn.f32 	%f1648, %f1647, %f1641, 0f3EAAAA78;
	fma.rn.f32 	%f1649, %f1648, %f1641, 0fBF000000;
	mul.f32 	%f1650, %f1641, %f1649;
	fma.rn.f32 	%f1651, %f1650, %f1641, %f1641;
	fma.rn.f32 	%f1652, %f1640, 0f3F317218, %f1651;
	setp.gt.u32 	%p602, %r5239, 2139095039;
	fma.rn.f32 	%f1653, %f1636, 0f7F800000, 0f7F800000;
	selp.f32 	%f1654, %f1653, %f1652, %p602;
	setp.eq.f32 	%p603, %f1636, 0f00000000;
	fma.rn.f32 	%f1655, %f1654, 0f3EDE5BD9, 0f3F800000;
	selp.f32 	%f1656, 0fFF800000, %f1655, %p603;
	cvt.rzi.u32.f32 	%r2639, %f1656;
	setp.eq.s32 	%p604, %r2639, 0;
	@%p604 bra 	$L__BB2_1271;
	mul.hi.s32 	%r5244, %r11054, 1717986919;
	shr.u32 	%r5245, %r5244, 31;
	shr.s32 	%r5246, %r5244, 2;
	add.s32 	%r5247, %r5246, %r5245;
	mul.lo.s32 	%r5248, %r5247, 10;
	sub.s32 	%r2640, %r11054, %r5248;
	mov.b32 	%r11336, 0;
	mov.u32 	%r11337, %r11058;
$L__BB2_1268:
	mul.hi.s32 	%r5249, %r11337, 1717986919;
	shr.u32 	%r5250, %r5249, 31;
	shr.s32 	%r5251, %r5249, 2;
	add.s32 	%r5252, %r5251, %r5250;
	mul.lo.s32 	%r5253, %r5252, 10;
	sub.s32 	%r2643, %r11337, %r5253;
	setp.eq.s32 	%p605, %r2643, %r2640;
	@%p605 bra 	$L__BB2_1270;
	setp.gt.s32 	%p606, %r2643, %r2640;
	selp.b32 	%r2644, %r11058, %r11054, %p606;
	selp.b32 	%r11054, %r11054, %r11058, %p606;
	mov.u32 	%r11058, %r2644;
	bra.uni 	$L__BB2_1271;
$L__BB2_1270:
	add.s32 	%r11336, %r11336, 1;
	mul.hi.s32 	%r5254, %r11337, 1717986919;
	shr.u32 	%r5255, %r5254, 31;
	shr.s32 	%r5256, %r5254, 2;
	add.s32 	%r11337, %r5256, %r5255;
	setp.ne.s32 	%p607, %r11336, %r2639;
	@%p607 bra 	$L__BB2_1268;
$L__BB2_1271:
	max.s32 	%r5257, %r11066, %r11062;
	cvt.rn.f32.s32 	%f1657, %r5257;
	setp.lt.s32 	%p608, %r5257, 1;
	mul.f32 	%f1658, %f1657, 0f4B000000;
	selp.f32 	%f1659, %f1658, %f1657, %p608;
	selp.f32 	%f1660, 0fC1B80000, 0f00000000, %p608;
	mov.b32 	%r5258, %f1659;
	add.s32 	%r5259, %r5258, -1059760811;
	and.b32  	%r5260, %r5259, -8388608;
	sub.s32 	%r5261, %r5258, %r5260;
	mov.b32 	%f1661, %r5261;
	cvt.rn.f32.s32 	%f1662, %r5260;
	fma.rn.f32 	%f1663, %f1662, 0f34000000, %f1660;
	add.f32 	%f1664, %f1661, 0fBF800000;
	fma.rn.f32 	%f1665, %f1664, 0fBE055027, 0f3E1039F6;
	fma.rn.f32 	%f1666, %f1665, %f1664, 0fBDF8CDCC;
	fma.rn.f32 	%f1667, %f1666, %f1664, 0f3E0F2955;
	fma.rn.f32 	%f1668, %f1667, %f1664, 0fBE2AD8B9;
	fma.rn.f32 	%f1669, %f1668, %f1664, 0f3E4CED0B;
	fma.rn.f32 	%f1670, %f1669, %f1664, 0fBE7FFF22;
	fma.rn.f32 	%f1671, %f1670, %f1664, 0f3EAAAA78;
	fma.rn.f32 	%f1672, %f1671, %f1664, 0fBF000000;
	mul.f32 	%f1673, %f1664, %f1672;
	fma.rn.f32 	%f1674, %f1673, %f1664, %f1664;
	fma.rn.f32 	%f1675, %f1663, 0f3F317218, %f1674;
	setp.gt.u32 	%p609, %r5258, 2139095039;
	fma.rn.f32 	%f1676, %f1659, 0f7F800000, 0f7F800000;
	selp.f32 	%f1677, %f1676, %f1675, %p609;
	setp.eq.f32 	%p610, %f1659, 0f00000000;
	fma.rn.f32 	%f1678, %f1677, 0f3EDE5BD9, 0f3F800000;
	selp.f32 	%f1679, 0fFF800000, %f1678, %p610;
	cvt.rzi.u32.f32 	%r2650, %f1679;
	setp.eq.s32 	%p611, %r2650, 0;
	@%p611 bra 	$L__BB2_1276;
	mul.hi.s32 	%r5263, %r11062, 1717986919;
	shr.u32 	%r5264, %r5263, 31;
	shr.s32 	%r5265, %r5263, 2;
	add.s32 	%r5266, %r5265, %r5264;
	mul.lo.s32 	%r5267, %r5266, 10;
	sub.s32 	%r2651, %r11062, %r5267;
	mov.b32 	%r11340, 0;
	mov.u32 	%r11341, %r11066;
$L__BB2_1273:
	mul.hi.s32 	%r5268, %r11341, 1717986919;
	shr.u32 	%r5269, %r5268, 31;
	shr.s32 	%r5270, %r5268, 2;
	add.s32 	%r5271, %r5270, %r5269;
	mul.lo.s32 	%r5272, %r5271, 10;
	sub.s32 	%r2654, %r11341, %r5272;
	setp.eq.s32 	%p612, %r2654, %r2651;
	@%p612 bra 	$L__BB2_1275;
	setp.gt.s32 	%p613, %r2654, %r2651;
	selp.b32 	%r2655, %r11066, %r11062, %p613;
	selp.b32 	%r11062, %r11062, %r11066, %p613;
	mov.u32 	%r11066, %r2655;
	bra.uni 	$L__BB2_1276;
$L__BB2_1275:
	add.s32 	%r11340, %r11340, 1;
	mul.hi.s32 	%r5273, %r11341, 1717986919;
	shr.u32 	%r5274, %r5273, 31;
	shr.s32 	%r5275, %r5273, 2;
	add.s32 	%r11341, %r5275, %r5274;
	setp.ne.s32 	%p614, %r11340, %r2650;
	@%p614 bra 	$L__BB2_1273;
$L__BB2_1276:
	max.s32 	%r5276, %r11074, %r11070;
	cvt.rn.f32.s32 	%f1680, %r5276;
	setp.lt.s32 	%p615, %r5276, 1;
	mul.f32 	%f1681, %f1680, 0f4B000000;
	selp.f32 	%f1682, %f1681, %f1680, %p615;
	selp.f32 	%f1683, 0fC1B80000, 0f00000000, %p615;
	mov.b32 	%r5277, %f1682;
	add.s32 	%r5278, %r5277, -1059760811;
	and.b32  	%r5279, %r5278, -8388608;
	sub.s32 	%r5280, %r5277, %r5279;
	mov.b32 	%f1684, %r5280;
	cvt.rn.f32.s32 	%f1685, %r5279;
	fma.rn.f32 	%f1686, %f1685, 0f34000000, %f1683;
	add.f32 	%f1687, %f1684, 0fBF800000;
	fma.rn.f32 	%f1688, %f1687, 0fBE055027, 0f3E1039F6;
	fma.rn.f32 	%f1689, %f1688, %f1687, 0fBDF8CDCC;
	fma.rn.f32 	%f1690, %f1689, %f1687, 0f3E0F2955;
	fma.rn.f32 	%f1691, %f1690, %f1687, 0fBE2AD8B9;
	fma.rn.f32 	%f1692, %f1691, %f1687, 0f3E4CED0B;
	fma.rn.f32 	%f1693, %f1692, %f1687, 0fBE7FFF22;
	fma.rn.f32 	%f1694, %f1693, %f1687, 0f3EAAAA78;
	fma.rn.f32 	%f1695, %f1694, %f1687, 0fBF000000;
	mul.f32 	%f1696, %f1687, %f1695;
	fma.rn.f32 	%f1697, %f1696, %f1687, %f1687;
	fma.rn.f32 	%f1698, %f1686, 0f3F317218, %f1697;
	setp.gt.u32 	%p616, %r5277, 2139095039;
	fma.rn.f32 	%f1699, %f1682, 0f7F800000, 0f7F800000;
	selp.f32 	%f1700, %f1699, %f1698, %p616;
	setp.eq.f32 	%p617, %f1682, 0f00000000;
	fma.rn.f32 	%f1701, %f1700, 0f3EDE5BD9, 0f3F800000;
	selp.f32 	%f1702, 0fFF800000, %f1701, %p617;
	cvt.rzi.u32.f32 	%r2661, %f1702;
	setp.eq.s32 	%p618, %r2661, 0;
	@%p618 bra 	$L__BB2_1281;
	mul.hi.s32 	%r5282, %r11070, 1717986919;
	shr.u32 	%r5283, %r5282, 31;
	shr.s32 	%r5284, %r5282, 2;
	add.s32 	%r5285, %r5284, %r5283;
	mul.lo.s32 	%r5286, %r5285, 10;
	sub.s32 	%r2662, %r11070, %r5286;
	mov.b32 	%r11344, 0;
	mov.u32 	%r11345, %r11074;
$L__BB2_1278:
	mul.hi.s32 	%r5287, %r11345, 1717986919;
	shr.u32 	%r5288, %r5287, 31;
	shr.s32 	%r5289, %r5287, 2;
	add.s32 	%r5290, %r5289, %r5288;
	mul.lo.s32 	%r5291, %r5290, 10;
	sub.s32 	%r2665, %r11345, %r5291;
	setp.eq.s32 	%p619, %r2665, %r2662;
	@%p619 bra 	$L__BB2_1280;
	setp.gt.s32 	%p620, %r2665, %r2662;
	selp.b32 	%r2666, %r11074, %r11070, %p620;
	selp.b32 	%r11070, %r11070, %r11074, %p620;
	mov.u32 	%r11074, %r2666;
	bra.uni 	$L__BB2_1281;
$L__BB2_1280:
	add.s32 	%r11344, %r11344, 1;
	mul.hi.s32 	%r5292, %r11345, 1717986919;
	shr.u32 	%r5293, %r5292, 31;
	shr.s32 	%r5294, %r5292, 2;
	add.s32 	%r11345, %r5294, %r5293;
	setp.ne.s32 	%p621, %r11344, %r2661;
	@%p621 bra 	$L__BB2_1278;
$L__BB2_1281:
	max.s32 	%r5295, %r11082, %r11078;
	cvt.rn.f32.s32 	%f1703, %r5295;
	setp.lt.s32 	%p622, %r5295, 1;
	mul.f32 	%f1704, %f1703, 0f4B000000;
	selp.f32 	%f1705, %f1704, %f1703, %p622;
	selp.f32 	%f1706, 0fC1B80000, 0f00000000, %p622;
	mov.b32 	%r5296, %f1705;
	add.s32 	%r5297, %r5296, -1059760811;
	and.b32  	%r5298, %r5297, -8388608;
	sub.s32 	%r5299, %r5296, %r5298;
	mov.b32 	%f1707, %r5299;
	cvt.rn.f32.s32 	%f1708, %r5298;
	fma.rn.f32 	%f1709, %f1708, 0f34000000, %f1706;
	add.f32 	%f1710, %f1707, 0fBF800000;
	fma.rn.f32 	%f1711, %f1710, 0fBE055027, 0f3E1039F6;
	fma.rn.f32 	%f1712, %f1711, %f1710, 0fBDF8CDCC;
	fma.rn.f32 	%f1713, %f1712, %f1710, 0f3E0F2955;
	fma.rn.f32 	%f1714, %f1713, %f1710, 0fBE2AD8B9;
	fma.rn.f32 	%f1715, %f1714, %f1710, 0f3E4CED0B;
	fma.rn.f32 	%f1716, %f1715, %f1710, 0fBE7FFF22;
	fma.rn.f32 	%f1717, %f1716, %f1710, 0f3EAAAA78;
	fma.rn.f32 	%f1718, %f1717, %f1710, 0fBF000000;
	mul.f32 	%f1719, %f1710, %f1718;
	fma.rn.f32 	%f1720, %f1719, %f1710, %f1710;
	fma.rn.f32 	%f1721, %f1709, 0f3F317218, %f1720;
	setp.gt.u32 	%p623, %r5296, 2139095039;
	fma.rn.f32 	%f1722, %f1705, 0f7F800000, 0f7F800000;
	selp.f32 	%f1723, %f1722, %f1721, %p623;
	setp.eq.f32 	%p624, %f1705, 0f00000000;
	fma.rn.f32 	%f1724, %f1723, 0f3EDE5BD9, 0f3F800000;
	selp.f32 	%f1725, 0fFF800000, %f1724, %p624;
	cvt.rzi.u32.f32 	%r2672, %f1725;
	setp.eq.s32 	%p625, %r2672, 0;
	@%p625 bra 	$L__BB2_1286;
	mul.hi.s32 	%r5301, %r11078, 1717986919;
	shr.u32 	%r5302, %r5301, 31;
	shr.s32 	%r5303, %r5301, 2;
	add.s32 	%r5304, %r5303, %r5302;
	mul.lo.s32 	%r5305, %r5304, 10;
	sub.s32 	%r2673, %r11078, %r5305;
	mov.b32 	%r11348, 0;
	mov.u32 	%r11349, %r11082;
$L__BB2_1283:
	mul.hi.s32 	%r5306, %r11349, 1717986919;
	shr.u32 	%r5307, %r5306, 31;
	shr.s32 	%r5308, %r5306, 2;
	add.s32 	%r5309, %r5308, %r5307;
	mul.lo.s32 	%r5310, %r5309, 10;
	sub.s32 	%r2676, %r11349, %r5310;
	setp.eq.s32 	%p626, %r2676, %r2673;
	@%p626 bra 	$L__BB2_1285;
	setp.gt.s32 	%p627, %r2676, %r2673;
	selp.b32 	%r2677, %r11082, %r11078, %p627;
	selp.b32 	%r11078, %r11078, %r11082, %p627;
	mov.u32 	%r11082, %r2677;
	bra.uni 	$L__BB2_1286;
$L__BB2_1285:
	add.s32 	%r11348, %r11348, 1;
	mul.hi.s32 	%r5311, %r11349, 1717986919;
	shr.u32 	%r5312, %r5311, 31;
	shr.s32 	%r5313, %r5311, 2;
	add.s32 	%r11349, %r5313, %r5312;
	setp.ne.s32 	%p628, %r11348, %r2672;
	@%p628 bra 	$L__BB2_1283;
$L__BB2_1286:
	max.s32 	%r5314, %r11090, %r11086;
	cvt.rn.f32.s32 	%f1726, %r5314;
	setp.lt.s32 	%p629, %r5314, 1;
	mul.f32 	%f1727, %f1726, 0f4B000000;
	selp.f32 	%f1728, %f1727, %f1726, %p629;
	selp.f32 	%f1729, 0fC1B80000, 0f00000000, %p629;
	mov.b32 	%r5315, %f1728;
	add.s32 	%r5316, %r5315, -1059760811;
	and.b32  	%r5317, %r5316, -8388608;
	sub.s32 	%r5318, %r5315, %r5317;
	mov.b32 	%f1730, %r5318;
	cvt.rn.f32.s32 	%f1731, %r5317;
	fma.rn.f32 	%f1732, %f1731, 0f34000000, %f1729;
	add.f32 	%f1733, %f1730, 0fBF800000;
	fma.rn.f32 	%f1734, %f1733, 0fBE055027, 0f3E1039F6;
	fma.rn.f32 	%f1735, %f1734, %f1733, 0fBDF8CDCC;
	fma.rn.f32 	%f1736, %f1735, %f1733, 0f3E0F2955;
	fma.rn.f32 	%f1737, %f1736, %f1733, 0fBE2AD8B9;
	fma.rn.f32 	%f1738, %f1737, %f1733, 0f3E4CED0B;
	fma.rn.f32 	%f1739, %f1738, %f1733, 0fBE7FFF22;
	fma.rn.f32 	%f1740, %f1739, %f1733, 0f3EAAAA78;
	fma.rn.f32 	%f1741, %f1740, %f1733, 0fBF000000;
	mul.f32 	%f1742, %f1733, %f1741;
	fma.rn.f32 	%f1743, %f1742, %f1733, %f1733;
	fma.rn.f32 	%f1744, %f1732, 0f3F317218, %f1743;
	setp.gt.u32 	%p630, %r5315, 2139095039;
	fma.rn.f32 	%f1745, %f1728, 0f7F800000, 0f7F800000;
	selp.f32 	%f1746, %f1745, %f1744, %p630;
	setp.eq.f32 	%p631, %f1728, 0f00000000;
	fma.rn.f32 	%f1747, %f1746, 0f3EDE5BD9, 0f3F800000;
	selp.f32 	%f1748, 0fFF800000, %f1747, %p631;
	cvt.rzi.u32.f32 	%r2683, %f1748;
	setp.eq.s32 	%p632, %r2683, 0;
	@%p632 bra 	$L__BB2_1291;
	mul.hi.s32 	%r5320, %r11086, 1717986919;
	shr.u32 	%r5321, %r5320, 31;
	shr.s32 	%r5322, %r5320, 2;
	add.s32 	%r5323, %r5322, %r5321;
	mul.lo.s32 	%r5324, %r5323, 10;
	sub.s32 	%r2684, %r11086, %r5324;
	mov.b32 	%r11352, 0;
	mov.u32 	%r11353, %r11090;
$L__BB2_1288:
	mul.hi.s32 	%r5325, %r11353, 1717986919;
	shr.u32 	%r5326, %r5325, 31;
	shr.s32 	%r5327, %r5325, 2;
	add.s32 	%r5328, %r5327, %r5326;
	mul.lo.s32 	%r5329, %r5328, 10;
	sub.s32 	%r2687, %r11353, %r5329;
	setp.eq.s32 	%p633, %r2687, %r2684;
	@%p633 bra 	$L__BB2_1290;
	setp.gt.s32 	%p634, %r2687, %r2684;
	selp.b32 	%r2688, %r11090, %r11086, %p634;
	selp.b32 	%r11086, %r11086, %r11090, %p634;
	mov.u32 	%r11090, %r2688;
	bra.uni 	$L__BB2_1291;
$L__BB2_1290:
	add.s32 	%r11352, %r11352, 1;
	mul.hi.s32 	%r5330, %r11353, 1717986919;
	shr.u32 	%r5331, %r5330, 31;
	shr.s32 	%r5332, %r5330, 2;
	add.s32 	%r11353, %r5332, %r5331;
	setp.ne.s32 	%p635, %r11352, %r2683;
	@%p635 bra 	$L__BB2_1288;
$L__BB2_1291:
	max.s32 	%r5333, %r11098, %r11094;
	cvt.rn.f32.s32 	%f1749, %r5333;
	setp.lt.s32 	%p636, %r5333, 1;
	mul.f32 	%f1750, %f1749, 0f4B000000;
	selp.f32 	%f1751, %f1750, %f1749, %p636;
	selp.f32 	%f1752, 0fC1B80000, 0f00000000, %p636;
	mov.b32 	%r5334, %f1751;
	add.s32 	%r5335, %r5334, -1059760811;
	and.b32  	%r5336, %r5335, -8388608;
	sub.s32 	%r5337, %r5334, %r5336;
	mov.b32 	%f1753, %r5337;
	cvt.rn.f32.s32 	%f1754, %r5336;
	fma.rn.f32 	%f1755, %f1754, 0f34000000, %f1752;
	add.f32 	%f1756, %f1753, 0fBF800000;
	fma.rn.f32 	%f1757, %f1756, 0fBE055027, 0f3E1039F6;
	fma.rn.f32 	%f1758, %f1757, %f1756, 0fBDF8CDCC;
	fma.rn.f32 	%f1759, %f1758, %f1756, 0f3E0F2955;
	fma.rn.f32 	%f1760, %f1759, %f1756, 0fBE2AD8B9;
	fma.rn.f32 	%f1761, %f1760, %f1756, 0f3E4CED0B;
	fma.rn.f32 	%f1762, %f1761, %f1756, 0fBE7FFF22;
	fma.rn.f32 	%f1763, %f1762, %f1756, 0f3EAAAA78;
	fma.rn.f32 	%f1764, %f1763, %f1756, 0fBF000000;
	mul.f32 	%f1765, %f1756, %f1764;
	fma.rn.f32 	%f1766, %f1765, %f1756, %f1756;
	fma.rn.f32 	%f1767, %f1755, 0f3F317218, %f1766;
	setp.gt.u32 	%p637, %r5334, 2139095039;
	fma.rn.f32 	%f1768, %f1751, 0f7F800000, 0f7F800000;
	selp.f32 	%f1769, %f1768, %f1767, %p637;
	setp.eq.f32 	%p638, %f1751, 0f00000000;
	fma.rn.f32 	%f1770, %f1769, 0f3EDE5BD9, 0f3F800000;
	selp.f32 	%f1771, 0fFF800000, %f1770, %p638;
	cvt.rzi.u32.f32 	%r2694, %f1771;
	setp.eq.s32 	%p639, %r2694, 0;
	@%p639 bra 	$L__BB2_1296;
	mul.hi.s32 	%r5339, %r11094, 1717986919;
	shr.u32 	%r5340, %r5339, 31;
	shr.s32 	%r5341, %r5339, 2;
	add.s32 	%r5342, %r5341, %r5340;
	mul.lo.s32 	%r5343, %r5342, 10;
	sub.s32 	%r2695, %r11094, %r5343;
	mov.b32 	%r11356, 0;
	mov.u32 	%r11357, %r11098;
$L__BB2_1293:
	mul.hi.s32 	%r5344, %r11357, 1717986919;
	shr.u32 	%r5345, %r5344, 31;
	shr.s32 	%r5346, %r5344, 2;
	add.s32 	%r5347, %r5346, %r5345;
	mul.lo.s32 	%r5348, %r5347, 10;
	sub.s32 	%r2698, %r11357, %r5348;
	setp.eq.s32 	%p640, %r2698, %r2695;
	@%p640 bra 	$L__BB2_1295;
	setp.gt.s32 	%p641, %r2698, %r2695;
	selp.b32 	%r2699, %r11098, %r11094, %p641;
	selp.b32 	%r11094, %r11094, %r11098, %p641;
	mov.u32 	%r11098, %r2699;
	bra.uni 	$L__BB2_1296;
$L__BB2_1295:
	add.s32 	%r11356, %r11356, 1;
	mul.hi.s32 	%r5349, %r11357, 1717986919;
	shr.u32 	%r5350, %r5349, 31;
	shr.s32 	%r5351, %r5349, 2;
	add.s32 	%r11357, %r5351, %r5350;
	setp.ne.s32 	%p642, %r11356, %r2694;
	@%p642 bra 	$L__BB2_1293;
$L__BB2_1296:
	max.s32 	%r5352, %r11106, %r11102;
	cvt.rn.f32.s32 	%f1772, %r5352;
	setp.lt.s32 	%p643, %r5352, 1;
	mul.f32 	%f1773, %f1772, 0f4B000000;
	selp.f32 	%f1774, %f1773, %f1772, %p643;
	selp.f32 	%f1775, 0fC1B80000, 0f00000000, %p643;
	mov.b32 	%r5353, %f1774;
	add.s32 	%r5354, %r5353, -1059760811;
	and.b32  	%r5355, %r5354, -8388608;
	sub.s32 	%r5356, %r5353, %r5355;
	mov.b32 	%f1776, %r5356;
	cvt.rn.f32.s32 	%f1777, %r5355;
	fma.rn.f32 	%f1778, %f1777, 0f34000000, %f1775;
	add.f32 	%f1779, %f1776, 0fBF800000;
	fma.rn.f32 	%f1780, %f1779, 0fBE055027, 0f3E1039F6;
	fma.rn.f32 	%f1781, %f1780, %f1779, 0fBDF8CDCC;
	fma.rn.f32 	%f1782, %f1781, %f1779, 0f3E0F2955;
	fma.rn.f32 	%f1783, %f1782, %f1779, 0fBE2AD8B9;
	fma.rn.f32 	%f1784, %f1783, %f1779, 0f3E4CED0B;
	fma.rn.f32 	%f1785, %f1784, %f1779, 0fBE7FFF22;
	fma.rn.f32 	%f1786, %f1785, %f1779, 0f3EAAAA78;
	fma.rn.f32 	%f1787, %f1786, %f1779, 0fBF000000;
	mul.f32 	%f1788, %f1779, %f1787;
	fma.rn.f32 	%f1789, %f1788, %f1779, %f1779;
	fma.rn.f32 	%f1790, %f1778, 0f3F317218, %f1789;
	setp.gt.u32 	%p644, %r5353, 2139095039;
	fma.rn.f32 	%f1791, %f1774, 0f7F800000, 0f7F800000;
	selp.f32 	%f1792, %f1791, %f1790, %p644;
	setp.eq.f32 	%p645, %f1774, 0f00000000;
	fma.rn.f32 	%f1793, %f1792, 0f3EDE5BD9, 0f3F800000;
	selp.f32 	%f1794, 0fFF800000, %f1793, %p645;
	cvt.rzi.u32.f32 	%r2705, %f1794;
	setp.eq.s32 	%p646, %r2705, 0;
	@%p646 bra 	$L__BB2_1301;
	mul.hi.s32 	%r5358, %r11102, 1717986919;
	shr.u32 	%r5359, %r5358, 31;
	shr.s32 	%r5360, %r5358, 2;
	add.s32 	%r5361, %r5360, %r5359;
	mul.lo.s32 	%r5362, %r5361, 10;
	sub.s32 	%r2706, %r11102, %r5362;
	mov.b32 	%r11360, 0;
	mov.u32 	%r11361, %r11106;
$L__BB2_1298:
	mul.hi.s32 	%r5363, %r11361, 1717986919;
	shr.u32 	%r5364, %r5363, 31;
	shr.s32 	%r5365, %r5363, 2;
	add.s32 	%r5366, %r5365, %r5364;
	mul.lo.s32 	%r5367, %r5366, 10;
	sub.s32 	%r2709, %r11361, %r5367;
	setp.eq.s32 	%p647, %r2709, %r2706;
	@%p647 bra 	$L__BB2_1300;
	setp.gt.s32 	%p648, %r2709, %r2706;
	selp.b32 	%r2710, %r11106, %r11102, %p648;
	selp.b32 	%r11102, %r11102, %r11106, %p648;
	mov.u32 	%r11106, %r2710;
	bra.uni 	$L__BB2_1301;
$L__BB2_1300:
	add.s32 	%r11360, %r11360, 1;
	mul.hi.s32 	%r5368, %r11361, 1717986919;
	shr.u32 	%r5369, %r5368, 31;
	shr.s32 	%r5370, %r5368, 2;
	add.s32 	%r11361, %r5370, %r5369;
	setp.ne.s32 	%p649, %r11360, %r2705;
	@%p649 bra 	$L__BB2_1298;
$L__BB2_1301:
	max.s32 	%r5371, %r11174, %r11110;
	cvt.rn.f32.s32 	%f1795, %r5371;
	setp.lt.s32 	%p650, %r5371, 1;
	mul.f32 	%f1796, %f1795, 0f4B000000;
	selp.f32 	%f1797, %f1796, %f1795, %p650;
	selp.f32 	%f1798, 0fC1B80000, 0f00000000, %p650;
	mov.b32 	%r5372, %f1797;
	add.s32 	%r5373, %r5372, -1059760811;
	and.b32  	%r5374, %r5373, -8388608;
	sub.s32 	%r5375, %r5372, %r5374;
	mov.b32 	%f1799, %r5375;
	cvt.rn.f32.s32 	%f1800, %r5374;
	fma.rn.f32 	%f1801, %f1800, 0f34000000, %f1798;
	add.f32 	%f1802, %f1799, 0fBF800000;
	fma.rn.f32 	%f1803, %f1802, 0fBE055027, 0f3E1039F6;
	fma.rn.f32 	%f1804, %f1803, %f1802, 0fBDF8CDCC;
	fma.rn.f32 	%f1805, %f1804, %f1802, 0f3E0F2955;
	fma.rn.f32 	%f1806, %f1805, %f1802, 0fBE2AD8B9;
	fma.rn.f32 	%f1807, %f1806, %f1802, 0f3E4CED0B;
	fma.rn.f32 	%f1808, %f1807, %f1802, 0fBE7FFF22;
	fma.rn.f32 	%f1809, %f1808, %f1802, 0f3EAAAA78;
	fma.rn.f32 	%f1810, %f1809, %f1802, 0fBF000000;
	mul.f32 	%f1811, %f1802, %f1810;
	fma.rn.f32 	%f1812, %f1811, %f1802, %f1802;
	fma.rn.f32 	%f1813, %f1801, 0f3F317218, %f1812;
	setp.gt.u32 	%p651, %r5372, 2139095039;
	fma.rn.f32 	%f1814, %f1797, 0f7F800000, 0f7F800000;
	selp.f32 	%f1815, %f1814, %f1813, %p651;
	setp.eq.f32 	%p652, %f1797, 0f00000000;
	fma.rn.f32 	%f1816, %f1815, 0f3EDE5BD9, 0f3F800000;
	selp.f32 	%f1817, 0fFF800000, %f1816, %p652;
	cvt.rzi.u32.f32 	%r2716, %f1817;
	setp.eq.s32 	%p653, %r2716, 0;
	@%p653 bra 	$L__BB2_1306;
	mul.hi.s32 	%r5377, %r11110, 1717986919;
	shr.u32 	%r5378, %r5377, 31;
	shr.s32 	%r5379, %r5377, 2;
	add.s32 	%r5380, %r5379, %r5378;
	mul.lo.s32 	%r5381, %r5380, 10;
	sub.s32 	%r2717, %r11110, %r5381;
	mov.b32 	%r11364, 0;
	mov.u32 	%r11365, %r11174;
$L__BB2_1303:
	mul.hi.s32 	%r5382, %r11365, 1717986919;
	shr.u32 	%r5383, %r5382, 31;
	shr.s32 	%r5384, %r5382, 2;
	add.s32 	%r5385, %r5384, %r5383;
	mul.lo.s32 	%r5386, %r5385, 10;
	sub.s32 	%r2720, %r11365, %r5386;
	setp.eq.s32 	%p654, %r2720, %r2717;
	@%p654 bra 	$L__BB2_1305;
	setp.gt.s32 	%p655, %r2720, %r2717;
	selp.b32 	%r2721, %r11174, %r11110, %p655;
	selp.b32 	%r11110, %r11110, %r11174, %p655;
	mov.u32 	%r11174, %r2721;
	bra.uni 	$L__BB2_1306;
$L__BB2_1305:
	add.s32 	%r11364, %r11364, 1;
	mul.hi.s32 	%r5387, %r11365, 1717986919;
	shr.u32 	%r5388, %r5387, 31;
	shr.s32 	%r5389, %r5387, 2;
	add.s32 	%r11365, %r5389, %r5388;
	setp.ne.s32 	%p656, %r11364, %r2716;
	@%p656 bra 	$L__BB2_1303;
$L__BB2_1306:
	max.s32 	%r5390, %r11054, %r11115;
	cvt.rn.f32.s32 	%f1818, %r5390;
	setp.lt.s32 	%p657, %r5390, 1;
	mul.f32 	%f1819, %f1818, 0f4B000000;
	selp.f32 	%f1820, %f1819, %f1818, %p657;
	selp.f32 	%f1821, 0fC1B80000, 0f00000000, %p657;
	mov.b32 	%r5391, %f1820;
	add.s32 	%r5392, %r5391, -1059760811;
	and.b32  	%r5393, %r5392, -8388608;
	sub.s32 	%r5394, %r5391, %r5393;
	mov.b32 	%f1822, %r5394;
	cvt.rn.f32.s32 	%f1823, %r5393;
	fma.rn.f32 	%f1824, %f1823, 0f34000000, %f1821;
	add.f32 	%f1825, %f1822, 0fBF800000;
	fma.rn.f32 	%f1826, %f1825, 0fBE055027, 0f3E1039F6;
	fma.rn.f32 	%f1827, %f1826, %f1825, 0fBDF8CDCC;
	fma.rn.f32 	%f1828, %f1827, %f1825, 0f3E0F2955;
	fma.rn.f32 	%f1829, %f1828, %f1825, 0fBE2AD8B9;
	fma.rn.f32 	%f1830, %f1829, %f1825, 0f3E4CED0B;
	fma.rn.f32 	%f1831, %f1830, %f1825, 0fBE7FFF22;
	fma.rn.f32 	%f1832, %f1831, %f1825, 0f3EAAAA78;
	fma.rn.f32 	%f1833, %f1832, %f1825, 0fBF000000;
	mul.f32 	%f1834, %f1825, %f1833;
	fma.rn.f32 	%f1835, %f1834, %f1825, %f1825;
	fma.rn.f32 	%f1836, %f1824, 0f3F317218, %f1835;
	setp.gt.u32 	%p658, %r5391, 2139095039;
	fma.rn.f32 	%f1837, %f1820, 0f7F800000, 0f7F800000;
	selp.f32 	%f1838, %f1837, %f1836, %p658;
	setp.eq.f32 	%p659, %f1820, 0f00000000;
	fma.rn.f32 	%f1839, %f1838, 0f3EDE5BD9, 0f3F800000;
	selp.f32 	%f1840, 0fFF800000, %f1839, %p659;
	cvt.rzi.u32.f32 	%r2727, %f1840;
	setp.eq.s32 	%p660, %r2727, 0;
	@%p660 bra 	$L__BB2_1311;
	mul.hi.s32 	%r5396, %r11115, 1717986919;
	shr.u32 	%r5397, %r5396, 31;
	shr.s32 	%r5398, %r5396, 2;
	add.s32 	%r5399, %r5398, %r5397;
	mul.lo.s32 	%r5400, %r5399, 10;
	sub.s32 	%r2728, %r11115, %r5400;
	mov.b32 	%r11368, 0;
	mov.u32 	%r11369, %r11054;
$L__BB2_1308:
	mul.hi.s32 	%r5401, %r11369, 1717986919;
	shr.u32 	%r5402, %r5401, 31;
	shr.s32 	%r5403, %r5401, 2;
	add.s32 	%r5404, %r5403, %r5402;
	mul.lo.s32 	%r5405, %r5404, 10;
	sub.s32 	%r2731, %r11369, %r5405;
	setp.eq.s32 	%p661, %r2731, %r2728;
	@%p661 bra 	$L__BB2_1310;
	setp.gt.s32 	%p662, %r2731, %r2728;
	selp.b32 	%r2732, %r11054, %r11115, %p662;
	selp.b32 	%r11115, %r11115, %r11054, %p662;
	mov.u32 	%r11054, %r2732;
	bra.uni 	$L__BB2_1311;
$L__BB2_1310:
	add.s32 	%r11368, %r11368, 1;
	mul.hi.s32 	%r5406, %r11369, 1717986919;
	shr.u32 	%r5407, %r5406, 31;
	shr.s32 	%r5408, %r5406, 2;
	add.s32 	%r11369, %r5408, %r5407;
	setp.ne.s32 	%p663, %r11368, %r2727;
	@%p663 bra 	$L__BB2_1308;
$L__BB2_1311:
	max.s32 	%r5409, %r11062, %r11058;
	cvt.rn.f32.s32 	%f1841, %r5409;
	setp.lt.s32 	%p664, %r5409, 1;
	mul.f32 	%f1842, %f1841, 0f4B000000;
	selp.f32 	%f1843, %f1842, %f1841, %p664;
	selp.f32 	%f1844, 0fC1B80000, 0f00000000, %p664;
	mov.b32 	%r5410, %f1843;
	add.s32 	%r5411, %r5410, -1059760811;
	and.b32  	%r5412, %r5411, -8388608;
	sub.s32 	%r5413, %r5410, %r5412;
	mov.b32 	%f1845, %r5413;
	cvt.rn.f32.s32 	%f1846, %r5412;
	fma.rn.f32 	%f1847, %f1846, 0f34000000, %f1844;
	add.f32 	%f1848, %f1845, 0fBF800000;
	fma.rn.f32 	%f1849, %f1848, 0fBE055027, 0f3E1039F6;
	fma.rn.f32 	%f1850, %f1849, %f1848, 0fBDF8CDCC;
	fma.rn.f32 	%f1851, %f1850, %f1848, 0f3E0F2955;
	fma.rn.f32 	%f1852, %f1851, %f1848, 0fBE2AD8B9;
	fma.rn.f32 	%f1853, %f1852, %f1848, 0f3E4CED0B;
	fma.rn.f32 	%f1854, %f1853, %f1848, 0fBE7FFF22;
	fma.rn.f32 	%f1855, %f1854, %f1848, 0f3EAAAA78;
	fma.rn.f32 	%f1856, %f1855, %f1848, 0fBF000000;
	mul.f32 	%f1857, %f1848, %f1856;
	fma.rn.f32 	%f1858, %f1857, %f1848, %f1848;
	fma.rn.f32 	%f1859, %f1847, 0f3F317218, %f1858;
	setp.gt.u32 	%p665, %r5410, 2139095039;
	fma.rn.f32 	%f1860, %f1843, 0f7F800000, 0f7F800000;
	selp.f32 	%f1861, %f1860, %f1859, %p665;
	setp.eq.f32 	%p666, %f1843, 0f00000000;
	fma.rn.f32 	%f1862, %f1861, 0f3EDE5BD9, 0f3F800000;
	selp.f32 	%f1863, 0fFF800000, %f1862, %p666;
	cvt.rzi.u32.f32 	%r2738, %f1863;
	setp.eq.s32 	%p667, %r2738, 0;
	@%p667 bra 	$L__BB2_1316;
	mul.hi.s32 	%r5415, %r11058, 1717986919;
	shr.u32 	%r5416, %r5415, 31;
	shr.s32 	%r5417, %r5415, 2;
	add.s32 	%r5418, %r5417, %r5416;
	mul.lo.s32 	%r5419, %r5418, 10;
	sub.s32 	%r2739, %r11058, %r5419;
	mov.b32 	%r11372, 0;
	mov.u32 	%r11373, %r11062;
$L__BB2_1313:
	mul.hi.s32 	%r5420, %r11373, 1717986919;
	shr.u32 	%r5421, %r5420, 31;
	shr.s32 	%r5422, %r5420, 2;
	add.s32 	%r5423, %r5422, %r5421;
	mul.lo.s32 	%r5424, %r5423, 10;
	sub.s32 	%r2742, %r11373, %r5424;
	setp.eq.s32 	%p668, %r2742, %r2739;
	@%p668 bra 	$L__BB2_1315;
	setp.gt.s32 	%p669, %r2742, %r2739;
	selp.b32 	%r2743, %r11062, %r11058, %p669;
	selp.b32 	%r11058, %r11058, %r11062, %p669;
	mov.u32 	%r11062, %r2743;
	bra.uni 	$L__BB2_1316;
$L__BB2_1315:
	add.s32 	%r11372, %r11372, 1;
	mul.hi.s32 	%r5425, %r11373, 1717986919;
	shr.u32 	%r5426, %r5425, 31;
	shr.s32 	%r5427, %r5425, 2;
	add.s32 	%r11373, %r5427, %r5426;
	setp.ne.s32 	%p670, %r11372, %r2738;
	@%p670 bra 	$L__BB2_1313;
$L__BB2_1316:
	max.s32 	%r5428, %r11070, %r11066;
	cvt.rn.f32.s32 	%f1864, %r5428;
	setp.lt.s32 	%p671, %r5428, 1;
	mul.f32 	%f1865, %f1864, 0f4B000000;
	selp.f32 	%f1866, %f1865, %f1864, %p671;
	selp.f32 	%f1867, 0fC1B80000, 0f00000000, %p671;
	mov.b32 	%r5429, %f1866;
	add.s32 	%r5430, %r5429, -1059760811;
	and.b32  	%r5431, %r5430, -8388608;
	sub.s32 	%r5432, %r5429, %r5431;
	mov.b32 	%f1868, %r5432;
	cvt.rn.f32.s32 	%f1869, %r5431;
	fma.rn.f32 	%f1870, %f1869, 0f34000000, %f1867;
	add.f32 	%f1871, %f1868, 0fBF800000;
	fma.rn.f32 	%f1872, %f1871, 0fBE055027, 0f3E1039F6;
	fma.rn.f32 	%f1873, %f1872, %f1871, 0fBDF8CDCC;
	fma.rn.f32 	%f1874, %f1873, %f1871, 0f3E0F2955;
	fma.rn.f32 	%f1875, %f1874, %f1871, 0fBE2AD8B9;
	fma.rn.f32 	%f1876, %f1875, %f1871, 0f3E4CED0B;
	fma.rn.f32 	%f1877, %f1876, %f1871, 0fBE7FFF22;
	fma.rn.f32 	%f1878, %f1877, %f1871, 0f3EAAAA78;
	fma.rn.f32 	%f1879, %f1878, %f1871, 0fBF000000;
	mul.f32 	%f1880, %f1871, %f1879;
	fma.rn.f32 	%f1881, %f1880, %f1871, %f1871;
	fma.rn.f32 	%f1882, %f1870, 0f3F317218, %f1881;
	setp.gt.u32 	%p672, %r5429, 2139095039;
	fma.rn.f32 	%f1883, %f1866, 0f7F800000, 0f7F800000;
	selp.f32 	%f1884, %f1883, %f1882, %p672;
	setp.eq.f32 	%p673, %f1866, 0f00000000;
	fma.rn.f32 	%f1885, %f1884, 0f3EDE5BD9, 0f3F800000;
	selp.f32 	%f1886, 0fFF800000, %f1885, %p673;
	cvt.rzi.u32.f32 	%r2749, %f1886;
	setp.eq.s32 	%p674, %r2749, 0;
	@%p674 bra 	$L__BB2_1321;
	mul.hi.s32 	%r5434, %r11066, 1717986919;
	shr.u32 	%r5435, %r5434, 31;
	shr.s32 	%r5436, %r5434, 2;
	add.s32 	%r5437, %r5436, %r5435;
	mul.lo.s32 	%r5438, %r5437, 10;
	sub.s32 	%r2750, %r11066, %r5438;
	mov.b32 	%r11376, 0;
	mov.u32 	%r11377, %r11070;
$L__BB2_1318:
	mul.hi.s32 	%r5439, %r11377, 1717986919;
	shr.u32 	%r5440, %r5439, 31;
	shr.s32 	%r5441, %r5439, 2;
	add.s32 	%r5442, %r5441, %r5440;
	mul.lo.s32 	%r5443, %r5442, 10;
	sub.s32 	%r2753, %r11377, %r5443;
	setp.eq.s32 	%p675, %r2753, %r2750;
	@%p675 bra 	$L__BB2_1320;
	setp.gt.s32 	%p676, %r2753, %r2750;
	selp.b32 	%r2754, %r11070, %r11066, %p676;
	selp.b32 	%r11066, %r11066, %r11070, %p676;
	mov.u32 	%r11070, %r2754;
	bra.uni 	$L__BB2_1321;
$L__BB2_1320:
	add.s32 	%r11376, %r11376, 1;
	mul.hi.s32 	%r5444, %r11377, 1717986919;
	shr.u32 	%r5445, %r5444, 31;
	shr.s32 	%r5446, %r5444, 2;
	add.s32 	%r11377, %r5446, %r5445;
	setp.ne.s32 	%p677, %r11376, %r2749;
	@%p677 bra 	$L__BB2_1318;
$L__BB2_1321:
	max.s32 	%r5447, %r11078, %r11074;
	cvt.rn.f32.s32 	%f1887, %r5447;
	setp.lt.s32 	%p678, %r5447, 1;
	mul.f32 	%f1888, %f1887, 0f4B000000;
	selp.f32 	%f1889, %f1888, %f1887, %p678;
	selp.f32 	%f1890, 0fC1B80000, 0f00000000, %p678;
	mov.b32 	%r5448, %f1889;
	add.s32 	%r5449, %r5448, -1059760811;
	and.b32  	%r5450, %r5449, -8388608;
	sub.s32 	%r5451, %r5448, %r5450;
	mov.b32 	%f1891, %r5451;
	cvt.rn.f32.s32 	%f1892, %r5450;
	fma.rn.f32 	%f1893, %f1892, 0f34000000, %f1890;
	add.f32 	%f1894, %f1891, 0fBF800000;
	fma.rn.f32 	%f1895, %f1894, 0fBE055027, 0f3E1039F6;
	fma.rn.f32 	%f1896, %f1895, %f1894, 0fBDF8CDCC;
	fma.rn.f32 	%f1897, %f1896, %f1894, 0f3E0F2955;
	fma.rn.f32 	%f1898, %f1897, %f1894, 0fBE2AD8B9;
	fma.rn.f32 	%f1899, %f1898, %f1894, 0f3E4CED0B;
	fma.rn.f32 	%f1900, %f1899, %f1894, 0fBE7FFF22;
	fma.rn.f32 	%f1901, %f1900, %f1894, 0f3EAAAA78;
	fma.rn.f32 	%f1902, %f1901, %f1894, 0fBF000000;
	mul.f32 	%f1903, %f1894, %f1902;
	fma.rn.f32 	%f1904, %f1903, %f1894, %f1894;
	fma.rn.f32 	%f1905, %f1893, 0f3F317218, %f1904;
	setp.gt.u32 	%p679, %r5448, 2139095039;
	fma.rn.f32 	%f1906, %f1889, 0f7F800000, 0f7F800000;
	selp.f32 	%f1907, %f1906, %f1905, %p679;
	setp.eq.f32 	%p680, %f1889, 0f00000000;
	fma.rn.f32 	%f1908, %f1907, 0f3EDE5BD9, 0f3F800000;
	selp.f32 	%f1909, 0fFF800000, %f1908, %p680;
	cvt.rzi.u32.f32 	%r2760, %f1909;
	setp.eq.s32 	%p681, %r2760, 0;
	@%p681 bra 	$L__BB2_1326;
	mul.hi.s32 	%r5453, %r11074, 1717986919;
	shr.u32 	%r5454, %r5453, 31;
	shr.s32 	%r5455, %r5453, 2;
	add.s32 	%r5456, %r5455, %r5454;
	mul.lo.s32 	%r5457, %r5456, 10;
	sub.s32 	%r2761, %r11074, %r5457;
	mov.b32 	%r11380, 0;
	mov.u32 	%r11381, %r11078;
$L__BB2_1323:
	mul.hi.s32 	%r5458, %r11381, 1717986919;
	shr.u32 	%r5459, %r5458, 31;
	shr.s32 	%r5460, %r5458, 2;
	add.s32 	%r5461, %r5460, %r5459;
	mul.lo.s32 	%r5462, %r5461, 10;
	sub.s32 	%r2764, %r11381, %r5462;
	setp.eq.s32 	%p682, %r2764, %r2761;
	@%p682 bra 	$L__BB2_1325;
	setp.gt.s32 	%p683, %r2764, %r2761;
	selp.b32 	%r2765, %r11078, %r11074, %p683;
	selp.b32 	%r11074, %r11074, %r11078, %p683;
	mov.u32 	%r11078, %r2765;
	bra.uni 	$L__BB2_1326;
$L__BB2_1325:
	add.s32 	%r11380, %r11380, 1;
	mul.hi.s32 	%r5463, %r11381, 1717986919;
	shr.u32 	%r5464, %r5463, 31;
	shr.s32 	%r5465, %r5463, 2;
	add.s32 	%r11381, %r5465, %r5464;
	setp.ne.s32 	%p684, %r11380, %r2760;
	@%p684 bra 	$L__BB2_1323;
$L__BB2_1326:
	max.s32 	%r5466, %r11086, %r11082;
	cvt.rn.f32.s32 	%f1910, %r5466;
	setp.lt.s32 	%p685, %r5466, 1;
	mul.f32 	%f1911, %f1910, 0f4B000000;
	selp.f32 	%f1912, %f1911, %f1910, %p685;
	selp.f32 	%f1913, 0fC1B80000, 0f00000000, %p685;
	mov.b32 	%r5467, %f1912;
	add.s32 	%r5468, %r5467, -1059760811;
	and.b32  	%r5469, %r5468, -8388608;
	sub.s32 	%r5470, %r5467, %r5469;
	mov.b32 	%f1914, %r5470;
	cvt.rn.f32.s32 	%f1915, %r5469;
	fma.rn.f32 	%f1916, %f1915, 0f34000000, %f1913;
	add.f32 	%f1917, %f1914, 0fBF800000;
	fma.rn.f32 	%f1918, %f1917, 0fBE055027, 0f3E1039F6;
	fma.rn.f32 	%f1919, %f1918, %f1917, 0fBDF8CDCC;
	fma.rn.f32 	%f1920, %f1919, %f1917, 0f3E0F2955;
	fma.rn.f32 	%f1921, %f1920, %f1917, 0fBE2AD8B9;
	fma.rn.f32 	%f1922, %f1921, %f1917, 0f3E4CED0B;
	fma.rn.f32 	%f1923, %f1922, %f1917, 0fBE7FFF22;
	fma.rn.f32 	%f1924, %f1923, %f1917, 0f3EAAAA78;
	fma.rn.f32 	%f1925, %f1924, %f1917, 0fBF000000;
	mul.f32 	%f1926, %f1917, %f1925;
	fma.rn.f32 	%f1927, %f1926, %f1917, %f1917;
	fma.rn.f32 	%f1928, %f1916, 0f3F317218, %f1927;
	setp.gt.u32 	%p686, %r5467, 2139095039;
	fma.rn.f32 	%f1929, %f1912, 0f7F800000, 0f7F800000;
	selp.f32 	%f1930, %f1929, %f1928, %p686;
	setp.eq.f32 	%p687, %f1912, 0f00000000;
	fma.rn.f32 	%f1931, %f1930, 0f3EDE5BD9, 0f3F800000;
	selp.f32 	%f1932, 0fFF800000, %f1931, %p687;
	cvt.rzi.u32.f32 	%r2771, %f1932;
	setp.eq.s32 	%p688, %r2771, 0;
	@%p688 bra 	$L__BB2_1331;
	mul.hi.s32 	%r5472, %r11082, 1717986919;
	shr.u32 	%r5473, %r5472, 31;
	shr.s32 	%r5474, %r5472, 2;
	add.s32 	%r5475, %r5474, %r5473;
	mul.lo.s32 	%r5476, %r5475, 10;
	sub.s32 	%r2772, %r11082, %r5476;
	mov.b32 	%r11384, 0;
	mov.u32 	%r11385, %r11086;
$L__BB2_1328:
	mul.hi.s32 	%r5477, %r11385, 1717986919;
	shr.u32 	%r5478, %r5477, 31;
	shr.s32 	%r5479, %r5477, 2;
	add.s32 	%r5480, %r5479, %r5478;
	mul.lo.s32 	%r5481, %r5480, 10;
	sub.s32 	%r2775, %r11385, %r5481;
	setp.eq.s32 	%p689, %r2775, %r2772;
	@%p689 bra 	$L__BB2_1330;
	setp.gt.s32 	%p690, %r2775, %r2772;
	selp.b32 	%r2776, %r11086, %r11082, %p690;
	selp.b32 	%r11082, %r11082, %r11086, %p690;
	mov.u32 	%r11086, %r2776;
	bra.uni 	$L__BB2_1331;
$L__BB2_1330:
	add.s32 	%r11384, %r11384, 1;
	mul.hi.s32 	%r5482, %r11385, 1717986919;
	shr.u32 	%r5483, %r5482, 31;
	shr.s32 	%r5484, %r5482, 2;
	add.s32 	%r11385, %r5484, %r5483;
	setp.ne.s32 	%p691, %r11384, %r2771;
	@%p691 bra 	$L__BB2_1328;
$L__BB2_1331:
	max.s32 	%r5485, %r11094, %r11090;
	cvt.rn.f32.s32 	%f1933, %r5485;
	setp.lt.s32 	%p692, %r5485, 1;
	mul.f32 	%f1934, %f1933, 0f4B000000;
	selp.f32 	%f1935, %f1934, %f1933, %p692;
	selp.f32 	%f1936, 0fC1B80000, 0f00000000, %p692;
	mov.b32 	%r5486, %f1935;
	add.s32 	%r5487, %r5486, -1059760811;
	and.b32  	%r5488, %r5487, -8388608;
	sub.s32 	%r5489, %r5486, %r5488;
	mov.b32 	%f1937, %r5489;
	cvt.rn.f32.s32 	%f1938, %r5488;
	fma.rn.f32 	%f1939, %f1938, 0f34000000, %f1936;
	add.f32 	%f1940, %f1937, 0fBF800000;
	fma.rn.f32 	%f1941, %f1940, 0fBE055027, 0f3E1039F6;
	fma.rn.f32 	%f1942, %f1941, %f1940, 0fBDF8CDCC;
	fma.rn.f32 	%f1943, %f1942, %f1940, 0f3E0F2955;
	fma.rn.f32 	%f1944, %f1943, %f1940, 0fBE2AD8B9;
	fma.rn.f32 	%f1945, %f1944, %f1940, 0f3E4CED0B;
	fma.rn.f32 	%f1946, %f1945, %f1940, 0fBE7FFF22;
	fma.rn.f32 	%f1947, %f1946, %f1940, 0f3EAAAA78;
	fma.rn.f32 	%f1948, %f1947, %f1940, 0fBF000000;
	mul.f32 	%f1949, %f1940, %f1948;
	fma.rn.f32 	%f1950, %f1949, %f1940, %f1940;
	fma.rn.f32 	%f1951, %f1939, 0f3F317218, %f1950;
	setp.gt.u32 	%p693, %r5486, 2139095039;
	fma.rn.f32 	%f1952, %f1935, 0f7F800000, 0f7F800000;
	selp.f32 	%f1953, %f1952, %f1951, %p693;
	setp.eq.f32 	%p694, %f1935, 0f00000000;
	fma.rn.f32 	%f1954, %f1953, 0f3EDE5BD9, 0f3F800000;
	selp.f32 	%f1955, 0fFF800000, %f1954, %p694;
	cvt.rzi.u32.f32 	%r2782, %f1955;
	setp.eq.s32 	%p695, %r2782, 0;
	@%p695 bra 	$L__BB2_1336;
	mul.hi.s32 	%r5491, %r11090, 1717986919;
	shr.u32 	%r5492, %r5491, 31;
	shr.s32 	%r5493, %r5491, 2;
	add.s32 	%r5494, %r5493, %r5492;
	mul.lo.s32 	%r5495, %r5494, 10;
	sub.s32 	%r2783, %r11090, %r5495;
	mov.b32 	%r11388, 0;
	mov.u32 	%r11389, %r11094;
$L__BB2_1333:
	mul.hi.s32 	%r5496, %r11389, 1717986919;
	shr.u32 	%r5497, %r5496, 31;
	shr.s32 	%r5498, %r5496, 2;
	add.s32 	%r5499, %r5498, %r5497;
	mul.lo.s32 	%r5500, %r5499, 10;
	sub.s32 	%r2786, %r11389, %r5500;
	setp.eq.s32 	%p696, %r2786, %r2783;
	@%p696 bra 	$L__BB2_1335;
	setp.gt.s32 	%p697, %r2786, %r2783;
	selp.b32 	%r2787, %r11094, %r11090, %p697;
	selp.b32 	%r11090, %r11090, %r11094, %p697;
	mov.u32 	%r11094, %r2787;
	bra.uni 	$L__BB2_1336;
$L__BB2_1335:
	add.s32 	%r11388, %r11388, 1;
	mul.hi.s32 	%r5501, %r11389, 1717986919;
	shr.u32 	%r5502, %r5501, 31;
	shr.s32 	%r5503, %r5501, 2;
	add.s32 	%r11389, %r5503, %r5502;
	setp.ne.s32 	%p698, %r11388, %r2782;
	@%p698 bra 	$L__BB2_1333;
$L__BB2_1336:
	max.s32 	%r5504, %r11102, %r11098;
	cvt.rn.f32.s32 	%f1956, %r5504;
	setp.lt.s32 	%p699, %r5504, 1;
	mul.f32 	%f1957, %f1956, 0f4B000000;
	selp.f32 	%f1958, %f1957, %f1956, %p699;
	selp.f32 	%f1959, 0fC1B80000, 0f00000000, %p699;
	mov.b32 	%r5505, %f1958;
	add.s32 	%r5506, %r5505, -1059760811;
	and.b32  	%r5507, %r5506, -8388608;
	sub.s32 	%r5508, %r5505, %r5507;
	mov.b32 	%f1960, %r5508;
	cvt.rn.f32.s32 	%f1961, %r5507;
	fma.rn.f32 	%f1962, %f1961, 0f34000000, %f1959;
	add.f32 	%f1963, %f1960, 0fBF800000;
	fma.rn.f32 	%f1964, %f1963, 0fBE055027, 0f3E1039F6;
	fma.rn.f32 	%f1965, %f1964, %f1963, 0fBDF8CDCC;
	fma.rn.f32 	%f1966, %f1965, %f1963, 0f3E0F2955;
	fma.rn.f32 	%f1967, %f1966, %f1963, 0fBE2AD8B9;
	fma.rn.f32 	%f1968, %f1967, %f1963, 0f3E4CED0B;
	fma.rn.f32 	%f1969, %f1968, %f1963, 0fBE7FFF22;
	fma.rn.f32 	%f1970, %f1969, %f1963, 0f3EAAAA78;
	fma.rn.f32 	%f1971, %f1970, %f1963, 0fBF000000;
	mul.f32 	%f1972, %f1963, %f1971;
	fma.rn.f32 	%f1973, %f1972, %f1963, %f1963;
	fma.rn.f32 	%f1974, %f1962, 0f3F317218, %f1973;
	setp.gt.u32 	%p700, %r5505, 2139095039;
	fma.rn.f32 	%f1975, %f1958, 0f7F800000, 0f7F800000;
	selp.f32 	%f1976, %f1975, %f1974, %p700;
	setp.eq.f32 	%p701, %f1958, 0f00000000;
	fma.rn.f32 	%f1977, %f1976, 0f3EDE5BD9, 0f3F800000;
	selp.f32 	%f1978, 0fFF800000, %f1977, %p701;
	cvt.rzi.u32.f32 	%r2793, %f1978;
	setp.eq.s32 	%p702, %r2793, 0;
	@%p702 bra 	$L__BB2_1341;
	mul.hi.s32 	%r5510, %r11098, 1717986919;
	shr.u32 	%r5511, %r5510, 31;
	shr.s32 	%r5512, %r5510, 2;
	add.s32 	%r5513, %r5512, %r5511;
	mul.lo.s32 	%r5514, %r5513, 10;
	sub.s32 	%r2794, %r11098, %r5514;
	mov.b32 	%r11392, 0;
	mov.u32 	%r11393, %r11102;
$L__BB2_1338:
	mul.hi.s32 	%r5515, %r11393, 1717986919;
	shr.u32 	%r5516, %r5515, 31;
	shr.s32 	%r5517, %r5515, 2;
	add.s32 	%r5518, %r5517, %r5516;
	mul.lo.s32 	%r5519, %r5518, 10;
	sub.s32 	%r2797, %r11393, %r5519;
	setp.eq.s32 	%p703, %r2797, %r2794;
	@%p703 bra 	$L__BB2_1340;
	setp.gt.s32 	%p704, %r2797, %r2794;
	selp.b32 	%r2798, %r11102, %r11098, %p704;
	selp.b32 	%r11098, %r11098, %r11102, %p704;
	mov.u32 	%r11102, %r2798;
	bra.uni 	$L__BB2_1341;
$L__BB2_1340:
	add.s32 	%r11392, %r11392, 1;
	mul.hi.s32 	%r5520, %r11393, 1717986919;
	shr.u32 	%r5521, %r5520, 31;
	shr.s32 	%r5522, %r5520, 2;
	add.s32 	%r11393, %r5522, %r5521;
	setp.ne.s32 	%p705, %r11392, %r2793;
	@%p705 bra 	$L__BB2_1338;
$L__BB2_1341:
	max.s32 	%r5523, %r11110, %r11106;
	cvt.rn.f32.s32 	%f1979, %r5523;
	setp.lt.s32 	%p706, %r5523, 1;
	mul.f32 	%f1980, %f1979, 0f4B000000;
	selp.f32 	%f1981, %f1980, %f1979, %p706;
	selp.f32 	%f1982, 0fC1B80000, 0f00000000, %p706;
	mov.b32 	%r5524, %f1981;
	add.s32 	%r5525, %r5524, -1059760811;
	and.b32  	%r5526, %r5525, -8388608;
	sub.s32 	%r5527, %r5524, %r5526;
	mov.b32 	%f1983, %r5527;
	cvt.rn.f32.s32 	%f1984, %r5526;
	fma.rn.f32 	%f1985, %f1984, 0f34000000, %f1982;
	add.f32 	%f1986, %f1983, 0fBF800000;
	fma.rn.f32 	%f1987, %f1986, 0fBE055027, 0f3E1039F6;
	fma.rn.f32 	%f1988, %f1987, %f1986, 0fBDF8CDCC;
	fma.rn.f32 	%f1989, %f1988, %f1986, 0f3E0F2955;
	fma.rn.f32 	%f1990, %f1989, %f1986, 0fBE2AD8B9;
	fma.rn.f32 	%f1991, %f1990, %f1986, 0f3E4CED0B;
	fma.rn.f32 	%f1992, %f1991, %f1986, 0fBE7FFF22;
	fma.rn.f32 	%f1993, %f1992, %f1986, 0f3EAAAA78;
	fma.rn.f32 	%f1994, %f1993, %f1986, 0fBF000000;
	mul.f32 	%f1995, %f1986, %f1994;
	fma.rn.f32 	%f1996, %f1995, %f1986, %f1986;
	fma.rn.f32 	%f1997, %f1985, 0f3F317218, %f1996;
	setp.gt.u32 	%p707, %r5524, 2139095039;
	fma.rn.f32 	%f1998, %f1981, 0f7F800000, 0f7F800000;
	selp.f32 	%f1999, %f1998, %f1997, %p707;
	setp.eq.f32 	%p708, %f1981, 0f00000000;
	fma.rn.f32 	%f2000, %f1999, 0f3EDE5BD9, 0f3F800000;
	selp.f32 	%f2001, 0fFF800000, %f2000, %p708;
	cvt.rzi.u32.f32 	%r2804, %f2001;
	setp.eq.s32 	%p709, %r2804, 0;
	@%p709 bra 	$L__BB2_1346;
	mul.hi.s32 	%r5529, %r11106, 1717986919;
	shr.u32 	%r5530, %r5529, 31;
	shr.s32 	%r5531, %r5529, 2;
	add.s32 	%r5532, %r5531, %r5530;
	mul.lo.s32 	%r5533, %r5532, 10;
	sub.s32 	%r2805, %r11106, %r5533;
	mov.b32 	%r11396, 0;
	mov.u32 	%r11397, %r11110;
$L__BB2_1343:
	mul.hi.s32 	%r5534, %r11397, 1717986919;
	shr.u32 	%r5535, %r5534, 31;
	shr.s32 	%r5536, %r5534, 2;
	add.s32 	%r5537, %r5536, %r5535;
	mul.lo.s32 	%r5538, %r5537, 10;
	sub.s32 	%r2808, %r11397, %r5538;
	setp.eq.s32 	%p710, %r2808, %r2805;
	@%p710 bra 	$L__BB2_1345;
	setp.gt.s32 	%p711, %r2808, %r2805;
	selp.b32 	%r2809, %r11110, %r11106, %p711;
	selp.b32 	%r11106, %r11106, %r11110, %p711;
	mov.u32 	%r11110, %r2809;
	bra.uni 	$L__BB2_1346;
$L__BB2_1345:
	add.s32 	%r11396, %r11396, 1;
	mul.hi.s32 	%r5539, %r11397, 1717986919;
	shr.u32 	%r5540, %r5539, 31;
	shr.s32 	%r5541, %r5539, 2;
	add.s32 	%r11397, %r5541, %r5540;
	setp.ne.s32 	%p712, %r11396, %r2804;
	@%p712 bra 	$L__BB2_1343;
$L__BB2_1346:
	max.s32 	%r5542, %r11058, %r11054;
	cvt.rn.f32.s32 	%f2002, %r5542;
	setp.lt.s32 	%p713, %r5542, 1;
	mul.f32 	%f2003, %f2002, 0f4B000000;
	selp.f32 	%f2004, %f2003, %f2002, %p713;
	selp.f32 	%f2005, 0fC1B80000, 0f00000000, %p713;
	mov.b32 	%r5543, %f2004;
	add.s32 	%r5544, %r5543, -1059760811;
	and.b32  	%r5545, %r5544, -8388608;
	sub.s32 	%r5546, %r5543, %r5545;
	mov.b32 	%f2006, %r5546;
	cvt.rn.f32.s32 	%f2007, %r5545;
	fma.rn.f32 	%f2008, %f2007, 0f34000000, %f2005;
	add.f32 	%f2009, %f2006, 0fBF800000;
	fma.rn.f32 	%f2010, %f2009, 0fBE055027, 0f3E1039F6;
	fma.rn.f32 	%f2011, %f2010, %f2009, 0fBDF8CDCC;
	fma.rn.f32 	%f2012, %f2011, %f2009, 0f3E0F2955;
	fma.rn.f32 	%f2013, %f2012, %f2009, 0fBE2AD8B9;
	fma.rn.f32 	%f2014, %f2013, %f2009, 0f3E4CED0B;
	fma.rn.f32 	%f2015, %f2014, %f2009, 0fBE7FFF22;
	fma.rn.f32 	%f2016, %f2015, %f2009, 0f3EAAAA78;
	fma.rn.f32 	%f2017, %f2016, %f2009, 0fBF000000;
	mul.f32 	%f2018, %f2009, %f2017;
	fma.rn.f32 	%f2019, %f2018, %f2009, %f2009;
	fma.rn.f32 	%f2020, %f2008, 0f3F317218, %f2019;
	setp.gt.u32 	%p714, %r5543, 2139095039;
	fma.rn.f32 	%f2021, %f2004, 0f7F800000, 0f7F800000;
	selp.f32 	%f2022, %f2021, %f2020, %p714;
	setp.eq.f32 	%p715, %f2004, 0f00000000;
	fma.rn.f32 	%f2023, %f2022, 0f3EDE5BD9, 0f3F800000;
	selp.f32 	%f2024, 0fFF800000, %f2023, %p715;
	cvt.rzi.u32.f32 	%r2815, %f2024;
	setp.eq.s32 	%p716, %r2815, 0;
	@%p716 bra 	$L__BB2_1351;
	mul.hi.s32 	%r5548, %r11054, 1717986919;
	shr.u32 	%r5549, %r5548, 31;
	shr.s32 	%r5550, %r5548, 2;
	add.s32 	%r5551, %r5550, %r5549;
	mul.lo.s32 	%r5552, %r5551, 10;
	sub.s32 	%r2816, %r11054, %r5552;
	mov.b32 	%r11400, 0;
	mov.u32 	%r11401, %r11058;
$L__BB2_1348:
	mul.hi.s32 	%r5553, %r11401, 1717986919;
	shr.u32 	%r5554, %r5553, 31;
	shr.s32 	%r5555, %r5553, 2;
	add.s32 	%r5556, %r5555, %r5554;
	mul.lo.s32 	%r5557, %r5556, 10;
	sub.s32 	%r2819, %r11401, %r5557;
	setp.eq.s32 	%p717, %r2819, %r2816;
	@%p717 bra 	$L__BB2_1350;
	setp.gt.s32 	%p718, %r2819, %r2816;
	selp.b32 	%r2820, %r11058, %r11054, %p718;
	selp.b32 	%r11054, %r11054, %r11058, %p718;
	mov.u32 	%r11058, %r2820;
	bra.uni 	$L__BB2_1351;
$L__BB2_1350:
	add.s32 	%r11400, %r11400, 1;
	mul.hi.s32 	%r5558, %r11401, 1717986919;
	shr.u32 	%r5559, %r5558, 31;
	shr.s32 	%r5560, %r5558, 2;
	add.s32 	%r11401, %r5560, %r5559;
	setp.ne.s32 	%p719, %r11400, %r2815;
	@%p719 bra 	$L__BB2_1348;
$L__BB2_1351:
	max.s32 	%r5561, %r11066, %r11062;
	cvt.rn.f32.s32 	%f2025, %r5561;
	setp.lt.s32 	%p720, %r5561, 1;
	mul.f32 	%f2026, %f2025, 0f4B000000;
	selp.f32 	%f2027, %f2026, %f2025, %p720;
	selp.f32 	%f2028, 0fC1B80000, 0f00000000, %p720;
	mov.b32 	%r5562, %f2027;
	add.s32 	%r5563, %r5562, -1059760811;
	and.b32  	%r5564, %r5563, -8388608;
	sub.s32 	%r5565, %r5562, %r5564;
	mov.b32 	%f2029, %r5565;
	cvt.rn.f32.s32 	%f2030, %r5564;
	fma.rn.f32 	%f2031, %f2030, 0f34000000, %f2028;
	add.f32 	%f2032, %f2029, 0fBF800000;
	fma.rn.f32 	%f2033, %f2032, 0fBE055027, 0f3E1039F6;
	fma.rn.f32 	%f2034, %f2033, %f2032, 0fBDF8CDCC;
	fma.rn.f32 	%f2035, %f2034, %f2032, 0f3E0F2955;
	fma.rn.f32 	%f2036, %f2035, %f2032, 0fBE2AD8B9;
	fma.rn.f32 	%f2037, %f2036, %f2032, 0f3E4CED0B;
	fma.rn.f32 	%f2038, %f2037, %f2032, 0fBE7FFF22;
	fma.rn.f32 	%f2039, %f2038, %f2032, 0f3EAAAA78;
	fma.rn.f32 	%f2040, %f2039, %f2032, 0fBF000000;
	mul.f32 	%f2041, %f2032, %f2040;
	fma.rn.f32 	%f2042, %f2041, %f2032, %f2032;
	fma.rn.f32 	%f2043, %f2031, 0f3F317218, %f2042;
	setp.gt.u32 	%p721, %r5562, 2139095039;
	fma.rn.f32 	%f2044, %f2027, 0f7F800000, 0f7F800000;
	selp.f32 	%f2045, %f2044, %f2043, %p721;
	setp.eq.f32 	%p722, %f2027, 0f00000000;
	fma.rn.f32 	%f2046, %f2045, 0f3EDE5BD9, 0f3F800000;
	selp.f32 	%f2047, 0fFF800000, %f2046, %p722;
	cvt.rzi.u32.f32 	%r2826, %f2047;
	setp.eq.s32 	%p723, %r2826, 0;
	@%p723 bra 	$L__BB2_1356;
	mul.hi.s32 	%r5567, %r11062, 1717986919;
	shr.u32 	%r5568, %r5567, 31;
	shr.s32 	%r5569, %r5567, 2;
	add.s32 	%r5570, %r5569, %r5568;
	mul.lo.s32 	%r5571, %r5570, 10;
	sub.s32 	%r2827, %r11062, %r5571;
	mov.b32 	%r11404, 0;
	mov.u32 	%r11405, %r11066;
$L__BB2_1353:
	mul.hi.s32 	%r5572, %r11405, 1717986919;
	shr.u32 	%r5573, %r5572, 31;
	shr.s32 	%r5574, %r5572, 2;
	add.s32 	%r5575, %r5574, %r5573;
	mul.lo.s32 	%r5576, %r5575, 10;
	sub.s32 	%r2830, %r11405, %r5576;
	setp.eq.s32 	%p724, %r2830, %r2827;
	@%p724 bra 	$L__BB2_1355;
	setp.gt.s32 	%p725, %r2830, %r2827;
	selp.b32 	%r2831, %r11066, %r11062, %p725;
	selp.b32 	%r11062, %r11062, %r11066, %p725;
	mov.u32 	%r11066, %r2831;
	bra.uni 	$L__BB2_1356;
$L__BB2_1355:
	add.s32 	%r11404, %r11404, 1;
	mul.hi.s32 	%r5577, %r11405, 1717986919;
	shr.u32 	%r5578, %r5577, 31;
	shr.s32 	%r5579, %r5577, 2;
	add.s32 	%r11405, %r5579, %r5578;
	setp.ne.s32 	%p726, %r11404, %r2826;
	@%p726 bra 	$L__BB2_1353;
$L__BB2_1356:
	max.s32 	%r5580, %r11074, %r11070;
	cvt.rn.f32.s32 	%f2048, %r5580;
	setp.lt.s32 	%p727, %r5580, 1;
	mul.f32 	%f2049, %f2048, 0f4B000000;
	selp.f32 	%f2050, %f2049, %f2048, %p727;
	selp.f32 	%f2051, 0fC1B80000, 0f00000000, %p727;
	mov.b32 	%r5581, %f2050;
	add.s32 	%r5582, %r5581, -1059760811;
	and.b32  	%r5583, %r5582, -8388608;
	sub.s32 	%r5584, %r5581, %r5583;
	mov.b32 	%f2052, %r5584;
	cvt.rn.f32.s32 	%f2053, %r5583;
	fma.rn.f32 	%f2054, %f2053, 0f34000000, %f2051;
	add.f32 	%f2055, %f2052, 0fBF800000;
	fma.rn.f32 	%f2056, %f2055, 0fBE055027, 0f3E1039F6;
	fma.rn.f32 	%f2057, %f2056, %f2055, 0fBDF8CDCC;
	fma.rn.f32 	%f2058, %f2057, %f2055, 0f3E0F2955;
	fma.rn.f32 	%f2059, %f2058, %f2055, 0fBE2AD8B9;
	fma.rn.f32 	%f2060, %f2059, %f2055, 0f3E4CED0B;
	fma.rn.f32 	%f2061, %f2060, %f2055, 0fBE7FFF22;
	fma.rn.f32 	%f2062, %f2061, %f2055, 0f3EAAAA78;
	fma.rn.f32 	%f2063, %f2062, %f2055, 0fBF000000;
	mul.f32 	%f2064, %f2055, %f2063;
	fma.rn.f32 	%f2065, %f2064, %f2055, %f2055;
	fma.rn.f32 	%f2066, %f2054, 0f3F317218, %f2065;
	setp.gt.u32 	%p728, %r5581, 2139095039;
	fma.rn.f32 	%f2067, %f2050, 0f7F800000, 0f7F800000;
	selp.f32 	%f2068, %f2067, %f2066, %p728;
	setp.eq.f32 	%p729, %f2050, 0f00000000;
	fma.rn.f32 	%f2069, %f2068, 0f3EDE5BD9, 0f3F800000;
	selp.f32 	%f2070, 0fFF800000, %f2069, %p729;
	cvt.rzi.u32.f32 	%r2837, %f2070;
	setp.eq.s32 	%p730, %r2837, 0;
	@%p730 bra 	$L__BB2_1361;
	mul.hi.s32 	%r5586, %r11070, 1717986919;
	shr.u32 	%r5587, %r5586, 31;
	shr.s32 	%r5588, %r5586, 2;
	add.s32 	%r5589, %r5588, %r5587;
	mul.lo.s32 	%r5590, %r5589, 10;
	sub.s32 	%r2838, %r11070, %r5590;
	mov.b32 	%r11408, 0;
	mov.u32 	%r11409, %r11074;
$L__BB2_1358:
	mul.hi.s32 	%r5591, %r11409, 1717986919;
	shr.u32 	%r5592, %r5591, 31;
	shr.s32 	%r5593, %r5591, 2;
	add.s32 	%r5594, %r5593, %r5592;
	mul.lo.s32 	%r5595, %r5594, 10;
	sub.s32 	%r2841, %r11409, %r5595;
	setp.eq.s32 	%p731, %r2841, %r2838;
	@%p731 bra 	$L__BB2_1360;
	setp.gt.s32 	%p732, %r2841, %r2838;
	selp.b32 	%r2842, %r11074, %r11070, %p732;
	selp.b32 	%r11070, %r11070, %r11074, %p732;
	mov.u32 	%r11074, %r2842;
	bra.uni 	$L__BB2_1361;
$L__BB2_1360:
	add.s32 	%r11408, %r11408, 1;
	mul.hi.s32 	%r5596, %r11409, 1717986919;
	shr.u32 	%r5597, %r5596, 31;
	shr.s32 	%r5598, %r5596, 2;
	add.s32 	%r11409, %r5598, %r5597;
	setp.ne.s32 	%p733, %r11408, %r2837;
	@%p733 bra 	$L__BB2_1358;
$L__BB2_1361:
	max.s32 	%r5599, %r11082, %r11078;
	cvt.rn.f32.s32 	%f2071, %r5599;
	setp.lt.s32 	%p734, %r5599, 1;
	mul.f32 	%f2072, %f2071, 0f4B000000;
	selp.f32 	%f2073, %f2072, %f2071, %p734;
	selp.f32 	%f2074, 0fC1B80000, 0f00000000, %p734;
	mov.b32 	%r5600, %f2073;
	add.s32 	%r5601, %r5600, -1059760811;
	and.b32  	%r5602, %r5601, -8388608;
	sub.s32 	%r5603, %r5600, %r5602;
	mov.b32 	%f2075, %r5603;
	cvt.rn.f32.s32 	%f2076, %r5602;
	fma.rn.f32 	%f2077, %f2076, 0f34000000, %f2074;
	add.f32 	%f2078, %f2075, 0fBF800000;
	fma.rn.f32 	%f2079, %f2078, 0fBE055027, 0f3E1039F6;
	fma.rn.f32 	%f2080, %f2079, %f2078, 0fBDF8CDCC;
	fma.rn.f32 	%f2081, %f2080, %f2078, 0f3E0F2955;
	fma.rn.f32 	%f2082, %f2081, %f2078, 0fBE2AD8B9;
	fma.rn.f32 	%f2083, %f2082, %f2078, 0f3E4CED0B;
	fma.rn.f32 	%f2084, %f2083, %f2078, 0fBE7FFF22;
	fma.rn.f32 	%f2085, %f2084, %f2078, 0f3EAAAA78;
	fma.rn.f32 	%f2086, %f2085, %f2078, 0fBF000000;
	mul.f32 	%f2087, %f2078, %f2086;
	fma.rn.f32 	%f2088, %f2087, %f2078, %f2078;
	fma.rn.f32 	%f2089, %f2077, 0f3F317218, %f2088;
	setp.gt.u32 	%p735, %r5600, 2139095039;
	fma.rn.f32 	%f2090, %f2073, 0f7F800000, 0f7F800000;
	selp.f32 	%f2091, %f2090, %f2089, %p735;
	setp.eq.f32 	%p736, %f2073, 0f00000000;
	fma.rn.f32 	%f2092, %f2091, 0f3EDE5BD9, 0f3F800000;
	selp.f32 	%f2093, 0fFF800000, %f2092, %p736;
	cvt.rzi.u32.f32 	%r2848, %f2093;
	setp.eq.s32 	%p737, %r2848, 0;
	@%p737 bra 	$L__BB2_1366;
	mul.hi.s32 	%r5605, %r11078, 1717986919;
	shr.u32 	%r5606, %r5605, 31;
	shr.s32 	%r5607, %r5605, 2;
	add.s32 	%r5608, %r5607, %r5606;
	mul.lo.s32 	%r5609, %r5608, 10;
	sub.s32 	%r2849, %r11078, %r5609;
	mov.b32 	%r11412, 0;
	mov.u32 	%r11413, %r11082;
$L__BB2_1363:
	mul.hi.s32 	%r5610, %r11413, 1717986919;
	shr.u32 	%r5611, %r5610, 31;
	shr.s32 	%r5612, %r5610, 2;
	add.s32 	%r5613, %r5612, %r5611;
	mul.lo.s32 	%r5614, %r5613, 10;
	sub.s32 	%r2852, %r11413, %r5614;
	setp.eq.s32 	%p738, %r2852, %r2849;
	@%p738 bra 	$L__BB2_1365;
	setp.gt.s32 	%p739, %r2852, %r2849;
	selp.b32 	%r2853, %r11082, %r11078, %p739;
	selp.b32 	%r11078, %r11078, %r11082, %p739;
	mov.u32 	%r11082, %r2853;
	bra.uni 	$L__BB2_1366;
$L__BB2_1365:
	add.s32 	%r11412, %r11412, 1;
	mul.hi.s32 	%r5615, %r11413, 1717986919;
	shr.u32 	%r5616, %r5615, 31;
	shr.s32 	%r5617, %r5615, 2;
	add.s32 	%r11413, %r5617, %r5616;
	setp.ne.s32 	%p740, %r11412, %r2848;
	@%p740 bra 	$L__BB2_1363;
$L__BB2_1366:
	max.s32 	%r5618, %r11090, %r11086;
	cvt.rn.f32.s32 	%f2094, %r5618;
	setp.lt.s32 	%p741, %r5618, 1;
	mul.f32 	%f2095, %f2094, 0f4B000000;
	selp.f32 	%f2096, %f2095, %f2094, %p741;
	selp.f32 	%f2097, 0fC1B80000, 0f00000000, %p741;
	mov.b32 	%r5619, %f2096;
	add.s32 	%r5620, %r5619, -1059760811;
	and.b32  	%r5621, %r5620, -8388608;
	sub.s32 	%r5622, %r5619, %r5621;
	mov.b32 	%f2098, %r5622;
	cvt.rn.f32.s32 	%f2099, %r5621;
	fma.rn.f32 	%f2100, %f2099, 0f34000000, %f2097;
	add.f32 	%f2101, %f2098, 0fBF800000;
	fma.rn.f32 	%f2102, %f2101, 0fBE055027, 0f3E1039F6;
	fma.rn.f32 	%f2103, %f2102, %f2101, 0fBDF8CDCC;
	fma.rn.f32 	%f2104, %f2103, %f2101, 0f3E0F2955;
	fma.rn.f32 	%f2105, %f2104, %f2101, 0fBE2AD8B9;
	fma.rn.f32 	%f2106, %f2105, %f2101, 0f3E4CED0B;
	fma.rn.f32 	%f2107, %f2106, %f2101, 0fBE7FFF22;
	fma.rn.f32 	%f2108, %f2107, %f2101, 0f3EAAAA78;
	fma.rn.f32 	%f2109, %f2108, %f2101, 0fBF000000;
	mul.f32 	%f2110, %f2101, %f2109;
	fma.rn.f32 	%f2111, %f2110, %f2101, %f2101;
	fma.rn.f32 	%f2112, %f2100, 0f3F317218, %f2111;
	setp.gt.u32 	%p742, %r5619, 2139095039;
	fma.rn.f32 	%f2113, %f2096, 0f7F800000, 0f7F800000;
	selp.f32 	%f2114, %f2113, %f2112, %p742;
	setp.eq.f32 	%p743, %f2096, 0f00000000;
	fma.rn.f32 	%f2115, %f2114, 0f3EDE5BD9, 0f3F800000;
	selp.f32 	%f2116, 0fFF800000, %f2115, %p743;
	cvt.rzi.u32.f32 	%r2859, %f2116;
	setp.eq.s32 	%p744, %r2859, 0;
	@%p744 bra 	$L__BB2_1371;
	mul.hi.s32 	%r5624, %r11086, 1717986919;
	shr.u32 	%r5625, %r5624, 31;
	shr.s32 	%r5626, %r5624, 2;
	add.s32 	%r5627, %r5626, %r5625;
	mul.lo.s32 	%r5628, %r5627, 10;
	sub.s32 	%r2860, %r11086, %r5628;
	mov.b32 	%r11416, 0;
	mov.u32 	%r11417, %r11090;
$L__BB2_1368:
	mul.hi.s32 	%r5629, %r11417, 1717986919;
	shr.u32 	%r5630, %r5629, 31;
	shr.s32 	%r5631, %r5629, 2;
	add.s32 	%r5632, %r5631, %r5630;
	mul.lo.s32 	%r5633, %r5632, 10;
	sub.s32 	%r2863, %r11417, %r5633;
	setp.eq.s32 	%p745, %r2863, %r2860;
	@%p745 bra 	$L__BB2_1370;
	setp.gt.s32 	%p746, %r2863, %r2860;
	selp.b32 	%r2864, %r11090, %r11086, %p746;
	selp.b32 	%r11086, %r11086, %r11090, %p746;
	mov.u32 	%r11090, %r2864;
	bra.uni 	$L__BB2_1371;
$L__BB2_1370:
	add.s32 	%r11416, %r11416, 1;
	mul.hi.s32 	%r5634, %r11417, 1717986919;
	shr.u32 	%r5635, %r5634, 31;
	shr.s32 	%r5636, %r5634, 2;
	add.s32 	%r11417, %r5636, %r5635;
	setp.ne.s32 	%p747, %r11416, %r2859;
	@%p747 bra 	$L__BB2_1368;
$L__BB2_1371:
	max.s32 	%r5637, %r11098, %r11094;
	cvt.rn.f32.s32 	%f2117, %r5637;
	setp.lt.s32 	%p748, %r5637, 1;
	mul.f32 	%f2118, %f2117, 0f4B000000;
	selp.f32 	%f2119, %f2118, %f2117, %p748;
	selp.f32 	%f2120, 0fC1B80000, 0f00000000, %p748;
	mov.b32 	%r5638, %f2119;
	add.s32 	%r5639, %r5638, -1059760811;
	and.b32  	%r5640, %r5639, -8388608;
	sub.s32 	%r5641, %r5638, %r5640;
	mov.b32 	%f2121, %r5641;
	cvt.rn.f32.s32 	%f2122, %r5640;
	fma.rn.f32 	%f2123, %f2122, 0f34000000, %f2120;
	add.f32 	%f2124, %f2121, 0fBF800000;
	fma.rn.f32 	%f2125, %f2124, 0fBE055027, 0f3E1039F6;
	fma.rn.f32 	%f2126, %f2125, %f2124, 0fBDF8CDCC;
	fma.rn.f32 	%f2127, %f2126, %f2124, 0f3E0F2955;
	fma.rn.f32 	%f2128, %f2127, %f2124, 0fBE2AD8B9;
	fma.rn.f32 	%f2129, %f2128, %f2124, 0f3E4CED0B;
	fma.rn.f32 	%f2130, %f2129, %f2124, 0fBE7FFF22;
	fma.rn.f32 	%f2131, %f2130, %f2124, 0f3EAAAA78;
	fma.rn.f32 	%f2132, %f2131, %f2124, 0fBF000000;
	mul.f32 	%f2133, %f2124, %f2132;
	fma.rn.f32 	%f2134, %f2133, %f2124, %f2124;
	fma.rn.f32 	%f2135, %f2123, 0f3F317218, %f2134;
	setp.gt.u32 	%p749, %r5638, 2139095039;
	fma.rn.f32 	%f2136, %f2119, 0f7F800000, 0f7F800000;
	selp.f32 	%f2137, %f2136, %f2135, %p749;
	setp.eq.f32 	%p750, %f2119, 0f00000000;
	fma.rn.f32 	%f2138, %f2137, 0f3EDE5BD9, 0f3F800000;
	selp.f32 	%f2139, 0fFF800000, %f2138, %p750;
	cvt.rzi.u32.f32 	%r2870, %f2139;
	setp.eq.s32 	%p751, %r2870, 0;
	@%p751 bra 	$L__BB2_1376;
	mul.hi.s32 	%r5643, %r11094, 1717986919;
	shr.u32 	%r5644, %r5643, 31;
	shr.s32 	%r5645, %r5643, 2;
	add.s32 	%r5646, %r5645, %r5644;
	mul.lo.s32 	%r5647, %r5646, 10;
	sub.s32 	%r2871, %r11094, %r5647;
	mov.b32 	%r11420, 0;
	mov.u32 	%r11421, %r11098;
$L__BB2_1373:
	mul.hi.s32 	%r5648, %r11421, 1717986919;
	shr.u32 	%r5649, %r5648, 31;
	shr.s32 	%r5650, %r5648, 2;
	add.s32 	%r5651, %r5650, %r5649;
	mul.lo.s32 	%r5652, %r5651, 10;
	sub.s32 	%r2874, %r11421, %r5652;
	setp.eq.s32 	%p752, %r2874, %r2871;
	@%p752 bra 	$L__BB2_1375;
	setp.gt.s32 	%p753, %r2874, %r2871;
	selp.b32 	%r2875, %r11098, %r11094, %p753;
	selp.b32 	%r11094, %r11094, %r11098, %p753;
	mov.u32 	%r11098, %r2875;
	bra.uni 	$L__BB2_1376;
$L__BB2_1375:
	add.s32 	%r11420, %r11420, 1;
	mul.hi.s32 	%r5653, %r11421, 1717986919;
	shr.u32 	%r5654, %r5653, 31;
	shr.s32 	%r5655, %r5653, 2;
	add.s32 	%r11421, %r5655, %r5654;
	setp.ne.s32 	%p754, %r11420, %r2870;
	@%p754 bra 	$L__BB2_1373;
$L__BB2_1376:
	max.s32 	%r5656, %r11106, %r11102;
	cvt.rn.f32.s32 	%f2140, %r5656;
	setp.lt.s32 	%p755, %r5656, 1;
	mul.f32 	%f2141, %f2140, 0f4B000000;
	selp.f32 	%f2142, %f2141, %f2140, %p755;
	selp.f32 	%f2143, 0fC1B80000, 0f00000000, %p755;
	mov.b32 	%r5657, %f2142;
	add.s32 	%r5658, %r5657, -1059760811;
	and.b32  	%r5659, %r5658, -8388608;
	sub.s32 	%r5660, %r5657, %r5659;
	mov.b32 	%f2144, %r5660;
	cvt.rn.f32.s32 	%f2145, %r5659;
	fma.rn.f32 	%f2146, %f2145, 0f34000000, %f2143;
	add.f32 	%f2147, %f2144, 0fBF800000;
	fma.rn.f32 	%f2148, %f2147, 0fBE055027, 0f3E1039F6;
	fma.rn.f32 	%f2149, %f2148, %f2147, 0fBDF8CDCC;
	fma.rn.f32 	%f2150, %f2149, %f2147, 0f3E0F2955;
	fma.rn.f32 	%f2151, %f2150, %f2147, 0fBE2AD8B9;
	fma.rn.f32 	%f2152, %f2151, %f2147, 0f3E4CED0B;
	fma.rn.f32 	%f2153, %f2152, %f2147, 0fBE7FFF22;
	fma.rn.f32 	%f2154, %f2153, %f2147, 0f3EAAAA78;
	fma.rn.f32 	%f2155, %f2154, %f2147, 0fBF000000;
	mul.f32 	%f2156, %f2147, %f2155;
	fma.rn.f32 	%f2157, %f2156, %f2147, %f2147;
	fma.rn.f32 	%f2158, %f2146, 0f3F317218, %f2157;
	setp.gt.u32 	%p756, %r5657, 2139095039;
	fma.rn.f32 	%f2159, %f2142, 0f7F800000, 0f7F800000;
	selp.f32 	%f2160, %f2159, %f2158, %p756;
	setp.eq.f32 	%p757, %f2142, 0f00000000;
	fma.rn.f32 	%f2161, %f2160, 0f3EDE5BD9, 0f3F800000;
	selp.f32 	%f2162, 0fFF800000, %f2161, %p757;
	cvt.rzi.u32.f32 	%r2881, %f2162;
	setp.eq.s32 	%p758, %r2881, 0;
	@%p758 bra 	$L__BB2_1381;
	mul.hi.s32 	%r5662, %r11102, 1717986919;
	shr.u32 	%r5663, %r5662, 31;
	shr.s32 	%r5664, %r5662, 2;
	add.s32 	%r5665, %r5664, %r5663;
	mul.lo.s32 	%r5666, %r5665, 10;
	sub.s32 	%r2882, %r11102, %r5666;
	mov.b32 	%r11424, 0;
	mov.u32 	%r11425, %r11106;
$L__BB2_1378:
	mul.hi.s32 	%r5667, %r11425, 1717986919;
	shr.u32 	%r5668, %r5667, 31;
	shr.s32 	%r5669, %r5667, 2;
	add.s32 	%r5670, %r5669, %r5668;
	mul.lo.s32 	%r5671, %r5670, 10;
	sub.s32 	%r2885, %r11425, %r5671;
	setp.eq.s32 	%p759, %r2885, %r2882;
	@%p759 bra 	$L__BB2_1380;
	setp.gt.s32 	%p760, %r2885, %r2882;
	selp.b32 	%r2886, %r11106, %r11102, %p760;
	selp.b32 	%r11102, %r11102, %r11106, %p760;
	mov.u32 	%r11106, %r2886;
	bra.uni 	$L__BB2_1381;
$L__BB2_1380:
	add.s32 	%r11424, %r11424, 1;
	mul.hi.s32 	%r5672, %r11425, 1717986919;
	shr.u32 	%r5673, %r5672, 31;
	shr.s32 	%r5674, %r5672, 2;
	add.s32 	%r11425, %r5674, %r5673;
	setp.ne.s32 	%p761, %r11424, %r2881;
	@%p761 bra 	$L__BB2_1378;
$L__BB2_1381:
	max.s32 	%r5675, %r11174, %r11110;
	cvt.rn.f32.s32 	%f2163, %r5675;
	setp.lt.s32 	%p762, %r5675, 1;
	mul.f32 	%f2164, %f2163, 0f4B000000;
	selp.f32 	%f2165, %f2164, %f2163, %p762;
	selp.f32 	%f2166, 0fC1B80000, 0f00000000, %p762;
	mov.b32 	%r5676, %f2165;
	add.s32 	%r5677, %r5676, -1059760811;
	and.b32  	%r5678, %r5677, -8388608;
	sub.s32 	%r5679, %r5676, %r5678;
	mov.b32 	%f2167, %r5679;
	cvt.rn.f32.s32 	%f2168, %r5678;
	fma.rn.f32 	%f2169, %f2168, 0f34000000, %f2166;
	add.f32 	%f2170, %f2167, 0fBF800000;
	fma.rn.f32 	%f2171, %f2170, 0fBE055027, 0f3E1039F6;
	fma.rn.f32 	%f2172, %f2171, %f2170, 0fBDF8CDCC;
	fma.rn.f32 	%f2173, %f2172, %f2170, 0f3E0F2955;
	fma.rn.f32 	%f2174, %f2173, %f2170, 0fBE2AD8B9;
	fma.rn.f32 	%f2175, %f2174, %f2170, 0f3E4CED0B;
	fma.rn.f32 	%f2176, %f2175, %f2170, 0fBE7FFF22;
	fma.rn.f32 	%f2177, %f2176, %f2170, 0f3EAAAA78;
	fma.rn.f32 	%f2178, %f2177, %f2170, 0fBF000000;
	mul.f32 	%f2179, %f2170, %f2178;
	fma.rn.f32 	%f2180, %f2179, %f2170, %f2170;
	fma.rn.f32 	%f2181, %f2169, 0f3F317218, %f2180;
	setp.gt.u32 	%p763, %r5676, 2139095039;
	fma.rn.f32 	%f2182, %f2165, 0f7F800000, 0f7F800000;
	selp.f32 	%f2183, %f2182, %f2181, %p763;
	setp.eq.f32 	%p764, %f2165, 0f00000000;
	fma.rn.f32 	%f2184, %f2183, 0f3EDE5BD9, 0f3F800000;
	selp.f32 	%f2185, 0fFF800000, %f2184, %p764;
	cvt.rzi.u32.f32 	%r2892, %f2185;
	setp.eq.s32 	%p765, %r2892, 0;
	@%p765 bra 	$L__BB2_1386;
	mul.hi.s32 	%r5681, %r11110, 1717986919;
	shr.u32 	%r5682, %r5681, 31;
	shr.s32 	%r5683, %r5681, 2;
	add.s32 	%r5684, %r5683, %r5682;
	mul.lo.s32 	%r5685, %r5684, 10;
	sub.s32 	%r2893, %r11110, %r5685;
	mov.b32 	%r11428, 0;
	mov.u32 	%r11429, %r11174;
$L__BB2_1383:
	mul.hi.s32 	%r5686, %r11429, 1717986919;
	shr.u32 	%r5687, %r5686, 31;
	shr.s32 	%r5688, %r5686, 2;
	add.s32 	%r5689, %r5688, %r5687;
	mul.lo.s32 	%r5690, %r5689, 10;
	sub.s32 	%r2896, %r11429, %r5690;
	setp.eq.s32 	%p766, %r2896, %r2893;
	@%p766 bra 	$L__BB2_1385;
	setp.gt.s32 	%p767, %r2896, %r2893;
	selp.b32 	%r2897, %r11174, %r11110, %p767;
	selp.b32 	%r11110, %r11110, %r11174, %p767;
	mov.u32 	%r11174, %r2897;
	bra.uni 	$L__BB2_1386;
$L__BB2_1385:
	add.s32 	%r11428, %r11428, 1;
	mul.hi.s32 	%r5691, %r11429, 1717986919;
	shr.u32 	%r5692, %r5691, 31;
	shr.s32 	%r5693, %r5691, 2;
	add.s32 	%r11429, %r5693, %r5692;
	setp.ne.s32 	%p768, %r11428, %r2892;
	@%p768 bra 	$L__BB2_1383;
$L__BB2_1386:
	max.s32 	%r5694, %r11054, %r11115;
	cvt.rn.f32.s32 	%f2186, %r5694;
	setp.lt.s32 	%p769, %r5694, 1;
	mul.f32 	%f2187, %f2186, 0f4B000000;
	selp.f32 	%f2188, %f2187, %f2186, %p769;
	selp.f32 	%f2189, 0fC1B80000, 0f00000000, %p769;
	mov.b32 	%r5695, %f2188;
	add.s32 	%r5696, %r5695, -1059760811;
	and.b32  	%r5697, %r5696, -8388608;
	sub.s32 	%r5698, %r5695, %r5697;
	mov.b32 	%f2190, %r5698;
	cvt.rn.f32.s32 	%f2191, %r5697;
	fma.rn.f32 	%f2192, %f2191, 0f34000000, %f2189;
	add.f32 	%f2193, %f2190, 0fBF800000;
	fma.rn.f32 	%f2194, %f2193, 0fBE055027, 0f3E1039F6;
	fma.rn.f32 	%f2195, %f2194, %f2193, 0fBDF8CDCC;
	fma.rn.f32 	%f2196, %f2195, %f2193, 0f3E0F2955;
	fma.rn.f32 	%f2197, %f2196, %f2193, 0fBE2AD8B9;
	fma.rn.f32 	%f2198, %f2197, %f2193, 0f3E4CED0B;
	fma.rn.f32 	%f2199, %f2198, %f2193, 0fBE7FFF22;
	fma.rn.f32 	%f2200, %f2199, %f2193, 0f3EAAAA78;
	fma.rn.f32 	%f2201, %f2200, %f2193, 0fBF000000;
	mul.f32 	%f2202, %f2193, %f2201;
	fma.rn.f32 	%f2203, %f2202, %f2193, %f2193;
	fma.rn.f32 	%f2204, %f2192, 0f3F317218, %f2203;
	setp.gt.u32 	%p770, %r5695, 2139095039;
	fma.rn.f32 	%f2205, %f2188, 0f7F800000, 0f7F800000;
	selp.f32 	%f2206, %f2205, %f2204, %p770;
	setp.eq.f32 	%p771, %f2188, 0f00000000;
	fma.rn.f32 	%f2207, %f2206, 0f3EDE5BD9, 0f3F800000;
	selp.f32 	%f2208, 0fFF800000, %f2207, %p771;
	cvt.rzi.u32.f32 	%r2903, %f2208;
	setp.eq.s32 	%p772, %r2903, 0;
	@%p772 bra 	$L__BB2_1391;
	mul.hi.s32 	%r5700, %r11115, 1717986919;
	shr.u32 	%r5701, %r5700, 31;
	shr.s32 	%r5702, %r5700, 2;
	add.s32 	%r5703, %r5702, %r5701;
	mul.lo.s32 	%r5704, %r5703, 10;
	sub.s32 	%r2904, %r11115, %r5704;
	mov.b32 	%r11432, 0;
	mov.u32 	%r11433, %r11054;
$L__BB2_1388:
	mul.hi.s32 	%r5705, %r11433, 1717986919;
	shr.u32 	%r5706, %r5705, 31;
	shr.s32 	%r5707, %r5705, 2;
	add.s32 	%r5708, %r5707, %r5706;
	mul.lo.s32 	%r5709, %r5708, 10;
	sub.s32 	%r2907, %r11433, %r5709;
	setp.eq.s32 	%p773, %r2907, %r2904;
	@%p773 bra 	$L__BB2_1390;
	setp.gt.s32 	%p774, %r2907, %r2904;
	selp.b32 	%r2908, %r11054, %r11115, %p774;
	selp.b32 	%r11115, %r11115, %r11054, %p774;
	mov.u32 	%r11054, %r2908;
	bra.uni 	$L__BB2_1391;
$L__BB2_1390:
	add.s32 	%r11432, %r11432, 1;
	mul.hi.s32 	%r5710, %r11433, 1717986919;
	shr.u32 	%r5711, %r5710, 31;
	shr.s32 	%r5712, %r5710, 2;
	add.s32 	%r11433, %r5712, %r5711;
	setp.ne.s32 	%p775, %r11432, %r2903;
	@%p775 bra 	$L__BB2_1388;
$L__BB2_1391:
	max.s32 	%r5713, %r11062, %r11058;
	cvt.rn.f32.s32 	%f2209, %r5713;
	setp.lt.s32 	%p776, %r5713, 1;
	mul.f32 	%f2210, %f2209, 0f4B000000;
	selp.f32 	%f2211, %f2210, %f2209, %p776;
	selp.f32 	%f2212, 0fC1B80000, 0f00000000, %p776;
	mov.b32 	%r5714, %f2211;
	add.s32 	%r5715, %r5714, -1059760811;
	and.b32  	%r5716, %r5715, -8388608;
	sub.s32 	%r5717, %r5714, %r5716;
	mov.b32 	%f2213, %r5717;
	cvt.rn.f32.s32 	%f2214, %r5716;
	fma.rn.f32 	%f2215, %f2214, 0f34000000, %f2212;
	add.f32 	%f2216, %f2213, 0fBF800000;
	fma.rn.f32 	%f2217, %f2216, 0fBE055027, 0f3E1039F6;
	fma.rn.f32 	%f2218, %f2217, %f2216, 0fBDF8CDCC;
	fma.rn.f32 	%f2219, %f2218, %f2216, 0f3E0F2955;
	fma.rn.f32 	%f2220, %f2219, %f2216, 0fBE2AD8B9;
	fma.rn.f32 	%f2221, %f2220, %f2216, 0f3E4CED0B;
	fma.rn.f32 	%f2222, %f2221, %f2216, 0fBE7FFF22;
	fma.rn.f32 	%f2223, %f2222, %f2216, 0f3EAAAA78;
	fma.rn.f32 	%f2224, %f2223, %f2216, 0fBF000000;
	mul.f32 	%f2225, %f2216, %f2224;
	fma.rn.f32 	%f2226, %f2225, %f2216, %f2216;
	fma.rn.f32 	%f2227, %f2215, 0f3F317218, %f2226;
	setp.gt.u32 	%p777, %r5714, 2139095039;
	fma.rn.f32 	%f2228, %f2211, 0f7F800000, 0f7F800000;
	selp.f32 	%f2229, %f2228, %f2227, %p777;
	setp.eq.f32 	%p778, %f2211, 0f00000000;
	fma.rn.f32 	%f2230, %f2229, 0f3EDE5BD9, 0f3F800000;
	selp.f32 	%f2231, 0fFF800000, %f2230, %p778;
	cvt.rzi.u32.f32 	%r2914, %f2231;
	setp.eq.s32 	%p779, %r2914, 0;
	@%p779 bra 	$L__BB2_1396;
	mul.hi.s32 	%r5719, %r11058, 1717986919;
	shr.u32 	%r5720, %r5719, 31;
	shr.s32 	%r5721, %r5719, 2;
	add.s32 	%r5722, %r5721, %r5720;
	mul.lo.s32 	%r5723, %r5722, 10;
	sub.s32 	%r2915, %r11058, %r5723;
	mov.b32 	%r11436, 0;
	mov.u32 	%r11437, %r11062;
$L__BB2_1393:
	mul.hi.s32 	%r5724, %r11437, 1717986919;
	shr.u32 	%r5725, %r5724, 31;
	shr.s32 	%r5726, %r5724, 2;
	add.s32 	%r5727, %r5726, %r5725;
	mul.lo.s32 	%r5728, %r5727, 10;
	sub.s32 	%r2918, %r11437, %r5728;
	setp.eq.s32 	%p780, %r2918, %r2915;
	@%p780 bra 	$L__BB2_1395;
	setp.gt.s32 	%p781, %r2918, %r2915;
	selp.b32 	%r2919, %r11062, %r11058, %p781;
	selp.b32 	%r11058, %r11058, %r11062, %p781;
	mov.u32 	%r11062, %r2919;
	bra.uni 	$L__BB2_1396;
$L__BB2_1395:
	add.s32 	%r11436, %r11436, 1;
	mul.hi.s32 	%r5729, %r11437, 1717986919;
	shr.u32 	%r5730, %r5729, 31;
	shr.s32 	%r5731, %r5729, 2;
	add.s32 	%r11437, %r5731, %r5730;
	setp.ne.s32 	%p782, %r11436, %r2914;
	@%p782 bra 	$L__BB2_1393;
$L__BB2_1396:
	max.s32 	%r5732, %r11070, %r11066;
	cvt.rn.f32.s32 	%f2232, %r5732;
	setp.lt.s32 	%p783, %r5732, 1;
	mul.f32 	%f2233, %f2232, 0f4B000000;
	selp.f32 	%f2234, %f2233, %f2232, %p783;
	selp.f32 	%f2235, 0fC1B80000, 0f00000000, %p783;
	mov.b32 	%r5733, %f2234;
	add.s32 	%r5734, %r5733, -1059760811;
	and.b32  	%r5735, %r5734, -8388608;
	sub.s32 	%r5736, %r5733, %r5735;
	mov.b32 	%f2236, %r5736;
	cvt.rn.f32.s32 	%f2237, %r5735;
	fma.rn.f32 	%f2238, %f2237, 0f34000000, %f2235;
	add.f32 	%f2239, %f2236, 0fBF800000;
	fma.rn.f32 	%f2240, %f2239, 0fBE055027, 0f3E1039F6;
	fma.rn.f32 	%f2241, %f2240, %f2239, 0fBDF8CDCC;
	fma.rn.f32 	%f2242, %f2241, %f2239, 0f3E0F2955;
	fma.rn.f32 	%f2243, %f2242, %f2239, 0fBE2AD8B9;
	fma.rn.f32 	%f2244, %f2243, %f2239, 0f3E4CED0B;
	fma.rn.f32 	%f2245, %f2244, %f2239, 0fBE7FFF22;
	fma.rn.f32 	%f2246, %f2245, %f2239, 0f3EAAAA78;
	fma.rn.f32 	%f2247, %f2246, %f2239, 0fBF000000;
	mul.f32 	%f2248, %f2239, %f2247;
	fma.rn.f32 	%f2249, %f2248, %f2239, %f2239;
	fma.rn.f32 	%f2250, %f2238, 0f3F317218, %f2249;
	setp.gt.u32 	%p784, %r5733, 2139095039;
	fma.rn.f32 	%f2251, %f2234, 0f7F800000, 0f7F800000;
	selp.f32 	%f2252, %f2251, %f2250, %p784;
	setp.eq.f32 	%p785, %f2234, 0f00000000;
	fma.rn.f32 	%f2253, %f2252, 0f3EDE5BD9, 0f3F800000;
	selp.f32 	%f2254, 0fFF800000, %f2253, %p785;
	cvt.rzi.u32.f32 	%r2925, %f2254;
	setp.eq.s32 	%p786, %r2925, 0;
	@%p786 bra 	$L__BB2_1401;
	mul.hi.s32 	%r5738, %r11066, 1717986919;
	shr.u32 	%r5739, %r5738, 31;
	shr.s32 	%r5740, %r5738, 2;
	add.s32 	%r5741, %r5740, %r5739;
	mul.lo.s32 	%r5742, %r5741, 10;
	sub.s32 	%r2926, %r11066, %r5742;
	mov.b32 	%r11440, 0;
	mov.u32 	%r11441, %r11070;
$L__BB2_1398:
	mul.hi.s32 	%r5743, %r11441, 1717986919;
	shr.u32 	%r5744, %r5743, 31;
	shr.s32 	%r5745, %r5743, 2;
	add.s32 	%r5746, %r5745, %r5744;
	mul.lo.s32 	%r5747, %r5746, 10;
	sub.s32 	%r2929, %r11441, %r5747;
	setp.eq.s32 	%p787, %r2929, %r2926;
	@%p787 bra 	$L__BB2_1400;
	setp.gt.s32 	%p788, %r2929, %r2926;
	selp.b32 	%r2930, %r11070, %r11066, %p788;
	selp.b32 	%r11066, %r11066, %r11070, %p788;
	mov.u32 	%r11070, %r2930;
	bra.uni 	$L__BB2_1401;
$L__BB2_1400:
	add.s32 	%r11440, %r11440, 1;
	mul.hi.s32 	%r5748, %r11441, 1717986919;
	shr.u32 	%r5749, %r5748, 31;
	shr.s32 	%r5750, %r5748, 2;
	add.s32 	%r11441, %r5750, %r5749;
	setp.ne.s32 	%p789, %r11440, %r2925;
	@%p789 bra 	$L__BB2_1398;
$L__BB2_1401:
	max.s32 	%r5751, %r11078, %r11074;
	cvt.rn.f32.s32 	%f2255, %r5751;
	setp.lt.s32 	%p790, %r5751, 1;
	mul.f32 	%f2256, %f2255, 0f4B000000;
	selp.f32 	%f2257, %f2256, %f2255, %p790;
	selp.f32 	%f2258, 0fC1B80000, 0f00000000, %p790;
	mov.b32 	%r5752, %f2257;
	add.s32 	%r5753, %r5752, -1059760811;
	and.b32  	%r5754, %r5753, -8388608;
	sub.s32 	%r5755, %r5752, %r5754;
	mov.b32 	%f2259, %r5755;
	cvt.rn.f32.s32 	%f2260, %r5754;
	fma.rn.f32 	%f2261, %f2260, 0f34000000, %f2258;
	add.f32 	%f2262, %f2259, 0fBF800000;
	fma.rn.f32 	%f2263, %f2262, 0fBE055027, 0f3E1039F6;
	fma.rn.f32 	%f2264, %f2263, %f2262, 0fBDF8CDCC;
	fma.rn.f32 	%f2265, %f2264, %f2262, 0f3E0F2955;
	fma.rn.f32 	%f2266, %f2265, %f2262, 0fBE2AD8B9;
	fma.rn.f32 	%f2267, %f2266, %f2262, 0f3E4CED0B;
	fma.rn.f32 	%f2268, %f2267, %f2262, 0fBE7FFF22;
	fma.rn.f32 	%f2269, %f2268, %f2262, 0f3EAAAA78;
	fma.rn.f32 	%f2270, %f2269, %f2262, 0fBF000000;
	mul.f32 	%f2271, %f2262, %f2270;
	fma.rn.f32 	%f2272, %f2271, %f2262, %f2262;
	fma.rn.f32 	%f2273, %f2261, 0f3F317218, %f2272;
	setp.gt.u32 	%p791, %r5752, 2139095039;
	fma.rn.f32 	%f2274, %f2257, 0f7F800000, 0f7F800000;
	selp.f32 	%f2275, %f2274, %f2273, %p791;
	setp.eq.f32 	%p792, %f2257, 0f00000000;
	fma.rn.f32 	%f2276, %f2275, 0f3EDE5BD9, 0f3F800000;
	selp.f32 	%f2277, 0fFF800000, %f2276, %p792;
	cvt.rzi.u32.f32 	%r2936, %f2277;
	setp.eq.s32 	%p793, %r2936, 0;
	@%p793 bra 	$L__BB2_1406;
	mul.hi.s32 	%r5757, %r11074, 1717986919;
	shr.u32 	%r5758, %r5757, 31;
	shr.s32 	%r5759, %r5757, 2;
	add.s32 	%r5760, %r5759, %r5758;
	mul.lo.s32 	%r5761, %r5760, 10;
	sub.s32 	%r2937, %r11074, %r5761;
	mov.b32 	%r11444, 0;
	mov.u32 	%r11445, %r11078;
$L__BB2_1403:
	mul.hi.s32 	%r5762, %r11445, 1717986919;
	shr.u32 	%r5763, %r5762, 31;
	shr.s32 	%r5764, %r5762, 2;
	add.s32 	%r5765, %r5764, %r5763;
	mul.lo.s32 	%r5766, %r5765, 10;
	sub.s32 	%r2940, %r11445, %r5766;
	setp.eq.s32 	%p794, %r2940, %r2937;
	@%p794 bra 	$L__BB2_1405;
	setp.gt.s32 	%p795, %r2940, %r2937;
	selp.b32 	%r2941, %r11078, %r11074, %p795;
	selp.b32 	%r11074, %r11074, %r11078, %p795;
	mov.u32 	%r11078, %r2941;
	bra.uni 	$L__BB2_1406;
$L__BB2_1405:
	add.s32 	%r11444, %r11444, 1;
	mul.hi.s32 	%r5767, %r11445, 1717986919;
	shr.u32 	%r5768, %r5767, 31;
	shr.s32 	%r5769, %r5767, 2;
	add.s32 	%r11445, %r5769, %r5768;
	setp.ne.s32 	%p796, %r11444, %r2936;
	@%p796 bra 	$L__BB2_1403;
$L__BB2_1406:
	max.s32 	%r5770, %r11086, %r11082;
	cvt.rn.f32.s32 	%f2278, %r5770;
	setp.lt.s32 	%p797, %r5770, 1;
	mul.f32 	%f2279, %f2278, 0f4B000000;
	selp.f32 	%f2280, %f2279, %f2278, %p797;
	selp.f32 	%f2281, 0fC1B80000, 0f00000000, %p797;
	mov.b32 	%r5771, %f2280;
	add.s32 	%r5772, %r5771, -1059760811;
	and.b32  	%r5773, %r5772, -8388608;
	sub.s32 	%r5774, %r5771, %r5773;
	mov.b32 	%f2282, %r5774;
	cvt.rn.f32.s32 	%f2283, %r5773;
	fma.rn.f32 	%f2284, %f2283, 0f34000000, %f2281;
	add.f32 	%f2285, %f2282, 0fBF800000;
	fma.rn.f32 	%f2286, %f2285, 0fBE055027, 0f3E1039F6;
	fma.rn.f32 	%f2287, %f2286, %f2285, 0fBDF8CDCC;
	fma.rn.f32 	%f2288, %f2287, %f2285, 0f3E0F2955;
	fma.rn.f32 	%f2289, %f2288, %f2285, 0fBE2AD8B9;
	fma.rn.f32 	%f2290, %f2289, %f2285, 0f3E4CED0B;
	fma.rn.f32 	%f2291, %f2290, %f2285, 0fBE7FFF22;
	fma.rn.f32 	%f2292, %f2291, %f2285, 0f3EAAAA78;
	fma.rn.f32 	%f2293, %f2292, %f2285, 0fBF000000;
	mul.f32 	%f2294, %f2285, %f2293;
	fma.rn.f32 	%f2295, %f2294, %f2285, %f2285;
	fma.rn.f32 	%f2296, %f2284, 0f3F317218, %f2295;
	setp.gt.u32 	%p798, %r5771, 2139095039;
	fma.rn.f32 	%f2297, %f2280, 0f7F800000, 0f7F800000;
	selp.f32 	%f2298, %f2297, %f2296, %p798;
	setp.eq.f32 	%p799, %f2280, 0f00000000;
	fma.rn.f32 	%f2299, %f2298, 0f3EDE5BD9, 0f3F800000;
	selp.f32 	%f2300, 0fFF800000, %f2299, %p799;
	cvt.rzi.u32.f32 	%r2947, %f2300;
	setp.eq.s32 	%p800, %r2947, 0;
	@%p800 bra 	$L__BB2_1411;
	mul.hi.s32 	%r5776, %r11082, 1717986919;
	shr.u32 	%r5777, %r5776, 31;
	shr.s32 	%r5778, %r5776, 2;
	add.s32 	%r5779, %r5778, %r5777;
	mul.lo.s32 	%r5780, %r5779, 10;
	sub.s32 	%r2948, %r11082, %r5780;
	mov.b32 	%r11448, 0;
	mov.u32 	%r11449, %r11086;
$L__BB2_1408:
	mul.hi.s32 	%r5781, %r11449, 1717986919;
	shr.u32 	%r5782, %r5781, 31;
	shr.s32 	%r5783, %r5781, 2;
	add.s32 	%r5784, %r5783, %r5782;
	mul.lo.s32 	%r5785, %r5784, 10;
	sub.s32 	%r2951, %r11449, %r5785;
	setp.eq.s32 	%p801, %r2951, %r2948;
	@%p801 bra 	$L__BB2_1410;
	setp.gt.s32 	%p802, %r2951, %r2948;
	selp.b32 	%r2952, %r11086, %r11082, %p802;
	selp.b32 	%r11082, %r11082, %r11086, %p802;
	mov.u32 	%r11086, %r2952;
	bra.uni 	$L__BB2_1411;
$L__BB2_1410:
	add.s32 	%r11448, %r11448, 1;
	mul.hi.s32 	%r5786, %r11449, 1717986919;
	shr.u32 	%r5787, %r5786, 31;
	shr.s32 	%r5788, %r5786, 2;
	add.s32 	%r11449, %r5788, %r5787;
	setp.ne.s32 	%p803, %r11448, %r2947;
	@%p803 bra 	$L__BB2_1408;
$L__BB2_1411:
	max.s32 	%r5789, %r11094, %r11090;
	cvt.rn.f32.s32 	%f2301, %r5789;
	setp.lt.s32 	%p804, %r5789, 1;
	mul.f32 	%f2302, %f2301, 0f4B000000;
	selp.f32 	%f2303, %f2302, %f2301, %p804;
	selp.f32 	%f2304, 0fC1B80000, 0f00000000, %p804;
	mov.b32 	%r5790, %f2303;
	add.s32 	%r5791, %r5790, -1059760811;
	and.b32  	%r5792, %r5791, -8388608;
	sub.s32 	%r5793, %r5790, %r5792;
	mov.b32 	%f2305, %r5793;
	cvt.rn.f32.s32 	%f2306, %r5792;
	fma.rn.f32 	%f2307, %f2306, 0f34000000, %f2304;
	add.f32 	%f2308, %f2305, 0fBF800000;
	fma.rn.f32 	%f2309, %f2308, 0fBE055027, 0f3E1039F6;
	fma.rn.f32 	%f2310, %f2309, %f2308, 0fBDF8CDCC;
	fma.rn.f32 	%f2311, %f2310, %f2308, 0f3E0F2955;
	fma.rn.f32 	%f2312, %f2311, %f2308, 0fBE2AD8B9;
	fma.rn.f32 	%f2313, %f2312, %f2308, 0f3E4CED0B;
	fma.rn.f32 	%f2314, %f2313, %f2308, 0fBE7FFF22;
	fma.rn.f32 	%f2315, %f2314, %f2308, 0f3EAAAA78;
	fma.rn.f32 	%f2316, %f2315, %f2308, 0fBF000000;
	mul.f32 	%f2317, %f2308, %f2316;
	fma.rn.f32 	%f2318, %f2317, %f2308, %f2308;
	fma.rn.f32 	%f2319, %f2307, 0f3F317218, %f2318;
	setp.gt.u32 	%p805, %r5790, 2139095039;
	fma.rn.f32 	%f2320, %f2303, 0f7F800000, 0f7F800000;
	selp.f32 	%f2321, %f2320, %f2319, %p805;
	setp.eq.f32 	%p806, %f2303, 0f00000000;
	fma.rn.f32 	%f2322, %f2321, 0f3EDE5BD9, 0f3F800000;
	selp.f32 	%f2323, 0fFF800000, %f2322, %p806;
	cvt.rzi.u32.f32 	%r2958, %f2323;
	setp.eq.s32 	%p807, %r2958, 0;
	@%p807 bra 	$L__BB2_1416;
	mul.hi.s32 	%r5795, %r11090, 1717986919;
	shr.u32 	%r5796, %r5795, 31;
	shr.s32 	%r5797, %r5795, 2;
	add.s32 	%r5798, %r5797, %r5796;
	mul.lo.s32 	%r5799, %r5798, 10;
	sub.s32 	%r2959, %r11090, %r5799;
	mov.b32 	%r11452, 0;
	mov.u32 	%r11453, %r11094;
$L__BB2_1413:
	mul.hi.s32 	%r5800, %r11453, 1717986919;
	shr.u32 	%r5801, %r5800, 31;
	shr.s32 	%r5802, %r5800, 2;
	add.s32 	%r5803, %r5802, %r5801;
	mul.lo.s32 	%r5804, %r5803, 10;
	sub.s32 	%r2962, %r11453, %r5804;
	setp.eq.s32 	%p808, %r2962, %r2959;
	@%p808 bra 	$L__BB2_1415;
	setp.gt.s32 	%p809, %r2962, %r2959;
	selp.b32 	%r2963, %r11094, %r11090, %p809;
	selp.b32 	%r11090, %r11090, %r11094, %p809;
	mov.u32 	%r11094, %r2963;
	bra.uni 	$L__BB2_1416;
$L__BB2_1415:
	add.s32 	%r11452, %r11452, 1;
	mul.hi.s32 	%r5805, %r11453, 1717986919;
	shr.u32 	%r5806, %r5805, 31;
	shr.s32 	%r5807, %r5805, 2;
	add.s32 	%r11453, %r5807, %r5806;
	setp.ne.s32 	%p810, %r11452, %r2958;
	@%p810 bra 	$L__BB2_1413;
$L__BB2_1416:
	max.s32 	%r5808, %r11102, %r11098;
	cvt.rn.f32.s32 	%f2324, %r5808;
	setp.lt.s32 	%p811, %r5808, 1;
	mul.f32 	%f2325, %f2324, 0f4B000000;
	selp.f32 	%f2326, %f2325, %f2324, %p811;
	selp.f32 	%f2327, 0fC1B80000, 0f00000000, %p811;
	mov.b32 	%r5809, %f2326;
	add.s32 	%r5810, %r5809, -1059760811;
	and.b32  	%r5811, %r5810, -8388608;
	sub.s32 	%r5812, %r5809, %r5811;
	mov.b32 	%f2328, %r5812;
	cvt.rn.f32.s32 	%f2329, %r5811;
	fma.rn.f32 	%f2330, %f2329, 0f34000000, %f2327;
	add.f32 	%f2331, %f2328, 0fBF800000;
	fma.rn.f32 	%f2332, %f2331, 0fBE055027, 0f3E1039F6;
	fma.rn.f32 	%f2333, %f2332, %f2331, 0fBDF8CDCC;
	fma.rn.f32 	%f2334, %f2333, %f2331, 0f3E0F2955;
	fma.rn.f32 	%f2335, %f2334, %f2331, 0fBE2AD8B9;
	fma.rn.f32 	%f2336, %f2335, %f2331, 0f3E4CED0B;
	fma.rn.f32 	%f2337, %f2336, %f2331, 0fBE7FFF22;
	fma.rn.f32 	%f2338, %f2337, %f2331, 0f3EAAAA78;
	fma.rn.f32 	%f2339, %f2338, %f2331, 0fBF000000;
	mul.f32 	%f2340, %f2331, %f2339;
	fma.rn.f32 	%f2341, %f2340, %f2331, %f2331;
	fma.rn.f32 	%f2342, %f2330, 0f3F317218, %f2341;
	setp.gt.u32 	%p812, %r5809, 2139095039;
	fma.rn.f32 	%f2343, %f2326, 0f7F800000, 0f7F800000;
	selp.f32 	%f2344, %f2343, %f2342, %p812;
	setp.eq.f32 	%p813, %f2326, 0f00000000;
	fma.rn.f32 	%f2345, %f2344, 0f3EDE5BD9, 0f3F800000;
	selp.f32 	%f2346, 0fFF800000, %f2345, %p813;
	cvt.rzi.u32.f32 	%r2969, %f2346;
	setp.eq.s32 	%p814, %r2969, 0;
	@%p814 bra 	$L__BB2_1421;
	mul.hi.s32 	%r5814, %r11098, 1717986919;
	shr.u32 	%r5815, %r5814, 31;
	shr.s32 	%r5816, %r5814, 2;
	add.s32 	%r5817, %r5816, %r5815;
	mul.lo.s32 	%r5818, %r5817, 10;
	sub.s32 	%r2970, %r11098, %r5818;
	mov.b32 	%r11456, 0;
	mov.u32 	%r11457, %r11102;
$L__BB2_1418:
	mul.hi.s32 	%r5819, %r11457, 1717986919;
	shr.u32 	%r5820, %r5819, 31;
	shr.s32 	%r5821, %r5819, 2;
	add.s32 	%r5822, %r5821, %r5820;
	mul.lo.s32 	%r5823, %r5822, 10;
	sub.s32 	%r2973, %r11457, %r5823;
	setp.eq.s32 	%p815, %r2973, %r2970;
	@%p815 bra 	$L__BB2_1420;
	setp.gt.s32 	%p816, %r2973, %r2970;
	selp.b32 	%r2974, %r11102, %r11098, %p816;
	selp.b32 	%r11098, %r11098, %r11102, %p816;
	mov.u32 	%r11102, %r2974;
	bra.uni 	$L__BB2_1421;
$L__BB2_1420:
	add.s32 	%r11456, %r11456, 1;
	mul.hi.s32 	%r5824, %r11457, 1717986919;
	shr.u32 	%r5825, %r5824, 31;
	shr.s32 	%r5826, %r5824, 2;
	add.s32 	%r11457, %r5826, %r5825;
	setp.ne.s32 	%p817, %r11456, %r2969;
	@%p817 bra 	$L__BB2_1418;
$L__BB2_1421:
	max.s32 	%r5827, %r11110, %r11106;
	cvt.rn.f32.s32 	%f2347, %r5827;
	setp.lt.s32 	%p818, %r5827, 1;
	mul.f32 	%f2348, %f2347, 0f4B000000;
	selp.f32 	%f2349, %f2348, %f2347, %p818;
	selp.f32 	%f2350, 0fC1B80000, 0f00000000, %p818;
	mov.b32 	%r5828, %f2349;
	add.s32 	%r5829, %r5828, -1059760811;
	and.b32  	%r5830, %r5829, -8388608;
	sub.s32 	%r5831, %r5828, %r5830;
	mov.b32 	%f2351, %r5831;
	cvt.rn.f32.s32 	%f2352, %r5830;
	fma.rn.f32 	%f2353, %f2352, 0f34000000, %f2350;
	add.f32 	%f2354, %f2351, 0fBF800000;
	fma.rn.f32 	%f2355, %f2354, 0fBE055027, 0f3E1039F6;
	fma.rn.f32 	%f2356, %f2355, %f2354, 0fBDF8CDCC;
	fma.rn.f32 	%f2357, %f2356, %f2354, 0f3E0F2955;
	fma.rn.f32 	%f2358, %f2357, %f2354, 0fBE2AD8B9;
	fma.rn.f32 	%f2359, %f2358, %f2354, 0f3E4CED0B;
	fma.rn.f32 	%f2360, %f2359, %f2354, 0fBE7FFF22;
	fma.rn.f32 	%f2361, %f2360, %f2354, 0f3EAAAA78;
	fma.rn.f32 	%f2362, %f2361, %f2354, 0fBF000000;
	mul.f32 	%f2363, %f2354, %f2362;
	fma.rn.f32 	%f2364, %f2363, %f2354, %f2354;
	fma.rn.f32 	%f2365, %f2353, 0f3F317218, %f2364;
	setp.gt.u32 	%p819, %r5828, 2139095039;
	fma.rn.f32 	%f2366, %f2349, 0f7F800000, 0f7F800000;
	selp.f32 	%f2367, %f2366, %f2365, %p819;
	setp.eq.f32 	%p820, %f2349, 0f00000000;
	fma.rn.f32 	%f2368, %f2367, 0f3EDE5BD9, 0f3F800000;
	selp.f32 	%f2369, 0fFF800000, %f2368, %p820;
	cvt.rzi.u32.f32 	%r2980, %f2369;
	setp.eq.s32 	%p821, %r2980, 0;
	@%p821 bra 	$L__BB2_1426;
	mul.hi.s32 	%r5833, %r11106, 1717986919;
	shr.u32 	%r5834, %r5833, 31;
	shr.s32 	%r5835, %r5833, 2;
	add.s32 	%r5836, %r5835, %r5834;
	mul.lo.s32 	%r5837, %r5836, 10;
	sub.s32 	%r2981, %r11106, %r5837;
	mov.b32 	%r11460, 0;
	mov.u32 	%r11461, %r11110;
$L__BB2_1423:
	mul.hi.s32 	%r5838, %r11461, 1717986919;
	shr.u32 	%r5839, %r5838, 31;
	shr.s32 	%r5840, %r5838, 2;
	add.s32 	%r5841, %r5840, %r5839;
	mul.lo.s32 	%r5842, %r5841, 10;
	sub.s32 	%r2984, %r11461, %r5842;
	setp.eq.s32 	%p822, %r2984, %r2981;
	@%p822 bra 	$L__BB2_1425;
	setp.gt.s32 	%p823, %r2984, %r2981;
	selp.b32 	%r2985, %r11110, %r11106, %p823;
	selp.b32 	%r11106, %r11106, %r11110, %p823;
	mov.u32 	%r11110, %r2985;
	bra.uni 	$L__BB2_1426;
$L__BB2_1425:
	add.s32 	%r11460, %r11460, 1;
	mul.hi.s32 	%r5843, %r11461, 1717986919;
	shr.u32 	%r5844, %r5843, 31;
	shr.s32 	%r5845, %r5843, 2;
	add.s32 	%r11461, %r5845, %r5844;
	setp.ne.s32 	%p824, %r11460, %r2980;
	@%p824 bra 	$L__BB2_1423;
$L__BB2_1426:
	max.s32 	%r5846, %r11058, %r11054;
	cvt.rn.f32.s32 	%f2370, %r5846;
	setp.lt.s32 	%p825, %r5846, 1;
	mul.f32 	%f2371, %f2370, 0f4B000000;
	selp.f32 	%f2372, %f2371, %f2370, %p825;
	selp.f32 	%f2373, 0fC1B80000, 0f00000000, %p825;
	mov.b32 	%r5847, %f2372;
	add.s32 	%r5848, %r5847, -1059760811;
	and.b32  	%r5849, %r5848, -8388608;
	sub.s32 	%r5850, %r5847, %r5849;
	mov.b32 	%f2374, %r5850;
	cvt.rn.f32.s32 	%f2375, %r5849;
	fma.rn.f32 	%f2376, %f2375, 0f34000000, %f2373;
	add.f32 	%f2377, %f2374, 0fBF800000;
	fma.rn.f32 	%f2378, %f2377, 0fBE055027, 0f3E1039F6;
	fma.rn.f32 	%f2379, %f2378, %f2377, 0fBDF8CDCC;
	fma.rn.f32 	%f2380, %f2379, %f2377, 0f3E0F2955;
	fma.rn.f32 	%f2381, %f2380, %f2377, 0fBE2AD8B9;
	fma.rn.f32 	%f2382, %f2381, %f2377, 0f3E4CED0B;
	fma.rn.f32 	%f2383, %f2382, %f2377, 0fBE7FFF22;
	fma.rn.f32 	%f2384, %f2383, %f2377, 0f3EAAAA78;
	fma.rn.f32 	%f2385, %f2384, %f2377, 0fBF000000;
	mul.f32 	%f2386, %f2377, %f2385;
	fma.rn.f32 	%f2387, %f2386, %f2377, %f2377;
	fma.rn.f32 	%f2388, %f2376, 0f3F317218, %f2387;
	setp.gt.u32 	%p826, %r5847, 2139095039;
	fma.rn.f32 	%f2389, %f2372, 0f7F800000, 0f7F800000;
	selp.f32 	%f2390, %f2389, %f2388, %p826;
	setp.eq.f32 	%p827, %f2372, 0f00000000;
	fma.rn.f32 	%f2391, %f2390, 0f3EDE5BD9, 0f3F800000;
	selp.f32 	%f2392, 0fFF800000, %f2391, %p827;
	cvt.rzi.u32.f32 	%r2991, %f2392;
	setp.eq.s32 	%p828, %r2991, 0;
	@%p828 bra 	$L__BB2_1431;
	mul.hi.s32 	%r5852, %r11054, 1717986919;
	shr.u32 	%r5853, %r5852, 31;
	shr.s32 	%r5854, %r5852, 2;
	add.s32 	%r5855, %r5854, %r5853;
	mul.lo.s32 	%r5856, %r5855, 10;
	sub.s32 	%r2992, %r11054, %r5856;
	mov.b32 	%r11464, 0;
	mov.u32 	%r11465, %r11058;
$L__BB2_1428:
	mul.hi.s32 	%r5857, %r11465, 1717986919;
	shr.u32 	%r5858, %r5857, 31;
	shr.s32 	%r5859, %r5857, 2;
	add.s32 	%r5860, %r5859, %r5858;
	mul.lo.s32 	%r5861, %r5860, 10;
	sub.s32 	%r2995, %r11465, %r5861;
	setp.eq.s32 	%p829, %r2995, %r2992;
	@%p829 bra 	$L__BB2_1430;
	setp.gt.s32 	%p830, %r2995, %r2992;
	selp.b32 	%r2996, %r11058, %r11054, %p830;
	selp.b32 	%r11054, %r11054, %r11058, %p830;
	mov.u32 	%r11058, %r2996;
	bra.uni 	$L__BB2_1431;
$L__BB2_1430:
	add.s32 	%r11464, %r11464, 1;
	mul.hi.s32 	%r5862, %r11465, 1717986919;
	shr.u32 	%r5863, %r5862, 31;
	shr.s32 	%r5864, %r5862, 2;
	add.s32 	%r11465, %r5864, %r5863;
	setp.ne.s32 	%p831, %r11464, %r2991;
	@%p831 bra 	$L__BB2_1428;
$L__BB2_1431:
	max.s32 	%r5865, %r11066, %r11062;
	cvt.rn.f32.s32 	%f2393, %r5865;
	setp.lt.s32 	%p832, %r5865, 1;
	mul.f32 	%f2394, %f2393, 0f4B000000;
	selp.f32 	%f2395, %f2394, %f2393, %p832;
	selp.f32 	%f2396, 0fC1B80000, 0f00000000, %p832;
	mov.b32 	%r5866, %f2395;
	add.s32 	%r5867, %r5866, -1059760811;
	and.b32  	%r5868, %r5867, -8388608;
	sub.s32 	%r5869, %r5866, %r5868;
	mov.b32 	%f2397, %r5869;
	cvt.rn.f32.s32 	%f2398, %r5868;
	fma.rn.f32 	%f2399, %f2398, 0f34000000, %f2396;
	add.f32 	%f2400, %f2397, 0fBF800000;
	fma.rn.f32 	%f2401, %f2400, 0fBE055027, 0f3E1039F6;
	fma.rn.f32 	%f2402, %f2401, %f2400, 0fBDF8CDCC;
	fma.rn.f32 	%f2403, %f2402, %f2400, 0f3E0F2955;
	fma.rn.f32 	%f2404, %f2403, %f2400, 0fBE2AD8B9;
	fma.rn.f32 	%f2405, %f2404, %f2400, 0f3E4CED0B;
	fma.rn.f32 	%f2406, %f2405, %f2400, 0fBE7FFF22;
	fma.rn.f32 	%f2407, %f2406, %f2400, 0f3EAAAA78;
	fma.rn.f32 	%f2408, %f2407, %f2400, 0fBF000000;
	mul.f32 	%f2409, %f2400, %f2408;
	fma.rn.f32 	%f2410, %f2409, %f2400, %f2400;
	fma.rn.f32 	%f2411, %f2399, 0f3F317218, %f2410;
	setp.gt.u32 	%p833, %r5866, 2139095039;
	fma.rn.f32 	%f2412, %f2395, 0f7F800000, 0f7F800000;
	selp.f32 	%f2413, %f2412, %f2411, %p833;
	setp.eq.f32 	%p834, %f2395, 0f00000000;
	fma.rn.f32 	%f2414, %f2413, 0f3EDE5BD9, 0f3F800000;
	selp.f32 	%f2415, 0fFF800000, %f2414, %p834;
	cvt.rzi.u32.f32 	%r3002, %f2415;
	setp.eq.s32 	%p835, %r3002, 0;
	@%p835 bra 	$L__BB2_1436;
	mul.hi.s32 	%r5871, %r11062, 1717986919;
	shr.u32 	%r5872, %r5871, 31;
	shr.s32 	%r5873, %r5871, 2;
	add.s32 	%r5874, %r5873, %r5872;
	mul.lo.s32 	%r5875, %r5874, 10;
	sub.s32 	%r3003, %r11062, %r5875;
	mov.b32 	%r11468, 0;
	mov.u32 	%r11469, %r11066;
$L__BB2_1433:
	mul.hi.s32 	%r5876, %r11469, 1717986919;
	shr.u32 	%r5877, %r5876, 31;
	shr.s32 	%r5878, %r5876, 2;
	add.s32 	%r5879, %r5878, %r5877;
	mul.lo.s32 	%r5880, %r5879, 10;
	sub.s32 	%r3006, %r11469, %r5880;
	setp.eq.s32 	%p836, %r3006, %r3003;
	@%p836 bra 	$L__BB2_1435;
	setp.gt.s32 	%p837, %r3006, %r3003;
	selp.b32 	%r3007, %r11066, %r11062, %p837;
	selp.b32 	%r11062, %r11062, %r11066, %p837;
	mov.u32 	%r11066, %r3007;
	bra.uni 	$L__BB2_1436;
$L__BB2_1435:
	add.s32 	%r11468, %r11468, 1;
	mul.hi.s32 	%r5881, %r11469, 1717986919;
	shr.u32 	%r5882, %r5881, 31;
	shr.s32 	%r5883, %r5881, 2;
	add.s32 	%r11469, %r5883, %r5882;
	setp.ne.s32 	%p838, %r11468, %r3002;
	@%p838 bra 	$L__BB2_1433;
$L__BB2_1436:
	max.s32 	%r5884, %r11074, %r11070;
	cvt.rn.f32.s32 	%f2416, %r5884;
	setp.lt.s32 	%p839, %r5884, 1;
	mul.f32 	%f2417, %f2416, 0f4B000000;
	selp.f32 	%f2418, %f2417, %f2416, %p839;
	selp.f32 	%f2419, 0fC1B80000, 0f00000000, %p839;
	mov.b32 	%r5885, %f2418;
	add.s32 	%r5886, %r5885, -1059760811;
	and.b32  	%r5887, %r5886, -8388608;
	sub.s32 	%r5888, %r5885, %r5887;
	mov.b32 	%f2420, %r5888;
	cvt.rn.f32.s32 	%f2421, %r5887;
	fma.rn.f32 	%f2422, %f2421, 0f34000000, %f2419;
	add.f32 	%f2423, %f2420, 0fBF800000;
	fma.rn.f32 	%f2424, %f2423, 0fBE055027, 0f3E1039F6;
	fma.rn.f32 	%f2425, %f2424, %f2423, 0fBDF8CDCC;
	fma.rn.f32 	%f2426, %f2425, %f2423, 0f3E0F2955;
	fma.rn.f32 	%f2427, %f2426, %f2423, 0fBE2AD8B9;
	fma.rn.f32 	%f2428, %f2427, %f2423, 0f3E4CED0B;
	fma.rn.f32 	%f2429, %f2428, %f2423, 0fBE7FFF22;
	fma.rn.f32 	%f2430, %f2429, %f2423, 0f3EAAAA78;
	fma.rn.f32 	%f2431, %f2430, %f2423, 0fBF000000;
	mul.f32 	%f2432, %f2423, %f2431;
	fma.rn.f32 	%f2433, %f2432, %f2423, %f2423;
	fma.rn.f32 	%f2434, %f2422, 0f3F317218, %f2433;
	setp.gt.u32 	%p840, %r5885, 2139095039;
	fma.rn.f32 	%f2435, %f2418, 0f7F800000, 0f7F800000;
	selp.f32 	%f2436, %f2435, %f2434, %p840;
	setp.eq.f32 	%p841, %f2418, 0f00000000;
	fma.rn.f32 	%f2437, %f2436, 0f3EDE5BD9, 0f3F800000;
	selp.f32 	%f2438, 0fFF800000, %f2437, %p841;
	cvt.rzi.u32.f32 	%r3013, %f2438;
	setp.eq.s32 	%p842, %r3013, 0;
	@%p842 bra 	$L__BB2_1441;
	mul.hi.s32 	%r5890, %r11070, 1717986919;
	shr.u32 	%r5891, %r5890, 31;
	shr.s32 	%r5892, %r5890, 2;
	add.s32 	%r5893, %r5892, %r5891;
	mul.lo.s32 	%r5894, %r5893, 10;
	sub.s32 	%r3014, %r11070, %r5894;
	mov.b32 	%r11472, 0;
	mov.u32 	%r11473, %r11074;
$L__BB2_1438:
	mul.hi.s32 	%r5895, %r11473, 1717986919;
	shr.u32 	%r5896, %r5895, 31;
	shr.s32 	%r5897, %r5895, 2;
	add.s32 	%r5898, %r5897, %r5896;
	mul.lo.s32 	%r5899, %r5898, 10;
	sub.s32 	%r3017, %r11473, %r5899;
	setp.eq.s32 	%p843, %r3017, %r3014;
	@%p843 bra 	$L__BB2_1440;
	setp.gt.s32 	%p844, %r3017, %r3014;
	selp.b32 	%r3018, %r11074, %r11070, %p844;
	selp.b32 	%r11070, %r11070, %r11074, %p844;
	mov.u32 	%r11074, %r3018;
	bra.uni 	$L__BB2_1441;
$L__BB2_1440:
	add.s32 	%r11472, %r11472, 1;
	mul.hi.s32 	%r5900, %r11473, 1717986919;
	shr.u32 	%r5901, %r5900, 31;
	shr.s32 	%r5902, %r5900, 2;
	add.s32 	%r11473, %r5902, %r5901;
	setp.ne.s32 	%p845, %r11472, %r3013;
	@%p845 bra 	$L__BB2_1438;
$L__BB2_1441:
	max.s32 	%r5903, %r11082, %r11078;
	cvt.rn.f32.s32 	%f2439, %r5903;
	setp.lt.s32 	%p846, %r5903, 1;
	mul.f32 	%f2440, %f2439, 0f4B000000;
	selp.f32 	%f2441, %f2440, %f2439, %p846;
	selp.f32 	%f2442, 0fC1B80000, 0f00000000, %p846;
	mov.b32 	%r5904, %f2441;
	add.s32 	%r5905, %r5904, -1059760811;
	and.b32  	%r5906, %r5905, -8388608;
	sub.s32 	%r5907, %r5904, %r5906;
	mov.b32 	%f2443, %r5907;
	cvt.rn.f32.s32 	%f2444, %r5906;
	fma.rn.f32 	%f2445, %f2444, 0f34000000, %f2442;
	add.f32 	%f2446, %f2443, 0fBF800000;
	fma.rn.f32 	%f2447, %f2446, 0fBE055027, 0f3E1039F6;
	fma.rn.f32 	%f2448, %f2447, %f2446, 0fBDF8CDCC;
	fma.rn.f32 	%f2449, %f2448, %f2446, 0f3E0F2955;
	fma.rn.f32 	%f2450, %f2449, %f2446, 0fBE2AD8B9;
	fma.rn.f32 	%f2451, %f2450, %f2446, 0f3E4CED0B;
	fma.rn.f32 	%f2452, %f2451, %f2446, 0fBE7FFF22;
	fma.rn.f32 	%f2453, %f2452, %f2446, 0f3EAAAA78;
	fma.rn.f32 	%f2454, %f2453, %f2446, 0fBF000000;
	mul.f32 	%f2455, %f2446, %f2454;
	fma.rn.f32 	%f2456, %f2455, %f2446, %f2446;
	fma.rn.f32 	%f2457, %f2445, 0f3F317218, %f2456;
	setp.gt.u32 	%p847, %r5904, 2139095039;
	fma.rn.f32 	%f2458, %f2441, 0f7F800000, 0f7F800000;
	selp.f32 	%f2459, %f2458, %f2457, %p847;
	setp.eq.f32 	%p848, %f2441, 0f00000000;
	fma.rn.f32 	%f2460, %f2459, 0f3EDE5BD9, 0f3F800000;
	selp.f32 	%f2461, 0fFF800000, %f2460, %p848;
	cvt.rzi.u32.f32 	%r3024, %f2461;
	setp.eq.s32 	%p849, %r3024, 0;
	@%p849 bra 	$L__BB2_1446;
	mul.hi.s32 	%r5909, %r11078, 1717986919;
	shr.u32 	%r5910, %r5909, 31;
	shr.s32 	%r5911, %r5909, 2;
	add.s32 	%r5912, %r5911, %r5910;
	mul.lo.s32 	%r5913, %r5912, 10;
	sub.s32 	%r3025, %r11078, %r5913;
	mov.b32 	%r11476, 0;
	mov.u32 	%r11477, %r11082;
$L__BB2_1443:
	mul.hi.s32 	%r5914, %r11477, 1717986919;
	shr.u32 	%r5915, %r5914, 31;
	shr.s32 	%r5916, %r5914, 2;
	add.s32 	%r5917, %r5916, %r5915;
	mul.lo.s32 	%r5918, %r5917, 10;
	sub.s32 	%r3028, %r11477, %r5918;
	setp.eq.s32 	%p850, %r3028, %r3025;
	@%p850 bra 	$L__BB2_1445;
	setp.gt.s32 	%p851, %r3028, %r3025;
	selp.b32 	%r3029, %r11082, %r11078, %p851;
	selp.b32 	%r11078, %r11078, %r11082, %p851;
	mov.u32 	%r11082, %r3029;
	bra.uni 	$L__BB2_1446;
$L__BB2_1445:
	add.s32 	%r11476, %r11476, 1;
	mul.hi.s32 	%r5919, %r11477, 1717986919;
	shr.u32 	%r5920, %r5919, 31;
	shr.s32 	%r5921, %r5919, 2;
	add.s32 	%r11477, %r5921, %r5920;
	setp.ne.s32 	%p852, %r11476, %r3024;
	@%p852 bra 	$L__BB2_1443;
$L__BB2_1446:
	max.s32 	%r5922, %r11090, %r11086;
	cvt.rn.f32.s32 	%f2462, %r5922;
	setp.lt.s32 	%p853, %r5922, 1;
	mul.f32 	%f2463, %f2462, 0f4B000000;
	selp.f32 	%f2464, %f2463, %f2462, %p853;
	selp.f32 	%f2465, 0fC1B80000, 0f00000000, %p853;
	mov.b32 	%r5923, %f2464;
	add.s32 	%r5924, %r5923, -1059760811;
	and.b32  	%r5925, %r5924, -8388608;
	sub.s32 	%r5926, %r5923, %r5925;
	mov.b32 	%f2466, %r5926;
	cvt.rn.f32.s32 	%f2467, %r5925;
	fma.rn.f32 	%f2468, %f2467, 0f34000000, %f2465;
	add.f32 	%f2469, %f2466, 0fBF800000;
	fma.rn.f32 	%f2470, %f2469, 0fBE055027, 0f3E1039F6;
	fma.rn.f32 	%f2471, %f2470, %f2469, 0fBDF8CDCC;
	fma.rn.f32 	%f2472, %f2471, %f2469, 0f3E0F2955;
	fma.rn.f32 	%f2473, %f2472, %f2469, 0fBE2AD8B9;
	fma.rn.f32 	%f2474, %f2473, %f2469, 0f3E4CED0B;
	fma.rn.f32 	%f2475, %f2474, %f2469, 0fBE7FFF22;
	fma.rn.f32 	%f2476, %f2475, %f2469, 0f3EAAAA78;
	fma.rn.f32 	%f2477, %f2476, %f2469, 0fBF000000;
	mul.f32 	%f2478, %f2469, %f2477;
	fma.rn.f32 	%f2479, %f2478, %f2469, %f2469;
	fma.rn.f32 	%f2480, %f2468, 0f3F317218, %f2479;
	setp.gt.u32 	%p854, %r5923, 2139095039;
	fma.rn.f32 	%f2481, %f2464, 0f7F800000, 0f7F800000;
	selp.f32 	%f2482, %f2481, %f2480, %p854;
	setp.eq.f32 	%p855, %f2464, 0f00000000;
	fma.rn.f32 	%f2483, %f2482, 0f3EDE5BD9, 0f3F800000;
	selp.f32 	%f2484, 0fFF800000, %f2483, %p855;
	cvt.rzi.u32.f32 	%r3035, %f2484;
	setp.eq.s32 	%p856, %r3035, 0;
	@%p856 bra 	$L__BB2_1451;
	mul.hi.s32 	%r5928, %r11086, 1717986919;
	shr.u32 	%r5929, %r5928, 31;
	shr.s32 	%r5930, %r5928, 2;
	add.s32 	%r5931, %r5930, %r5929;
	mul.lo.s32 	%r5932, %r5931, 10;
	sub.s32 	%r3036, %r11086, %r5932;
	mov.b32 	%r11480, 0;
	mov.u32 	%r11481, %r11090;
$L__BB2_1448:
	mul.hi.s32 	%r5933, %r11481, 1717986919;
	shr.u32 	%r5934, %r5933, 31;
	shr.s32 	%r5935, %r5933, 2;
	add.s32 	%r5936, %r5935, %r5934;
	mul.lo.s32 	%r5937, %r5936, 10;
	sub.s32 	%r3039, %r11481, %r5937;
	setp.eq.s32 	%p857, %r3039, %r3036;
	@%p857 bra 	$L__BB2_1450;
	setp.gt.s32 	%p858, %r3039, %r3036;
	selp.b32 	%r3040, %r11090, %r11086, %p858;
	selp.b32 	%r11086, %r11086, %r11090, %p858;
	mov.u32 	%r11090, %r3040;
	bra.uni 	$L__BB2_1451;
$L__BB2_1450:
	add.s32 	%r11480, %r11480, 1;
	mul.hi.s32 	%r5938, %r11481, 1717986919;
	shr.u32 	%r5939, %r5938, 31;
	shr.s32 	%r5940, %r5938, 2;
	add.s32 	%r11481, %r5940, %r5939;
	setp.ne.s32 	%p859, %r11480, %r3035;
	@%p859 bra 	$L__BB2_1448;
$L__BB2_1451:
	max.s32 	%r5941, %r11098, %r11094;
	cvt.rn.f32.s32 	%f2485, %r5941;
	setp.lt.s32 	%p860, %r5941, 1;
	mul.f32 	%f2486, %f2485, 0f4B000000;
	selp.f32 	%f2487, %f2486, %f2485, %p860;
	selp.f32 	%f2488, 0fC1B80000, 0f00000000, %p860;
	mov.b32 	%r5942, %f2487;
	add.s32 	%r5943, %r5942, -1059760811;
	and.b32  	%r5944, %r5943, -8388608;
	sub.s32 	%r5945, %r5942, %r5944;
	mov.b32 	%f2489, %r5945;
	cvt.rn.f32.s32 	%f2490, %r5944;
	fma.rn.f32 	%f2491, %f2490, 0f34000000, %f2488;
	add.f32 	%f2492, %f2489, 0fBF800000;
	fma.rn.f32 	%f2493, %f2492, 0fBE055027, 0f3E1039F6;
	fma.rn.f32 	%f2494, %f2493, %f2492, 0fBDF8CDCC;
	fma.rn.f32 	%f2495, %f2494, %f2492, 0f3E0F2955;
	fma.rn.f32 	%f2496, %f2495, %f2492, 0fBE2AD8B9;
	fma.rn.f32 	%f2497, %f2496, %f2492, 0f3E4CED0B;
	fma.rn.f32 	%f2498, %f2497, %f2492, 0fBE7FFF22;
	fma.rn.f32 	%f2499, %f2498, %f2492, 0f3EAAAA78;
	fma.rn.f32 	%f2500, %f2499, %f2492, 0fBF000000;
	mul.f32 	%f2501, %f2492, %f2500;
	fma.rn.f32 	%f2502, %f2501, %f2492, %f2492;
	fma.rn.f32 	%f2503, %f2491, 0f3F317218, %f2502;
	setp.gt.u32 	%p861, %r5942, 2139095039;
	fma.rn.f32 	%f2504, %f2487, 0f7F800000, 0f7F800000;
	selp.f32 	%f2505, %f2504, %f2503, %p861;
	setp.eq.f32 	%p862, %f2487, 0f00000000;
	fma.rn.f32 	%f2506, %f2505, 0f3EDE5BD9, 0f3F800000;
	selp.f32 	%f2507, 0fFF800000, %f2506, %p862;
	cvt.rzi.u32.f32 	%r3046, %f2507;
	setp.eq.s32 	%p863, %r3046, 0;
	@%p863 bra 	$L__BB2_1456;
	mul.hi.s32 	%r5947, %r11094, 1717986919;
	shr.u32 	%r5948, %r5947, 31;
	shr.s32 	%r5949, %r5947, 2;
	add.s32 	%r5950, %r5949, %r5948;
	mul.lo.s32 	%r5951, %r5950, 10;
	sub.s32 	%r3047, %r11094, %r5951;
	mov.b32 	%r11484, 0;
	mov.u32 	%r11485, %r11098;
$L__BB2_1453:
	mul.hi.s32 	%r5952, %r11485, 1717986919;
	shr.u32 	%r5953, %r5952, 31;
	shr.s32 	%r5954, %r5952, 2;
	add.s32 	%r5955, %r5954, %r5953;
	mul.lo.s32 	%r5956, %r5955, 10;
	sub.s32 	%r3050, %r11485, %r5956;
	setp.eq.s32 	%p864, %r3050, %r3047;
	@%p864 bra 	$L__BB2_1455;
	setp.gt.s32 	%p865, %r3050, %r3047;
	selp.b32 	%r3051, %r11098, %r11094, %p865;
	selp.b32 	%r11094, %r11094, %r11098, %p865;
	mov.u32 	%r11098, %r3051;
	bra.uni 	$L__BB2_1456;
$L__BB2_1455:
	add.s32 	%r11484, %r11484, 1;
	mul.hi.s32 	%r5957, %r11485, 1717986919;
	shr.u32 	%r5958, %r5957, 31;
	shr.s32 	%r5959, %r5957, 2;
	add.s32 	%r11485, %r5959, %r5958;
	setp.ne.s32 	%p866, %r11484, %r3046;
	@%p866 bra 	$L__BB2_1453;
$L__BB2_1456:
	max.s32 	%r5960, %r11106, %r11102;
	cvt.rn.f32.s32 	%f2508, %r5960;
	setp.lt.s32 	%p867, %r5960, 1;
	mul.f32 	%f2509, %f2508, 0f4B000000;
	selp.f32 	%f2510, %f2509, %f2508, %p867;
	selp.f32 	%f2511, 0fC1B80000, 0f00000000, %p867;
	mov.b32 	%r5961, %f2510;
	add.s32 	%r5962, %r5961, -1059760811;
	and.b32  	%r5963, %r5962, -8388608;
	sub.s32 	%r5964, %r5961, %r5963;
	mov.b32 	%f2512, %r5964;
	cvt.rn.f32.s32 	%f2513, %r5963;
	fma.rn.f32 	%f2514, %f2513, 0f34000000, %f2511;
	add.f32 	%f2515, %f2512, 0fBF800000;
	fma.rn.f32 	%f2516, %f2515, 0fBE055027, 0f3E1039F6;
	fma.rn.f32 	%f2517, %f2516, %f2515, 0fBDF8CDCC;
	fma.rn.f32 	%f2518, %f2517, %f2515, 0f3E0F2955;
	fma.rn.f32 	%f2519, %f2518, %f2515, 0fBE2AD8B9;
	fma.rn.f32 	%f2520, %f2519, %f2515, 0f3E4CED0B;
	fma.rn.f32 	%f2521, %f2520, %f2515, 0fBE7FFF22;
	fma.rn.f32 	%f2522, %f2521, %f2515, 0f3EAAAA78;
	fma.rn.f32 	%f2523, %f2522, %f2515, 0fBF000000;
	mul.f32 	%f2524, %f2515, %f2523;
	fma.rn.f32 	%f2525, %f2524, %f2515, %f2515;
	fma.rn.f32 	%f2526, %f2514, 0f3F317218, %f2525;
	setp.gt.u32 	%p868, %r5961, 2139095039;
	fma.rn.f32 	%f2527, %f2510, 0f7F800000, 0f7F800000;
	selp.f32 	%f2528, %f2527, %f2526, %p868;
	setp.eq.f32 	%p869, %f2510, 0f00000000;
	fma.rn.f32 	%f2529, %f2528, 0f3EDE5BD9, 0f3F800000;
	selp.f32 	%f2530, 0fFF800000, %f2529, %p869;
	cvt.rzi.u32.f32 	%r3057, %f2530;
	setp.eq.s32 	%p870, %r3057, 0;
	@%p870 bra 	$L__BB2_1461;
	mul.hi.s32 	%r5966, %r11102, 1717986919;
	shr.u32 	%r5967, %r5966, 31;
	shr.s32 	%r5968, %r5966, 2;
	add.s32 	%r5969, %r5968, %r5967;
	mul.lo.s32 	%r5970, %r5969, 10;
	sub.s32 	%r3058, %r11102, %r5970;
	mov.b32 	%r11488, 0;
	mov.u32 	%r11489, %r11106;
$L__BB2_1458:
	mul.hi.s32 	%r5971, %r11489, 1717986919;
	shr.u32 	%r5972, %r5971, 31;
	shr.s32 	%r5973, %r5971, 2;
	add.s32 	%r5974, %r5973, %r5972;
	mul.lo.s32 	%r5975, %r5974, 10;
	sub.s32 	%r3061, %r11489, %r5975;
	setp.eq.s32 	%p871, %r3061, %r3058;
	@%p871 bra 	$L__BB2_1460;
	setp.gt.s32 	%p872, %r3061, %r3058;
	selp.b32 	%r3062, %r11106, %r11102, %p872;
	selp.b32 	%r11102, %r11102, %r11106, %p872;
	mov.u32 	%r11106, %r3062;
	bra.uni 	$L__BB2_1461;
$L__BB2_1460:
	add.s32 	%r11488, %r11488, 1;
	mul.hi.s32 	%r5976, %r11489, 1717986919;
	shr.u32 	%r5977, %r5976, 31;
	shr.s32 	%r5978, %r5976, 2;
	add.s32 	%r11489, %r5978, %r5977;
	setp.ne.s32 	%p873, %r11488, %r3057;
	@%p873 bra 	$L__BB2_1458;
$L__BB2_1461:
	max.s32 	%r5979, %r11174, %r11110;
	cvt.rn.f32.s32 	%f2531, %r5979;
	setp.lt.s32 	%p874, %r5979, 1;
	mul.f32 	%f2532, %f2531, 0f4B000000;
	selp.f32 	%f2533, %f2532, %f2531, %p874;
	selp.f32 	%f2534, 0fC1B80000, 0f00000000, %p874;
	mov.b32 	%r5980, %f2533;
	add.s32 	%r5981, %r5980, -1059760811;
	and.b32  	%r5982, %r5981, -8388608;
	sub.s32 	%r5983, %r5980, %r5982;
	mov.b32 	%f2535, %r5983;
	cvt.rn.f32.s32 	%f2536, %r5982;
	fma.rn.f32 	%f2537, %f2536, 0f34000000, %f2534;
	add.f32 	%f2538, %f2535, 0fBF800000;
	fma.rn.f32 	%f2539, %f2538, 0fBE055027, 0f3E1039F6;
	fma.rn.f32 	%f2540, %f2539, %f2538, 0fBDF8CDCC;
	fma.rn.f32 	%f2541, %f2540, %f2538, 0f3E0F2955;
	fma.rn.f32 	%f2542, %f2541, %f2538, 0fBE2AD8B9;
	fma.rn.f32 	%f2543, %f2542, %f2538, 0f3E4CED0B;
	fma.rn.f32 	%f2544, %f2543, %f2538, 0fBE7FFF22;
	fma.rn.f32 	%f2545, %f2544, %f2538, 0f3EAAAA78;
	fma.rn.f32 	%f2546, %f2545, %f2538, 0fBF000000;
	mul.f32 	%f2547, %f2538, %f2546;
	fma.rn.f32 	%f2548, %f2547, %f2538, %f2538;
	fma.rn.f32 	%f2549, %f2537, 0f3F317218, %f2548;
	setp.gt.u32 	%p875, %r5980, 2139095039;
	fma.rn.f32 	%f2550, %f2533, 0f7F800000, 0f7F800000;
	selp.f32 	%f2551, %f2550, %f2549, %p875;
	setp.eq.f32 	%p876, %f2533, 0f00000000;
	fma.rn.f32 	%f2552, %f2551, 0f3EDE5BD9, 0f3F800000;
	selp.f32 	%f2553, 0fFF800000, %f2552, %p876;
	cvt.rzi.u32.f32 	%r3068, %f2553;
	setp.eq.s32 	%p877, %r3068, 0;
	@%p877 bra 	$L__BB2_1466;
	mul.hi.s32 	%r5985, %r11110, 1717986919;
	shr.u32 	%r5986, %r5985, 31;
	shr.s32 	%r5987, %r5985, 2;
	add.s32 	%r5988, %r5987, %r5986;
	mul.lo.s32 	%r5989, %r5988, 10;
	sub.s32 	%r3069, %r11110, %r5989;
	mov.b32 	%r11492, 0;
	mov.u32 	%r11493, %r11174;
$L__BB2_1463:
	mul.hi.s32 	%r5990, %r11493, 1717986919;
	shr.u32 	%r5991, %r5990, 31;
	shr.s32 	%r5992, %r5990, 2;
	add.s32 	%r5993, %r5992, %r5991;
	mul.lo.s32 	%r5994, %r5993, 10;
	sub.s32 	%r3072, %r11493, %r5994;
	setp.eq.s32 	%p878, %r3072, %r3069;
	@%p878 bra 	$L__BB2_1465;
	setp.gt.s32 	%p879, %r3072, %r3069;
	selp.b32 	%r3073, %r11174, %r11110, %p879;
	selp.b32 	%r11110, %r11110, %r11174, %p879;
	mov.u32 	%r11174, %r3073;
	bra.uni 	$L__BB2_1466;
$L__BB2_1465:
	add.s32 	%r11492, %r11492, 1;
	mul.hi.s32 	%r5995, %r11493, 1717986919;
	shr.u32 	%r5996, %r5995, 31;
	shr.s32 	%r5997, %r5995, 2;
	add.s32 	%r11493, %r5997, %r5996;
	setp.ne.s32 	%p880, %r11492, %r3068;
	@%p880 bra 	$L__BB2_1463;
$L__BB2_1466:
	max.s32 	%r5998, %r11054, %r11115;
	cvt.rn.f32.s32 	%f2554, %r5998;
	setp.lt.s32 	%p881, %r5998, 1;
	mul.f32 	%f2555, %f2554, 0f4B000000;
	selp.f32 	%f2556, %f2555, %f2554, %p881;
	selp.f32 	%f2557, 0fC1B80000, 0f00000000, %p881;
	mov.b32 	%r5999, %f2556;
	add.s32 	%r6000, %r5999, -1059760811;
	and.b32  	%r6001, %r6000, -8388608;
	sub.s32 	%r6002, %r5999, %r6001;
	mov.b32 	%f2558, %r6002;
	cvt.rn.f32.s32 	%f2559, %r6001;
	fma.rn.f32 	%f2560, %f2559, 0f34000000, %f2557;
	add.f32 	%f2561, %f2558, 0fBF800000;
	fma.rn.f32 	%f2562, %f2561, 0fBE055027, 0f3E1039F6;
	fma.rn.f32 	%f2563, %f2562, %f2561, 0fBDF8CDCC;
	fma.rn.f32 	%f2564, %f2563, %f2561, 0f3E0F2955;
	fma.rn.f32 	%f2565, %f2564, %f2561, 0fBE2AD8B9;
	fma.rn.f32 	%f2566, %f2565, %f2561, 0f3E4CED0B;
	fma.rn.f32 	%f2567, %f2566, %f2561, 0fBE7FFF22;
	fma.rn.f32 	%f2568, %f2567, %f2561, 0f3EAAAA78;
	fma.rn.f32 	%f2569, %f2568, %f2561, 0fBF000000;
	mul.f32 	%f2570, %f2561, %f2569;
	fma.rn.f32 	%f2571, %f2570, %f2561, %f2561;
	fma.rn.f32 	%f2572, %f2560, 0f3F317218, %f2571;
	setp.gt.u32 	%p882, %r5999, 2139095039;
	fma.rn.f32 	%f2573, %f2556, 0f7F800000, 0f7F800000;
	selp.f32 	%f2574, %f2573, %f2572, %p882;
	setp.eq.f32 	%p883, %f2556, 0f00000000;
	fma.rn.f32 	%f2575, %f2574, 0f3EDE5BD9, 0f3F800000;
	selp.f32 	%f2576, 0fFF800000, %f2575, %p883;
	cvt.rzi.u32.f32 	%r3079, %f2576;
	setp.eq.s32 	%p884, %r3079, 0;
	@%p884 bra 	$L__BB2_1471;
	mul.hi.s32 	%r6004, %r11115, 1717986919;
	shr.u32 	%r6005, %r6004, 31;
	shr.s32 	%r6006, %r6004, 2;
	add.s32 	%r6007, %r6006, %r6005;
	mul.lo.s32 	%r6008, %r6007, 10;
	sub.s32 	%r3080, %r11115, %r6008;
	mov.b32 	%r11496, 0;
	mov.u32 	%r11497, %r11054;
$L__BB2_1468:
	mul.hi.s32 	%r6009, %r11497, 1717986919;
	shr.u32 	%r6010, %r6009, 31;
	shr.s32 	%r6011, %r6009, 2;
	add.s32 	%r6012, %r6011, %r6010;
	mul.lo.s32 	%r6013, %r6012, 10;
	sub.s32 	%r3083, %r11497, %r6013;
	setp.eq.s32 	%p885, %r3083, %r3080;
	@%p885 bra 	$L__BB2_1470;
	setp.gt.s32 	%p886, %r3083, %r3080;
	selp.b32 	%r3084, %r11054, %r11115, %p886;
	selp.b32 	%r11115, %r11115, %r11054, %p886;
	mov.u32 	%r11054, %r3084;
	bra.uni 	$L__BB2_1471;
$L__BB2_1470:
	add.s32 	%r11496, %r11496, 1;
	mul.hi.s32 	%r6014, %r11497, 1717986919;
	shr.u32 	%r6015, %r6014, 31;
	shr.s32 	%r6016, %r6014, 2;
	add.s32 	%r11497, %r6016, %r6015;
	setp.ne.s32 	%p887, %r11496, %r3079;
	@%p887 bra 	$L__BB2_1468;
$L__BB2_1471:
	max.s32 	%r6017, %r11062, %r11058;
	cvt.rn.f32.s32 	%f2577, %r6017;
	setp.lt.s32 	%p888, %r6017, 1;
	mul.f32 	%f2578, %f2577, 0f4B000000;
	selp.f32 	%f2579, %f2578, %f2577, %p888;
	selp.f32 	%f2580, 0fC1B80000, 0f00000000, %p888;
	mov.b32 	%r6018, %f2579;
	add.s32 	%r6019, %r6018, -1059760811;
	and.b32  	%r6020, %r6019, -8388608;
	sub.s32 	%r6021, %r6018, %r6020;
	mov.b32 	%f2581, %r6021;
	cvt.rn.f32.s32 	%f2582, %r6020;
	fma.rn.f32 	%f2583, %f2582, 0f34000000, %f2580;
	add.f32 	%f2584, %f2581, 0fBF800000;
	fma.rn.f32 	%f2585, %f2584, 0fBE055027, 0f3E1039F6;
	fma.rn.f32 	%f2586, %f2585, %f2584, 0fBDF8CDCC;
	fma.rn.f32 	%f2587, %f2586, %f2584, 0f3E0F2955;
	fma.rn.f32 	%f2588, %f2587, %f2584, 0fBE2AD8B9;
	fma.rn.f32 	%f2589, %f2588, %f2584, 0f3E4CED0B;
	fma.rn.f32 	%f2590, %f2589, %f2584, 0fBE7FFF22;
	fma.rn.f32 	%f2591, %f2590, %f2584, 0f3EAAAA78;
	fma.rn.f32 	%f2592, %f2591, %f2584, 0fBF000000;
	mul.f32 	%f2593, %f2584, %f2592;
	fma.rn.f32 	%f2594, %f2593, %f2584, %f2584;
	fma.rn.f32 	%f2595, %f2583, 0f3F317218, %f2594;
	setp.gt.u32 	%p889, %r6018, 2139095039;
	fma.rn.f32 	%f2596, %f2579, 0f7F800000, 0f7F800000;
	selp.f32 	%f2597, %f2596, %f2595, %p889;
	setp.eq.f32 	%p890, %f2579, 0f00000000;
	fma.rn.f32 	%f2598, %f2597, 0f3EDE5BD9, 0f3F800000;
	selp.f32 	%f2599, 0fFF800000, %f2598, %p890;
	cvt.rzi.u32.f32 	%r3090, %f2599;
	setp.eq.s32 	%p891, %r3090, 0;
	@%p891 bra 	$L__BB2_1476;
	mul.hi.s32 	%r6023, %r11058, 1717986919;
	shr.u32 	%r6024, %r6023, 31;
	shr.s32 	%r6025, %r6023, 2;
	add.s32 	%r6026, %r6025, %r6024;
	mul.lo.s32 	%r6027, %r6026, 10;
	sub.s32 	%r3091, %r11058, %r6027;
	mov.b32 	%r11500, 0;
	mov.u32 	%r11501, %r11062;
$L__BB2_1473:
	mul.hi.s32 	%r6028, %r11501, 1717986919;
	shr.u32 	%r6029, %r6028, 31;
	shr.s32 	%r6030, %r6028, 2;
	add.s32 	%r6031, %r6030, %r6029;
	mul.lo.s32 	%r6032, %r6031, 10;
	sub.s32 	%r3094, %r11501, %r6032;
	setp.eq.s32 	%p892, %r3094, %r3091;
	@%p892 bra 	$L__BB2_1475;
	setp.gt.s32 	%p893, %r3094, %r3091;
	selp.b32 	%r3095, %r11062, %r11058, %p893;
	selp.b32 	%r11058, %r11058, %r11062, %p893;
	mov.u32 	%r11062, %r3095;
	bra.uni 	$L__BB2_1476;
$L__BB2_1475:
	add.s32 	%r11500, %r11500, 1;
	mul.hi.s32 	%r6033, %r11501, 1717986919;
	shr.u32 	%r6034, %r6033, 31;
	shr.s32 	%r6035, %r6033, 2;
	add.s32 	%r11501, %r6035, %r6034;
	setp.ne.s32 	%p894, %r11500, %r3090;
	@%p894 bra 	$L__BB2_1473;
$L__BB2_1476:
	max.s32 	%r6036, %r11070, %r11066;
	cvt.rn.f32.s32 	%f2600, %r6036;
	setp.lt.s32 	%p895, %r6036, 1;
	mul.f32 	%f2601, %f2600, 0f4B000000;
	selp.f32 	%f2602, %f2601, %f2600, %p895;
	selp.f32 	%f2603, 0fC1B80000, 0f00000000, %p895;
	mov.b32 	%r6037, %f2602;
	add.s32 	%r6038, %r6037, -1059760811;
	and.b32  	%r6039, %r6038, -8388608;
	sub.s32 	%r6040, %r6037, %r6039;
	mov.b32 	%f2604, %r6040;
	cvt.rn.f32.s32 	%f2605, %r6039;
	fma.rn.f32 	%f2606, %f2605, 0f34000000, %f2603;
	add.f32 	%f2607, %f2604, 0fBF800000;
	fma.rn.f32 	%f2608, %f2607, 0fBE055027, 0f3E1039F6;
	fma.rn.f32 	%f2609, %f2608, %f2607, 0fBDF8CDCC;
	fma.rn.f32 	%f2610, %f2609, %f2607, 0f3E0F2955;
	fma.rn.f32 	%f2611, %f2610, %f2607, 0fBE2AD8B9;
	fma.rn.f32 	%f2612, %f2611, %f2607, 0f3E4CED0B;
	fma.rn.f32 	%f2613, %f2612, %f2607, 0fBE7FFF22;
	fma.rn.f32 	%f2614, %f2613, %f2607, 0f3EAAAA78;
	fma.rn.f32 	%f2615, %f2614, %f2607, 0fBF000000;
	mul.f32 	%f2616, %f2607, %f2615;
	fma.rn.f32 	%f2617, %f2616, %f2607, %f2607;
	fma.rn.f32 	%f2618, %f2606, 0f3F317218, %f2617;
	setp.gt.u32 	%p896, %r6037, 2139095039;
	fma.rn.f32 	%f2619, %f2602, 0f7F800000, 0f7F800000;
	selp.f32 	%f2620, %f2619, %f2618, %p896;
	setp.eq.f32 	%p897, %f2602, 0f00000000;
	fma.rn.f32 	%f2621, %f2620, 0f3EDE5BD9, 0f3F800000;
	selp.f32 	%f2622, 0fFF800000, %f2621, %p897;
	cvt.rzi.u32.f32 	%r3101, %f2622;
	setp.eq.s32 	%p898, %r3101, 0;
	@%p898 bra 	$L__BB2_1481;
	mul.hi.s32 	%r6042, %r11066, 1717986919;
	shr.u32 	%r6043, %r6042, 31;
	shr.s32 	%r6044, %r6042, 2;
	add.s32 	%r6045, %r6044, %r6043;
	mul.lo.s32 	%r6046, %r6045, 10;
	sub.s32 	%r3102, %r11066, %r6046;
	mov.b32 	%r11504, 0;
	mov.u32 	%r11505, %r11070;
$L__BB2_1478:
	mul.hi.s32 	%r6047, %r11505, 1717986919;
	shr.u32 	%r6048, %r6047, 31;
	shr.s32 	%r6049, %r6047, 2;
	add.s32 	%r6050, %r6049, %r6048;
	mul.lo.s32 	%r6051, %r6050, 10;
	sub.s32 	%r3105, %r11505, %r6051;
	setp.eq.s32 	%p899, %r3105, %r3102;
	@%p899 bra 	$L__BB2_1480;
	setp.gt.s32 	%p900, %r3105, %r3102;
	selp.b32 	%r3106, %r11070, %r11066, %p900;
	selp.b32 	%r11066, %r11066, %r11070, %p900;
	mov.u32 	%r11070, %r3106;
	bra.uni 	$L__BB2_1481;
$L__BB2_1480:
	add.s32 	%r11504, %r11504, 1;
	mul.hi.s32 	%r6052, %r11505, 1717986919;
	shr.u32 	%r6053, %r6052, 31;
	shr.s32 	%r6054, %r6052, 2;
	add.s32 	%r11505, %r6054, %r6053;
	setp.ne.s32 	%p901, %r11504, %r3101;
	@%p901 bra 	$L__BB2_1478;
$L__BB2_1481:
	max.s32 	%r6055, %r11078, %r11074;
	cvt.rn.f32.s32 	%f2623, %r6055;
	setp.lt.s32 	%p902, %r6055, 1;
	mul.f32 	%f2624, %f2623, 0f4B000000;
	selp.f32 	%f2625, %f2624, %f2623, %p902;
	selp.f32 	%f2626, 0fC1B80000, 0f00000000, %p902;
	mov.b32 	%r6056, %f2625;
	add.s32 	%r6057, %r6056, -1059760811;
	and.b32  	%r6058, %r6057, -8388608;
	sub.s32 	%r6059, %r6056, %r6058;
	mov.b32 	%f2627, %r6059;
	cvt.rn.f32.s32 	%f2628, %r6058;
	fma.rn.f32 	%f2629, %f2628, 0f34000000, %f2626;
	add.f32 	%f2630, %f2627, 0fBF800000;
	fma.rn.f32 	%f2631, %f2630, 0fBE055027, 0f3E1039F6;
	fma.rn.f32 	%f2632, %f2631, %f2630, 0fBDF8CDCC;
	fma.rn.f32 	%f2633, %f2632, %f2630, 0f3E0F2955;
	fma.rn.f32 	%f2634, %f2633, %f2630, 0fBE2AD8B9;
	fma.rn.f32 	%f2635, %f2634, %f2630, 0f3E4CED0B;
	fma.rn.f32 	%f2636, %f2635, %f2630, 0fBE7FFF22;
	fma.rn.f32 	%f2637, %f2636, %f2630, 0f3EAAAA78;
	fma.rn.f32 	%f2638, %f2637, %f2630, 0fBF000000;
	mul.f32 	%f2639, %f2630, %f2638;
	fma.rn.f32 	%f2640, %f2639, %f2630, %f2630;
	fma.rn.f32 	%f2641, %f2629, 0f3F317218, %f2640;
	setp.gt.u32 	%p903, %r6056, 2139095039;
	fma.rn.f32 	%f2642, %f2625, 0f7F800000, 0f7F800000;
	selp.f32 	%f2643, %f2642, %f2641, %p903;
	setp.eq.f32 	%p904, %f2625, 0f00000000;
	fma.rn.f32 	%f2644, %f2643, 0f3EDE5BD9, 0f3F800000;
	selp.f32 	%f2645, 0fFF800000, %f2644, %p904;
	cvt.rzi.u32.f32 	%r3112, %f2645;
	setp.eq.s32 	%p905, %r3112, 0;
	@%p905 bra 	$L__BB2_1486;
	mul.hi.s32 	%r6061, %r11074, 1717986919;
	shr.u32 	%r6062, %r6061, 31;
	shr.s32 	%r6063, %r6061, 2;
	add.s32 	%r6064, %r6063, %r6062;
	mul.lo.s32 	%r6065, %r6064, 10;
	sub.s32 	%r3113, %r11074, %r6065;
	mov.b32 	%r11508, 0;
	mov.u32 	%r11509, %r11078;
$L__BB2_1483:
	mul.hi.s32 	%r6066, %r11509, 1717986919;
	shr.u32 	%r6067, %r6066, 31;
	shr.s32 	%r6068, %r6066, 2;
	add.s32 	%r6069, %r6068, %r6067;
	mul.lo.s32 	%r6070, %r6069, 10;
	sub.s32 	%r3116, %r11509, %r6070;
	setp.eq.s32 	%p906, %r3116, %r3113;
	@%p906 bra 	$L__BB2_1485;
	setp.gt.s32 	%p907, %r3116, %r3113;
	selp.b32 	%r3117, %r11078, %r11074, %p907;
	selp.b32 	%r11074, %r11074, %r11078, %p907;
	mov.u32 	%r11078, %r3117;
	bra.uni 	$L__BB2_1486;
$L__BB2_1485:
	add.s32 	%r11508, %r11508, 1;
	mul.hi.s32 	%r6071, %r11509, 1717986919;
	shr.u32 	%r6072, %r6071, 31;
	shr.s32 	%r6073, %r6071, 2;
	add.s32 	%r11509, %r6073, %r6072;
	setp.ne.s32 	%p908, %r11508, %r3112;
	@%p908 bra 	$L__BB2_1483;
$L__BB2_1486:
	max.s32 	%r6074, %r11086, %r11082;
	cvt.rn.f32.s32 	%f2646, %r6074;
	setp.lt.s32 	%p909, %r6074, 1;
	mul.f32 	%f2647, %f2646, 0f4B000000;
	selp.f32 	%f2648, %f2647, %f2646, %p909;
	selp.f32 	%f2649, 0fC1B80000, 0f00000000, %p909;
	mov.b32 	%r6075, %f2648;
	add.s32 	%r6076, %r6075, -1059760811;
	and.b32  	%r6077, %r6076, -8388608;
	sub.s32 	%r6078, %r6075, %r6077;
	mov.b32 	%f2650, %r6078;
	cvt.rn.f32.s32 	%f2651, %r6077;
	fma.rn.f32 	%f2652, %f2651, 0f34000000, %f2649;
	add.f32 	%f2653, %f2650, 0fBF800000;
	fma.rn.f32 	%f2654, %f2653, 0fBE055027, 0f3E1039F6;
	fma.rn.f32 	%f2655, %f2654, %f2653, 0fBDF8CDCC;
	fma.rn.f32 	%f2656, %f2655, %f2653, 0f3E0F2955;
	fma.rn.f32 	%f2657, %f2656, %f2653, 0fBE2AD8B9;
	fma.rn.f32 	%f2658, %f2657, %f2653, 0f3E4CED0B;
	fma.rn.f32 	%f2659, %f2658, %f2653, 0fBE7FFF22;
	fma.rn.f32 	%f2660, %f2659, %f2653, 0f3EAAAA78;
	fma.rn.f32 	%f2661, %f2660, %f2653, 0fBF000000;
	mul.f32 	%f2662, %f2653, %f2661;
	fma.rn.f32 	%f2663, %f2662, %f2653, %f2653;
	fma.rn.f32 	%f2664, %f2652, 0f3F317218, %f2663;
	setp.gt.u32 	%p910, %r6075, 2139095039;
	fma.rn.f32 	%f2665, %f2648, 0f7F800000, 0f7F800000;
	selp.f32 	%f2666, %f2665, %f2664, %p910;
	setp.eq.f32 	%p911, %f2648, 0f00000000;
	fma.rn.f32 	%f2667, %f2666, 0f3EDE5BD9, 0f3F800000;
	selp.f32 	%f2668, 0fFF800000, %f2667, %p911;
	cvt.rzi.u32.f32 	%r3123, %f2668;
	setp.eq.s32 	%p912, %r3123, 0;
	@%p912 bra 	$L__BB2_1491;
	mul.hi.s32 	%r6080, %r11082, 1717986919;
	shr.u32 	%r6081, %r6080, 31;
	shr.s32 	%r6082, %r6080, 2;
	add.s32 	%r6083, %r6082, %r6081;
	mul.lo.s32 	%r6084, %r6083, 10;
	sub.s32 	%r3124, %r11082, %r6084;
	mov.b32 	%r11512, 0;
	mov.u32 	%r11513, %r11086;
$L__BB2_1488:
	mul.hi.s32 	%r6085, %r11513, 1717986919;
	shr.u32 	%r6086, %r6085, 31;
	shr.s32 	%r6087, %r6085, 2;
	add.s32 	%r6088, %r6087, %r6086;
	mul.lo.s32 	%r6089, %r6088, 10;
	sub.s32 	%r3127, %r11513, %r6089;
	setp.eq.s32 	%p913, %r3127, %r3124;
	@%p913 bra 	$L__BB2_1490;
	setp.gt.s32 	%p914, %r3127, %r3124;
	selp.b32 	%r3128, %r11086, %r11082, %p914;
	selp.b32 	%r11082, %r11082, %r11086, %p914;
	mov.u32 	%r11086, %r3128;
	bra.uni 	$L__BB2_1491;
$L__BB2_1490:
	add.s32 	%r11512, %r11512, 1;
	mul.hi.s32 	%r6090, %r11513, 1717986919;
	shr.u32 	%r6091, %r6090, 31;
	shr.s32 	%r6092, %r6090, 2;
	add.s32 	%r11513, %r6092, %r6091;
	setp.ne.s32 	%p915, %r11512, %r3123;
	@%p915 bra 	$L__BB2_1488;
$L__BB2_1491:
	max.s32 	%r6093, %r11094, %r11090;
	cvt.rn.f32.s32 	%f2669, %r6093;
	setp.lt.s32 	%p916, %r6093, 1;
	mul.f32 	%f2670, %f2669, 0f4B000000;
	selp.f32 	%f2671, %f2670, %f2669, %p916;
	selp.f32 	%f2672, 0fC1B80000, 0f00000000, %p916;
	mov.b32 	%r6094, %f2671;
	add.s32 	%r6095, %r6094, -1059760811;
	and.b32  	%r6096, %r6095, -8388608;
	sub.s32 	%r6097, %r6094, %r6096;
	mov.b32 	%f2673, %r6097;
	cvt.rn.f32.s32 	%f2674, %r6096;
	fma.rn.f32 	%f2675, %f2674, 0f34000000, %f2672;
	add.f32 	%f2676, %f2673, 0fBF800000;
	fma.rn.f32 	%f2677, %f2676, 0fBE055027, 0f3E1039F6;
	fma.rn.f32 	%f2678, %f2677, %f2676, 0fBDF8CDCC;
	fma.rn.f32 	%f2679, %f2678, %f2676, 0f3E0F2955;
	fma.rn.f32 	%f2680, %f2679, %f2676, 0fBE2AD8B9;
	fma.rn.f32 	%f2681, %f2680, %f2676, 0f3E4CED0B;
	fma.rn.f32 	%f2682, %f2681, %f2676, 0fBE7FFF22;
	fma.rn.f32 	%f2683, %f2682, %f2676, 0f3EAAAA78;
	fma.rn.f32 	%f2684, %f2683, %f2676, 0fBF000000;
	mul.f32 	%f2685, %f2676, %f2684;
	fma.rn.f32 	%f2686, %f2685, %f2676, %f2676;
	fma.rn.f32 	%f2687, %f2675, 0f3F317218, %f2686;
	setp.gt.u32 	%p917, %r6094, 2139095039;
	fma.rn.f32 	%f2688, %f2671, 0f7F800000, 0f7F800000;
	selp.f32 	%f2689, %f2688, %f2687, %p917;
	setp.eq.f32 	%p918, %f2671, 0f00000000;
	fma.rn.f32 	%f2690, %f2689, 0f3EDE5BD9, 0f3F800000;
	selp.f32 	%f2691, 0fFF800000, %f2690, %p918;
	cvt.rzi.u32.f32 	%r3134, %f2691;
	setp.eq.s32 	%p919, %r3134, 0;
	@%p919 bra 	$L__BB2_1496;
	mul.hi.s32 	%r6099, %r11090, 1717986919;
	shr.u32 	%r6100, %r6099, 31;
	shr.s32 	%r6101, %r6099, 2;
	add.s32 	%r6102, %r6101, %r6100;
	mul.lo.s32 	%r6103, %r6102, 10;
	sub.s32 	%r3135, %r11090, %r6103;
	mov.b32 	%r11516, 0;
	mov.u32 	%r11517, %r11094;
$L__BB2_1493:
	mul.hi.s32 	%r6104, %r11517, 1717986919;
	shr.u32 	%r6105, %r6104, 31;
	shr.s32 	%r6106, %r6104, 2;
	add.s32 	%r6107, %r6106, %r6105;
	mul.lo.s32 	%r6108, %r6107, 10;
	sub.s32 	%r3138, %r11517, %r6108;
	setp.eq.s32 	%p920, %r3138, %r3135;
	@%p920 bra 	$L__BB2_1495;
	setp.gt.s32 	%p921, %r3138, %r3135;
	selp.b32 	%r3139, %r11094, %r11090, %p921;
	selp.b32 	%r11090, %r11090, %r11094, %p921;
	mov.u32 	%r11094, %r3139;
	bra.uni 	$L__BB2_1496;
$L__BB2_1495:
	add.s32 	%r11516, %r11516, 1;
	mul.hi.s32 	%r6109, %r11517, 1717986919;
	shr.u32 	%r6110, %r6109, 31;
	shr.s32 	%r6111, %r6109, 2;
	add.s32 	%r11517, %r6111, %r6110;
	setp.ne.s32 	%p922, %r11516, %r3134;
	@%p922 bra 	$L__BB2_1493;
$L__BB2_1496:
	max.s32 	%r6112, %r11102, %r11098;
	cvt.rn.f32.s32 	%f2692, %r6112;
	setp.lt.s32 	%p923, %r6112, 1;
	mul.f32 	%f2693, %f2692, 0f4B000000;
	selp.f32 	%f2694, %f2693, %f2692, %p923;
	selp.f32 	%f2695, 0fC1B80000, 0f00000000, %p923;
	mov.b32 	%r6113, %f2694;
	add.s32 	%r6114, %r6113, -1059760811;
	and.b32  	%r6115, %r6114, -8388608;
	sub.s32 	%r6116, %r6113, %r6115;
	mov.b32 	%f2696, %r6116;
	cvt.rn.f32.s32 	%f2697, %r6115;
	fma.rn.f32 	%f2698, %f2697, 0f34000000, %f2695;
	add.f32 	%f2699, %f2696, 0fBF800000;
	fma.rn.f32 	%f2700, %f2699, 0fBE055027, 0f3E1039F6;
	fma.rn.f32 	%f2701, %f2700, %f2699, 0fBDF8CDCC;
	fma.rn.f32 	%f2702, %f2701, %f2699, 0f3E0F2955;
	fma.rn.f32 	%f2703, %f2702, %f2699, 0fBE2AD8B9;
	fma.rn.f32 	%f2704, %f2703, %f2699, 0f3E4CED0B;
	fma.rn.f32 	%f2705, %f2704, %f2699, 0fBE7FFF22;
	fma.rn.f32 	%f2706, %f2705, %f2699, 0f3EAAAA78;
	fma.rn.f32 	%f2707, %f2706, %f2699, 0fBF000000;
	mul.f32 	%f2708, %f2699, %f2707;
	fma.rn.f32 	%f2709, %f2708, %f2699, %f2699;
	fma.rn.f32 	%f2710, %f2698, 0f3F317218, %f2709;
	setp.gt.u32 	%p924, %r6113, 2139095039;
	fma.rn.f32 	%f2711, %f2694, 0f7F800000, 0f7F800000;
	selp.f32 	%f2712, %f2711, %f2710, %p924;
	setp.eq.f32 	%p925, %f2694, 0f00000000;
	fma.rn.f32 	%f2713, %f2712, 0f3EDE5BD9, 0f3F800000;
	selp.f32 	%f2714, 0fFF800000, %f2713, %p925;
	cvt.rzi.u32.f32 	%r3145, %f2714;
	setp.eq.s32 	%p926, %r3145, 0;
	@%p926 bra 	$L__BB2_1501;
	mul.hi.s32 	%r6118, %r11098, 1717986919;
	shr.u32 	%r6119, %r6118, 31;
	shr.s32 	%r6120, %r6118, 2;
	add.s32 	%r6121, %r6120, %r6119;
	mul.lo.s32 	%r6122, %r6121, 10;
	sub.s32 	%r3146, %r11098, %r6122;
	mov.b32 	%r11520, 0;
	mov.u32 	%r11521, %r11102;
$L__BB2_1498:
	mul.hi.s32 	%r6123, %r11521, 1717986919;
	shr.u32 	%r6124, %r6123, 31;
	shr.s32 	%r6125, %r6123, 2;
	add.s32 	%r6126, %r6125, %r6124;
	mul.lo.s32 	%r6127, %r6126, 10;
	sub.s32 	%r3149, %r11521, %r6127;
	setp.eq.s32 	%p927, %r3149, %r3146;
	@%p927 bra 	$L__BB2_1500;
	setp.gt.s32 	%p928, %r3149, %r3146;
	selp.b32 	%r3150, %r11102, %r11098, %p928;
	selp.b32 	%r11098, %r11098, %r11102, %p928;
	mov.u32 	%r11102, %r3150;
	bra.uni 	$L__BB2_1501;
$L__BB2_1500:
	add.s32 	%r11520, %r11520, 1;
	mul.hi.s32 	%r6128, %r11521, 1717986919;
	shr.u32 	%r6129, %r6128, 31;
	shr.s32 	%r6130, %r6128, 2;
	add.s32 	%r11521, %r6130, %r6129;
	setp.ne.s32 	%p929, %r11520, %r3145;
	@%p929 bra 	$L__BB2_1498;
$L__BB2_1501:
	max.s32 	%r6131, %r11110, %r11106;
	cvt.rn.f32.s32 	%f2715, %r6131;
	setp.lt.s32 	%p930, %r6131, 1;
	mul.f32 	%f2716, %f2715, 0f4B000000;
	selp.f32 	%f2717, %f2716, %f2715, %p930;
	selp.f32 	%f2718, 0fC1B80000, 0f00000000, %p930;
	mov.b32 	%r6132, %f2717;
	add.s32 	%r6133, %r6132, -1059760811;
	and.b32  	%r6134, %r6133, -8388608;
	sub.s32 	%r6135, %r6132, %r6134;
	mov.b32 	%f2719, %r6135;
	cvt.rn.f32.s32 	%f2720, %r6134;
	fma.rn.f32 	%f2721, %f2720, 0f34000000, %f2718;
	add.f32 	%f2722, %f2719, 0fBF800000;
	fma.rn.f32 	%f2723, %f2722, 0fBE055027, 0f3E1039F6;
	fma.rn.f32 	%f2724, %f2723, %f2722, 0fBDF8CDCC;
	fma.rn.f32 	%f2725, %f2724, %f2722, 0f3E0F2955;
	fma.rn.f32 	%f2726, %f2725, %f2722, 0fBE2AD8B9;
	fma.rn.f32 	%f2727, %f2726, %f2722, 0f3E4CED0B;
	fma.rn.f32 	%f2728, %f2727, %f2722, 0fBE7FFF22;
	fma.rn.f32 	%f2729, %f2728, %f2722, 0f3EAAAA78;
	fma.rn.f32 	%f2730, %f2729, %f2722, 0fBF000000;
	mul.f32 	%f2731, %f2722, %f2730;
	fma.rn.f32 	%f2732, %f2731, %f2722, %f2722;
	fma.rn.f32 	%f2733, %f2721, 0f3F317218, %f2732;
	setp.gt.u32 	%p931, %r6132, 2139095039;
	fma.rn.f32 	%f2734, %f2717, 0f7F800000, 0f7F800000;
	selp.f32 	%f2735, %f2734, %f2733, %p931;
	setp.eq.f32 	%p932, %f2717, 0f00000000;
	fma.rn.f32 	%f2736, %f2735, 0f3EDE5BD9, 0f3F800000;
	selp.f32 	%f2737, 0fFF800000, %f2736, %p932;
	cvt.rzi.u32.f32 	%r3156, %f2737;
	setp.eq.s32 	%p933, %r3156, 0;
	@%p933 bra 	$L__BB2_1506;
	mul.hi.s32 	%r6137, %r11106, 1717986919;
	shr.u32 	%r6138, %r6137, 31;
	shr.s32 	%r6139, %r6137, 2;
	add.s32 	%r6140, %r6139, %r6138;
	mul.lo.s32 	%r6141, %r6140, 10;
	sub.s32 	%r3157, %r11106, %r6141;
	mov.b32 	%r11524, 0;
	mov.u32 	%r11525, %r11110;
$L__BB2_1503:
	mul.hi.s32 	%r6142, %r11525, 1717986919;
	shr.u32 	%r6143, %r6142, 31;
	shr.s32 	%r6144, %r6142, 2;
	add.s32 	%r6145, %r6144, %r6143;
	mul.lo.s32 	%r6146, %r6145, 10;
	sub.s32 	%r3160, %r11525, %r6146;
	setp.eq.s32 	%p934, %r3160, %r3157;
	@%p934 bra 	$L__BB2_1505;
	setp.gt.s32 	%p935, %r3160, %r3157;
	selp.b32 	%r3161, %r11110, %r11106, %p935;
	selp.b32 	%r11106, %r11106, %r11110, %p935;
	mov.u32 	%r11110, %r3161;
	bra.uni 	$L__BB2_1506;
$L__BB2_1505:
	add.s32 	%r11524, %r11524, 1;
	mul.hi.s32 	%r6147, %r11525, 1717986919;
	shr.u32 	%r6148, %r6147, 31;
	shr.s32 	%r6149, %r6147, 2;
	add.s32 	%r11525, %r6149, %r6148;
	setp.ne.s32 	%p936, %r11524, %r3156;
	@%p936 bra 	$L__BB2_1503;
$L__BB2_1506:
	max.s32 	%r6150, %r11058, %r11054;
	cvt.rn.f32.s32 	%f2738, %r6150;
	setp.lt.s32 	%p937, %r6150, 1;
	mul.f32 	%f2739, %f2738, 0f4B000000;
	selp.f32 	%f2740, %f2739, %f2738, %p937;
	selp.f32 	%f2741, 0fC1B80000, 0f00000000, %p937;
	mov.b32 	%r6151, %f2740;
	add.s32 	%r6152, %r6151, -1059760811;
	and.b32  	%r6153, %r6152, -8388608;
	sub.s32 	%r6154, %r6151, %r6153;
	mov.b32 	%f2742, %r6154;
	cvt.rn.f32.s32 	%f2743, %r6153;
	fma.rn.f32 	%f2744, %f2743, 0f34000000, %f2741;
	add.f32 	%f2745, %f2742, 0fBF800000;
	fma.rn.f32 	%f2746, %f2745, 0fBE055027, 0f3E1039F6;
	fma.rn.f32 	%f2747, %f2746, %f2745, 0fBDF8CDCC;
	fma.rn.f32 	%f2748, %f2747, %f2745, 0f3E0F2955;
	fma.rn.f32 	%f2749, %f2748, %f2745, 0fBE2AD8B9;
	fma.rn.f32 	%f2750, %f2749, %f2745, 0f3E4CED0B;
	fma.rn.f32 	%f2751, %f2750, %f2745, 0fBE7FFF22;
	fma.rn.f32 	%f2752, %f2751, %f2745, 0f3EAAAA78;
	fma.rn.f32 	%f2753, %f2752, %f2745, 0fBF000000;
	mul.f32 	%f2754, %f2745, %f2753;
	fma.rn.f32 	%f2755, %f2754, %f2745, %f2745;
	fma.rn.f32 	%f2756, %f2744, 0f3F317218, %f2755;
	setp.gt.u32 	%p938, %r6151, 2139095039;
	fma.rn.f32 	%f2757, %f2740, 0f7F800000, 0f7F800000;
	selp.f32 	%f2758, %f2757, %f2756, %p938;
	setp.eq.f32 	%p939, %f2740, 0f00000000;
	fma.rn.f32 	%f2759, %f2758, 0f3EDE5BD9, 0f3F800000;
	selp.f32 	%f2760, 0fFF800000, %f2759, %p939;
	cvt.rzi.u32.f32 	%r3167, %f2760;
	setp.eq.s32 	%p940, %r3167, 0;
	@%p940 bra 	$L__BB2_1511;
	mul.hi.s32 	%r6156, %r11054, 1717986919;
	shr.u32 	%r6157, %r6156, 31;
	shr.s32 	%r6158, %r6156, 2;
	add.s32 	%r6159, %r6158, %r6157;
	mul.lo.s32 	%r6160, %r6159, 10;
	sub.s32 	%r3168, %r11054, %r6160;
	mov.b32 	%r11528, 0;
	mov.u32 	%r11529, %r11058;
$L__BB2_1508:
	mul.hi.s32 	%r6161, %r11529, 1717986919;
	shr.u32 	%r6162, %r6161, 31;
	shr.s32 	%r6163, %r6161, 2;
	add.s32 	%r6164, %r6163, %r6162;
	mul.lo.s32 	%r6165, %r6164, 10;
	sub.s32 	%r3171, %r11529, %r6165;
	setp.eq.s32 	%p941, %r3171, %r3168;
	@%p941 bra 	$L__BB2_1510;
	setp.gt.s32 	%p942, %r3171, %r3168;
	selp.b32 	%r3172, %r11058, %r11054, %p942;
	selp.b32 	%r11054, %r11054, %r11058, %p942;
	mov.u32 	%r11058, %r3172;
	bra.uni 	$L__BB2_1511;
$L__BB2_1510:
	add.s32 	%r11528, %r11528, 1;
	mul.hi.s32 	%r6166, %r11529, 1717986919;
	shr.u32 	%r6167, %r6166, 31;
	shr.s32 	%r6168, %r6166, 2;
	add.s32 	%r11529, %r6168, %r6167;
	setp.ne.s32 	%p943, %r11528, %r3167;
	@%p943 bra 	$L__BB2_1508;
$L__BB2_1511:
	max.s32 	%r6169, %r11066, %r11062;
	cvt.rn.f32.s32 	%f2761, %r6169;
	setp.lt.s32 	%p944, %r6169, 1;
	mul.f32 	%f2762, %f2761, 0f4B000000;
	selp.f32 	%f2763, %f2762, %f2761, %p944;
	selp.f32 	%f2764, 0fC1B80000, 0f00000000, %p944;
	mov.b32 	%r6170, %f2763;
	add.s32 	%r6171, %r6170, -1059760811;
	and.b32  	%r6172, %r6171, -8388608;
	sub.s32 	%r6173, %r6170, %r6172;
	mov.b32 	%f2765, %r6173;
	cvt.rn.f32.s32 	%f2766, %r6172;
	fma.rn.f32 	%f2767, %f2766, 0f34000000, %f2764;
	add.f32 	%f2768, %f2765, 0fBF800000;
	fma.rn.f32 	%f2769, %f2768, 0fBE055027, 0f3E1039F6;
	fma.rn.f32 	%f2770, %f2769, %f2768, 0fBDF8CDCC;
	fma.rn.f32 	%f2771, %f2770, %f2768, 0f3E0F2955;
	fma.rn.f32 	%f2772, %f2771, %f2768, 0fBE2AD8B9;
	fma.rn.f32 	%f2773, %f2772, %f2768, 0f3E4CED0B;
	fma.rn.f32 	%f2774, %f2773, %f2768, 0fBE7FFF22;
	fma.rn.f32 	%f2775, %f2774, %f2768, 0f3EAAAA78;
	fma.rn.f32 	%f2776, %f2775, %f2768, 0fBF000000;
	mul.f32 	%f2777, %f2768, %f2776;
	fma.rn.f32 	%f2778, %f2777, %f2768, %f2768;
	fma.rn.f32 	%f2779, %f2767, 0f3F317218, %f2778;
	setp.gt.u32 	%p945, %r6170, 2139095039;
	fma.rn.f32 	%f2780, %f2763, 0f7F800000, 0f7F800000;
	selp.f32 	%f2781, %f2780, %f2779, %p945;
	setp.eq.f32 	%p946, %f2763, 0f00000000;
	fma.rn.f32 	%f2782, %f2781, 0f3EDE5BD9, 0f3F800000;
	selp.f32 	%f2783, 0fFF800000, %f2782, %p946;
	cvt.rzi.u32.f32 	%r3178, %f2783;
	setp.eq.s32 	%p947, %r3178, 0;
	@%p947 bra 	$L__BB2_1516;
	mul.hi.s32 	%r6175, %r11062, 1717986919;
	shr.u32 	%r6176, %r6175, 31;
	shr.s32 	%r6177, %r6175, 2;
	add.s32 	%r6178, %r6177, %r6176;
	mul.lo.s32 	%r6179, %r6178, 10;
	sub.s32 	%r3179, %r11062, %r6179;
	mov.b32 	%r11532, 0;
	mov.u32 	%r11533, %r11066;
$L__BB2_1513:
	mul.hi.s32 	%r6180, %r11533, 1717986919;
	shr.u32 	%r6181, %r6180, 31;
	shr.s32 	%r6182, %r6180, 2;
	add.s32 	%r6183, %r6182, %r6181;
	mul.lo.s32 	%r6184, %r6183, 10;
	sub.s32 	%r3182, %r11533, %r6184;
	setp.eq.s32 	%p948, %r3182, %r3179;
	@%p948 bra 	$L__BB2_1515;
	setp.gt.s32 	%p949, %r3182, %r3179;
	selp.b32 	%r3183, %r11066, %r11062, %p949;
	selp.b32 	%r11062, %r11062, %r11066, %p949;
	mov.u32 	%r11066, %r3183;
	bra.uni 	$L__BB2_1516;
$L__BB2_1515:
	add.s32 	%r11532, %r11532, 1;
	mul.hi.s32 	%r6185, %r11533, 1717986919;
	shr.u32 	%r6186, %r6185, 31;
	shr.s32 	%r6187, %r6185, 2;
	add.s32 	%r11533, %r6187, %r6186;
	setp.ne.s32 	%p950, %r11532, %r3178;
	@%p950 bra 	$L__BB2_1513;
$L__BB2_1516:
	max.s32 	%r6188, %r11074, %r11070;
	cvt.rn.f32.s32 	%f2784, %r6188;
	setp.lt.s32 	%p951, %r6188, 1;
	mul.f32 	%f2785, %f2784, 0f4B000000;
	selp.f32 	%f2786, %f2785, %f2784, %p951;
	selp.f32 	%f2787, 0fC1B80000, 0f00000000, %p951;
	mov.b32 	%r6189, %f2786;
	add.s32 	%r6190, %r6189, -1059760811;
	and.b32  	%r6191, %r6190, -8388608;
	sub.s32 	%r6192, %r6189, %r6191;
	mov.b32 	%f2788, %r6192;
	cvt.rn.f32.s32 	%f2789, %r6191;
	fma.rn.f32 	%f2790, %f2789, 0f34000000, %f2787;
	add.f32 	%f2791, %f2788, 0fBF800000;
	fma.rn.f32 	%f2792, %f2791, 0fBE055027, 0f3E1039F6;
	fma.rn.f32 	%f2793, %f2792, %f2791, 0fBDF8CDCC;
	fma.rn.f32 	%f2794, %f2793, %f2791, 0f3E0F2955;
	fma.rn.f32 	%f2795, %f2794, %f2791, 0fBE2AD8B9;
	fma.rn.f32 	%f2796, %f2795, %f2791, 0f3E4CED0B;
	fma.rn.f32 	%f2797, %f2796, %f2791, 0fBE7FFF22;
	fma.rn.f32 	%f2798, %f2797, %f2791, 0f3EAAAA78;
	fma.rn.f32 	%f2799, %f2798, %f2791, 0fBF000000;
	mul.f32 	%f2800, %f2791, %f2799;
	fma.rn.f32 	%f2801, %f2800, %f2791, %f2791;
	fma.rn.f32 	%f2802, %f2790, 0f3F317218, %f2801;
	setp.gt.u32 	%p952, %r6189, 2139095039;
	fma.rn.f32 	%f2803, %f2786, 0f7F800000, 0f7F800000;
	selp.f32 	%f2804, %f2803, %f2802, %p952;
	setp.eq.f32 	%p953, %f2786, 0f00000000;
	fma.rn.f32 	%f2805, %f2804, 0f3EDE5BD9, 0f3F800000;
	selp.f32 	%f2806, 0fFF800000, %f2805, %p953;
	cvt.rzi.u32.f32 	%r3189, %f2806;
	setp.eq.s32 	%p954, %r3189, 0;
	@%p954 bra 	$L__BB2_1521;
	mul.hi.s32 	%r6194, %r11070, 1717986919;
	shr.u32 	%r6195, %r6194, 31;
	shr.s32 	%r6196, %r6194, 2;
	add.s32 	%r6197, %r6196, %r6195;
	mul.lo.s32 	%r6198, %r6197, 10;
	sub.s32 	%r3190, %r11070, %r6198;
	mov.b32 	%r11536, 0;
	mov.u32 	%r11537, %r11074;
$L__BB2_1518:
	mul.hi.s32 	%r6199, %r11537, 1717986919;
	shr.u32 	%r6200, %r6199, 31;
	shr.s32 	%r6201, %r6199, 2;
	add.s32 	%r6202, %r6201, %r6200;
	mul.lo.s32 	%r6203, %r6202, 10;
	sub.s32 	%r3193, %r11537, %r6203;
	setp.eq.s32 	%p955, %r3193, %r3190;
	@%p955 bra 	$L__BB2_1520;
	setp.gt.s32 	%p956, %r3193, %r3190;
	selp.b32 	%r3194, %r11074, %r11070, %p956;
	selp.b32 	%r11070, %r11070, %r11074, %p956;
	mov.u32 	%r11074, %r3194;
	bra.uni 	$L__BB2_1521;
$L__BB2_1520:
	add.s32 	%r11536, %r11536, 1;
	mul.hi.s32 	%r6204, %r11537, 1717986919;
	shr.u32 	%r6205, %r6204, 31;
	shr.s32 	%r6206, %r6204, 2;
	add.s32 	%r11537, %r6206, %r6205;
	setp.ne.s32 	%p957, %r11536, %r3189;
	@%p957 bra 	$L__BB2_1518;
$L__BB2_1521:
	max.s32 	%r6207, %r11082, %r11078;
	cvt.rn.f32.s32 	%f2807, %r6207;
	setp.lt.s32 	%p958, %r6207, 1;
	mul.f32 	%f2808, %f2807, 0f4B000000;
	selp.f32 	%f2809, %f2808, %f2807, %p958;
	selp.f32 	%f2810, 0fC1B80000, 0f00000000, %p958;
	mov.b32 	%r6208, %f2809;
	add.s32 	%r6209, %r6208, -1059760811;
	and.b32  	%r6210, %r6209, -8388608;
	sub.s32 	%r6211, %r6208, %r6210;
	mov.b32 	%f2811, %r6211;
	cvt.rn.f32.s32 	%f2812, %r6210;
	fma.rn.f32 	%f2813, %f2812, 0f34000000, %f2810;
	add.f32 	%f2814, %f2811, 0fBF800000;
	fma.rn.f32 	%f2815, %f2814, 0fBE055027, 0f3E1039F6;
	fma.rn.f32 	%f2816, %f2815, %f2814, 0fBDF8CDCC;
	fma.rn.f32 	%f2817, %f2816, %f2814, 0f3E0F2955;
	fma.rn.f32 	%f2818, %f2817, %f2814, 0fBE2AD8B9;
	fma.rn.f32 	%f2819, %f2818, %f2814, 0f3E4CED0B;
	fma.rn.f32 	%f2820, %f2819, %f2814, 0fBE7FFF22;
	fma.rn.f32 	%f2821, %f2820, %f2814, 0f3EAAAA78;
	fma.rn.f32 	%f2822, %f2821, %f2814, 0fBF000000;
	mul.f32 	%f2823, %f2814, %f2822;
	fma.rn.f32 	%f2824, %f2823, %f2814, %f2814;
	fma.rn.f32 	%f2825, %f2813, 0f3F317218, %f2824;
	setp.gt.u32 	%p959, %r6208, 2139095039;
	fma.rn.f32 	%f2826, %f2809, 0f7F800000, 0f7F800000;
	selp.f32 	%f2827, %f2826, %f2825, %p959;
	setp.eq.f32 	%p960, %f2809, 0f00000000;
	fma.rn.f32 	%f2828, %f2827, 0f3EDE5BD9, 0f3F800000;
	selp.f32 	%f2829, 0fFF800000, %f2828, %p960;
	cvt.rzi.u32.f32 	%r3200, %f2829;
	setp.eq.s32 	%p961, %r3200, 0;
	@%p961 bra 	$L__BB2_1526;
	mul.hi.s32 	%r6213, %r11078, 1717986919;
	shr.u32 	%r6214, %r6213, 31;
	shr.s32 	%r6215, %r6213, 2;
	add.s32 	%r6216, %r6215, %r6214;
	mul.lo.s32 	%r6217, %r6216, 10;
	sub.s32 	%r3201, %r11078, %r6217;
	mov.b32 	%r11540, 0;
	mov.u32 	%r11541, %r11082;
$L__BB2_1523:
	mul.hi.s32 	%r6218, %r11541, 1717986919;
	shr.u32 	%r6219, %r6218, 31;
	shr.s32 	%r6220, %r6218, 2;
	add.s32 	%r6221, %r6220, %r6219;
	mul.lo.s32 	%r6222, %r6221, 10;
	sub.s32 	%r3204, %r11541, %r6222;
	setp.eq.s32 	%p962, %r3204, %r3201;
	@%p962 bra 	$L__BB2_1525;
	setp.gt.s32 	%p963, %r3204, %r3201;
	selp.b32 	%r3205, %r11082, %r11078, %p963;
	selp.b32 	%r11078, %r11078, %r11082, %p963;
	mov.u32 	%r11082, %r3205;
	bra.uni 	$L__BB2_1526;
$L__BB2_1525:
	add.s32 	%r11540, %r11540, 1;
	mul.hi.s32 	%r6223, %r11541, 1717986919;
	shr.u32 	%r6224, %r6223, 31;
	shr.s32 	%r6225, %r6223, 2;
	add.s32 	%r11541, %r6225, %r6224;
	setp.ne.s32 	%p964, %r11540, %r3200;
	@%p964 bra 	$L__BB2_1523;
$L__BB2_1526:
	max.s32 	%r6226, %r11090, %r11086;
	cvt.rn.f32.s32 	%f2830, %r6226;
	setp.lt.s32 	%p965, %r6226, 1;
	mul.f32 	%f2831, %f2830, 0f4B000000;
	selp.f32 	%f2832, %f2831, %f2830, %p965;
	selp.f32 	%f2833, 0fC1B80000, 0f00000000, %p965;
	mov.b32 	%r6227, %f2832;
	add.s32 	%r6228, %r6227, -1059760811;
	and.b32  	%r6229, %r6228, -8388608;
	sub.s32 	%r6230, %r6227, %r6229;
	mov.b32 	%f2834, %r6230;
	cvt.rn.f32.s32 	%f2835, %r6229;
	fma.rn.f32 	%f2836, %f2835, 0f34000000, %f2833;
	add.f32 	%f2837, %f2834, 0fBF800000;
	fma.rn.f32 	%f2838, %f2837, 0fBE055027, 0f3E1039F6;
	fma.rn.f32 	%f2839, %f2838, %f2837, 0fBDF8CDCC;
	fma.rn.f32 	%f2840, %f2839, %f2837, 0f3E0F2955;
	fma.rn.f32 	%f2841, %f2840, %f2837, 0fBE2AD8B9;
	fma.rn.f32 	%f2842, %f2841, %f2837, 0f3E4CED0B;
	fma.rn.f32 	%f2843, %f2842, %f2837, 0fBE7FFF22;
	fma.rn.f32 	%f2844, %f2843, %f2837, 0f3EAAAA78;
	fma.rn.f32 	%f2845, %f2844, %f2837, 0fBF000000;
	mul.f32 	%f2846, %f2837, %f2845;
	fma.rn.f32 	%f2847, %f2846, %f2837, %f2837;
	fma.rn.f32 	%f2848, %f2836, 0f3F317218, %f2847;
	setp.gt.u32 	%p966, %r6227, 2139095039;
	fma.rn.f32 	%f2849, %f2832, 0f7F800000, 0f7F800000;
	selp.f32 	%f2850, %f2849, %f2848, %p966;
	setp.eq.f32 	%p967, %f2832, 0f00000000;
	fma.rn.f32 	%f2851, %f2850, 0f3EDE5BD9, 0f3F800000;
	selp.f32 	%f2852, 0fFF800000, %f2851, %p967;
	cvt.rzi.u32.f32 	%r3211, %f2852;
	setp.eq.s32 	%p968, %r3211, 0;
	@%p968 bra 	$L__BB2_1531;
	mul.hi.s32 	%r6232, %r11086, 1717986919;
	shr.u32 	%r6233, %r6232, 31;
	shr.s32 	%r6234, %r6232, 2;
	add.s32 	%r6235, %r6234, %r6233;
	mul.lo.s32 	%r6236, %r6235, 10;
	sub.s32 	%r3212, %r11086, %r6236;
	mov.b32 	%r11544, 0;
	mov.u32 	%r11545, %r11090;
$L__BB2_1528:
	mul.hi.s32 	%r6237, %r11545, 1717986919;
	shr.u32 	%r6238, %r6237, 31;
	shr.s32 	%r6239, %r6237, 2;
	add.s32 	%r6240, %r6239, %r6238;
	mul.lo.s32 	%r6241, %r6240, 10;
	sub.s32 	%r3215, %r11545, %r6241;
	setp.eq.s32 	%p969, %r3215, %r3212;
	@%p969 bra 	$L__BB2_1530;
	setp.gt.s32 	%p970, %r3215, %r3212;
	selp.b32 	%r3216, %r11090, %r11086, %p970;
	selp.b32 	%r11086, %r11086, %r11090, %p970;
	mov.u32 	%r11090, %r3216;
	bra.uni 	$L__BB2_1531;
$L__BB2_1530:
	add.s32 	%r11544, %r11544, 1;
	mul.hi.s32 	%r6242, %r11545, 1717986919;
	shr.u32 	%r6243, %r6242, 31;
	shr.s32 	%r6244, %r6242, 2;
	add.s32 	%r11545, %r6244, %r6243;
	setp.ne.s32 	%p971, %r11544, %r3211;
	@%p971 bra 	$L__BB2_1528;
$L__BB2_1531:
	max.s32 	%r6245, %r11098, %r11094;
	cvt.rn.f32.s32 	%f2853, %r6245;
	setp.lt.s32 	%p972, %r6245, 1;
	mul.f32 	%f2854, %f2853, 0f4B000000;
	selp.f32 	%f2855, %f2854, %f2853, %p972;
	selp.f32 	%f2856, 0fC1B80000, 0f00000000, %p972;
	mov.b32 	%r6246, %f2855;
	add.s32 	%r6247, %r6246, -1059760811;
	and.b32  	%r6248, %r6247, -8388608;
	sub.s32 	%r6249, %r6246, %r6248;
	mov.b32 	%f2857, %r6249;
	cvt.rn.f32.s32 	%f2858, %r6248;
	fma.rn.f32 	%f2859, %f2858, 0f34000000, %f2856;
	add.f32 	%f2860, %f2857, 0fBF800000;
	fma.rn.f32 	%f2861, %f2860, 0fBE055027, 0f3E1039F6;
	fma.rn.f32 	%f2862, %f2861, %f2860, 0fBDF8CDCC;
	fma.rn.f32 	%f2863, %f2862, %f2860, 0f3E0F2955;
	fma.rn.f32 	%f2864, %f2863, %f2860, 0fBE2AD8B9;
	fma.rn.f32 	%f2865, %f2864, %f2860, 0f3E4CED0B;
	fma.rn.f32 	%f2866, %f2865, %f2860, 0fBE7FFF22;
	fma.rn.f32 	%f2867, %f2866, %f2860, 0f3EAAAA78;
	fma.rn.f32 	%f2868, %f2867, %f2860, 0fBF000000;
	mul.f32 	%f2869, %f2860, %f2868;
	fma.rn.f32 	%f2870, %f2869, %f2860, %f2860;
	fma.rn.f32 	%f2871, %f2859, 0f3F317218, %f2870;
	setp.gt.u32 	%p973, %r6246, 2139095039;
	fma.rn.f32 	%f2872, %f2855, 0f7F800000, 0f7F800000;
	selp.f32 	%f2873, %f2872, %f2871, %p973;
	setp.eq.f32 	%p974, %f2855, 0f00000000;
	fma.rn.f32 	%f2874, %f2873, 0f3EDE5BD9, 0f3F800000;
	selp.f32 	%f2875, 0fFF800000, %f2874, %p974;
	cvt.rzi.u32.f32 	%r3222, %f2875;
	setp.eq.s32 	%p975, %r3222, 0;
	@%p975 bra 	$L__BB2_1536;
	mul.hi.s32 	%r6251, %r11094, 1717986919;
	shr.u32 	%r6252, %r6251, 31;
	shr.s32 	%r6253, %r6251, 2;
	add.s32 	%r6254, %r6253, %r6252;
	mul.lo.s32 	%r6255, %r6254, 10;
	sub.s32 	%r3223, %r11094, %r6255;
	mov.b32 	%r11548, 0;
	mov.u32 	%r11549, %r11098;
$L__BB2_1533:
	mul.hi.s32 	%r6256, %r11549, 1717986919;
	shr.u32 	%r6257, %r6256, 31;
	shr.s32 	%r6258, %r6256, 2;
	add.s32 	%r6259, %r6258, %r6257;
	mul.lo.s32 	%r6260, %r6259, 10;
	sub.s32 	%r3226, %r11549, %r6260;
	setp.eq.s32 	%p976, %r3226, %r3223;
	@%p976 bra 	$L__BB2_1535;
	setp.gt.s32 	%p977, %r3226, %r3223;
	selp.b32 	%r3227, %r11098, %r11094, %p977;
	selp.b32 	%r11094, %r11094, %r11098, %p977;
	mov.u32 	%r11098, %r3227;
	bra.uni 	$L__BB2_1536;
$L__BB2_1535:
	add.s32 	%r11548, %r11548, 1;
	mul.hi.s32 	%r6261, %r11549, 1717986919;
	shr.u32 	%r6262, %r6261, 31;
	shr.s32 	%r6263, %r6261, 2;
	add.s32 	%r11549, %r6263, %r6262;
	setp.ne.s32 	%p978, %r11548, %r3222;
	@%p978 bra 	$L__BB2_1533;
$L__BB2_1536:
	max.s32 	%r6264, %r11106, %r11102;
	cvt.rn.f32.s32 	%f2876, %r6264;
	setp.lt.s32 	%p979, %r6264, 1;
	mul.f32 	%f2877, %f2876, 0f4B000000;
	selp.f32 	%f2878, %f2877, %f2876, %p979;
	selp.f32 	%f2879, 0fC1B80000, 0f00000000, %p979;
	mov.b32 	%r6265, %f2878;
	add.s32 	%r6266, %r6265, -1059760811;
	and.b32  	%r6267, %r6266, -8388608;
	sub.s32 	%r6268, %r6265, %r6267;
	mov.b32 	%f2880, %r6268;
	cvt.rn.f32.s32 	%f2881, %r6267;
	fma.rn.f32 	%f2882, %f2881, 0f34000000, %f2879;
	add.f32 	%f2883, %f2880, 0fBF800000;
	fma.rn.f32 	%f2884, %f2883, 0fBE055027, 0f3E1039F6;
	fma.rn.f32 	%f2885, %f2884, %f2883, 0fBDF8CDCC;
	fma.rn.f32 	%f2886, %f2885, %f2883, 0f3E0F2955;
	fma.rn.f32 	%f2887, %f2886, %f2883, 0fBE2AD8B9;
	fma.rn.f32 	%f2888, %f2887, %f2883, 0f3E4CED0B;
	fma.rn.f32 	%f2889, %f2888, %f2883, 0fBE7FFF22;
	fma.rn.f32 	%f2890, %f2889, %f2883, 0f3EAAAA78;
	fma.rn.f32 	%f2891, %f2890, %f2883, 0fBF000000;
	mul.f32 	%f2892, %f2883, %f2891;
	fma.rn.f32 	%f2893, %f2892, %f2883, %f2883;
	fma.rn.f32 	%f2894, %f2882, 0f3F317218, %f2893;
	setp.gt.u32 	%p980, %r6265, 2139095039;
	fma.rn.f32 	%f2895, %f2878, 0f7F800000, 0f7F800000;
	selp.f32 	%f2896, %f2895, %f2894, %p980;
	setp.eq.f32 	%p981, %f2878, 0f00000000;
	fma.rn.f32 	%f2897, %f2896, 0f3EDE5BD9, 0f3F800000;
	selp.f32 	%f2898, 0fFF800000, %f2897, %p981;
	cvt.rzi.u32.f32 	%r3233, %f2898;
	setp.eq.s32 	%p982, %r3233, 0;
	@%p982 bra 	$L__BB2_1541;
	mul.hi.s32 	%r6270, %r11102, 1717986919;
	shr.u32 	%r6271, %r6270, 31;
	shr.s32 	%r6272, %r6270, 2;
	add.s32 	%r6273, %r6272, %r6271;
	mul.lo.s32 	%r6274, %r6273, 10;
	sub.s32 	%r3234, %r11102, %r6274;
	mov.b32 	%r11552, 0;
	mov.u32 	%r11553, %r11106;
$L__BB2_1538:
	mul.hi.s32 	%r6275, %r11553, 1717986919;
	shr.u32 	%r6276, %r6275, 31;
	shr.s32 	%r6277, %r6275, 2;
	add.s32 	%r6278, %r6277, %r6276;
	mul.lo.s32 	%r6279, %r6278, 10;
	sub.s32 	%r3237, %r11553, %r6279;
	setp.eq.s32 	%p983, %r3237, %r3234;
	@%p983 bra 	$L__BB2_1540;
	setp.gt.s32 	%p984, %r3237, %r3234;
	selp.b32 	%r3238, %r11106, %r11102, %p984;
	selp.b32 	%r11102, %r11102, %r11106, %p984;
	mov.u32 	%r11106, %r3238;
	bra.uni 	$L__BB2_1541;
$L__BB2_1540:
	add.s32 	%r11552, %r11552, 1;
	mul.hi.s32 	%r6280, %r11553, 1717986919;
	shr.u32 	%r6281, %r6280, 31;
	shr.s32 	%r6282, %r6280, 2;
	add.s32 	%r11553, %r6282, %r6281;
	setp.ne.s32 	%p985, %r11552, %r3233;
	@%p985 bra 	$L__BB2_1538;
$L__BB2_1541:
	max.s32 	%r6283, %r11174, %r11110;
	cvt.rn.f32.s32 	%f2899, %r6283;
	setp.lt.s32 	%p986, %r6283, 1;
	mul.f32 	%f2900, %f2899, 0f4B000000;
	selp.f32 	%f2901, %f2900, %f2899, %p986;
	selp.f32 	%f2902, 0fC1B80000, 0f00000000, %p986;
	mov.b32 	%r6284, %f2901;
	add.s32 	%r6285, %r6284, -1059760811;
	and.b32  	%r6286, %r6285, -8388608;
	sub.s32 	%r6287, %r6284, %r6286;
	mov.b32 	%f2903, %r6287;
	cvt.rn.f32.s32 	%f2904, %r6286;
	fma.rn.f32 	%f2905, %f2904, 0f34000000, %f2902;
	add.f32 	%f2906, %f2903, 0fBF800000;
	fma.rn.f32 	%f2907, %f2906, 0fBE055027, 0f3E1039F6;
	fma.rn.f32 	%f2908, %f2907, %f2906, 0fBDF8CDCC;
	fma.rn.f32 	%f2909, %f2908, %f2906, 0f3E0F2955;
	fma.rn.f32 	%f2910, %f2909, %f2906, 0fBE2AD8B9;
	fma.rn.f32 	%f2911, %f2910, %f2906, 0f3E4CED0B;
	fma.rn.f32 	%f2912, %f2911, %f2906, 0fBE7FFF22;
	fma.rn.f32 	%f2913, %f2912, %f2906, 0f3EAAAA78;
	fma.rn.f32 	%f2914, %f2913, %f2906, 0fBF000000;
	mul.f32 	%f2915, %f2906, %f2914;
	fma.rn.f32 	%f2916, %f2915, %f2906, %f2906;
	fma.rn.f32 	%f2917, %f2905, 0f3F317218, %f2916;
	setp.gt.u32 	%p987, %r6284, 2139095039;
	fma.rn.f32 	%f2918, %f2901, 0f7F800000, 0f7F800000;
	selp.f32 	%f2919, %f2918, %f2917, %p987;
	setp.eq.f32 	%p988, %f2901, 0f00000000;
	fma.rn.f32 	%f2920, %f2919, 0f3EDE5BD9, 0f3F800000;
	selp.f32 	%f2921, 0fFF800000, %f2920, %p988;
	cvt.rzi.u32.f32 	%r3244, %f2921;
	setp.eq.s32 	%p989, %r3244, 0;
	@%p989 bra 	$L__BB2_1546;
	mul.hi.s32 	%r6289, %r11110, 1717986919;
	shr.u32 	%r6290, %r6289, 31;
	shr.s32 	%r6291, %r6289, 2;
	add.s32 	%r6292, %r6291, %r6290;
	mul.lo.s32 	%r6293, %r6292, 10;
	sub.s32 	%r3245, %r11110, %r6293;
	mov.b32 	%r11556, 0;
	mov.u32 	%r11557, %r11174;
$L__BB2_1543:
	mul.hi.s32 	%r6294, %r11557, 1717986919;
	shr.u32 	%r6295, %r6294, 31;
	shr.s32 	%r6296, %r6294, 2;
	add.s32 	%r6297, %r6296, %r6295;
	mul.lo.s32 	%r6298, %r6297, 10;
	sub.s32 	%r3248, %r11557, %r6298;
	setp.eq.s32 	%p990, %r3248, %r3245;
	@%p990 bra 	$L__BB2_1545;
	setp.gt.s32 	%p991, %r3248, %r3245;
	selp.b32 	%r3249, %r11174, %r11110, %p991;
	selp.b32 	%r11110, %r11110, %r11174, %p991;
	mov.u32 	%r11174, %r3249;
	bra.uni 	$L__BB2_1546;
$L__BB2_1545:
	add.s32 	%r11556, %r11556, 1;
	mul.hi.s32 	%r6299, %r11557, 1717986919;
	shr.u32 	%r6300, %r6299, 31;
	shr.s32 	%r6301, %r6299, 2;
	add.s32 	%r11557, %r6301, %r6300;
	setp.ne.s32 	%p992, %r11556, %r3244;
	@%p992 bra 	$L__BB2_1543;
$L__BB2_1546:
	max.s32 	%r6302, %r11054, %r11115;
	cvt.rn.f32.s32 	%f2922, %r6302;
	setp.lt.s32 	%p993, %r6302, 1;
	mul.f32 	%f2923, %f2922, 0f4B000000;
	selp.f32 	%f2924, %f2923, %f2922, %p993;
	selp.f32 	%f2925, 0fC1B80000, 0f00000000, %p993;
	mov.b32 	%r6303, %f2924;
	add.s32 	%r6304, %r6303, -1059760811;
	and.b32  	%r6305, %r6304, -8388608;
	sub.s32 	%r6306, %r6303, %r6305;
	mov.b32 	%f2926, %r6306;
	cvt.rn.f32.s32 	%f2927, %r6305;
	fma.rn.f32 	%f2928, %f2927, 0f34000000, %f2925;
	add.f32 	%f2929, %f2926, 0fBF800000;
	fma.rn.f32 	%f2930, %f2929, 0fBE055027, 0f3E1039F6;
	fma.rn.f32 	%f2931, %f2930, %f2929, 0fBDF8CDCC;
	fma.rn.f32 	%f2932, %f2931, %f2929, 0f3E0F2955;
	fma.rn.f32 	%f2933, %f2932, %f2929, 0fBE2AD8B9;
	fma.rn.f32 	%f2934, %f2933, %f2929, 0f3E4CED0B;
	fma.rn.f32 	%f2935, %f2934, %f2929, 0fBE7FFF22;
	fma.rn.f32 	%f2936, %f2935, %f2929, 0f3EAAAA78;
	fma.rn.f32 	%f2937, %f2936, %f2929, 0fBF000000;
	mul.f32 	%f2938, %f2929, %f2937;
	fma.rn.f32 	%f2939, %f2938, %f2929, %f2929;
	fma.rn.f32 	%f2940, %f2928, 0f3F317218, %f2939;
	setp.gt.u32 	%p994, %r6303, 2139095039;
	fma.rn.f32 	%f2941, %f2924, 0f7F800000, 0f7F800000;
	selp.f32 	%f2942, %f2941, %f2940, %p994;
	setp.eq.f32 	%p995, %f2924, 0f00000000;
	fma.rn.f32 	%f2943, %f2942, 0f3EDE5BD9, 0f3F800000;
	selp.f32 	%f2944, 0fFF800000, %f2943, %p995;
	cvt.rzi.u32.f32 	%r3255, %f2944;
	setp.eq.s32 	%p996, %r3255, 0;
	@%p996 bra 	$L__BB2_1551;
	mul.hi.s32 	%r6308, %r11115, 1717986919;
	shr.u32 	%r6309, %r6308, 31;
	shr.s32 	%r6310, %r6308, 2;
	add.s32 	%r6311, %r6310, %r6309;
	mul.lo.s32 	%r6312, %r6311, 10;
	sub.s32 	%r3256, %r11115, %r6312;
	mov.b32 	%r11560, 0;
	mov.u32 	%r11561, %r11054;
$L__BB2_1548:
	mul.hi.s32 	%r6313, %r11561, 1717986919;
	shr.u32 	%r6314, %r6313, 31;
	shr.s32 	%r6315, %r6313, 2;
	add.s32 	%r6316, %r6315, %r6314;
	mul.lo.s32 	%r6317, %r6316, 10;
	sub.s32 	%r3259, %r11561, %r6317;
	setp.eq.s32 	%p997, %r3259, %r3256;
	@%p997 bra 	$L__BB2_1550;
	setp.gt.s32 	%p998, %r3259, %r3256;
	selp.b32 	%r3260, %r11054, %r11115, %p998;
	selp.b32 	%r11115, %r11115, %r11054, %p998;
	mov.u32 	%r11054, %r3260;
	bra.uni 	$L__BB2_1551;
$L__BB2_1550:
	add.s32 	%r11560, %r11560, 1;
	mul.hi.s32 	%r6318, %r11561, 1717986919;
	shr.u32 	%r6319, %r6318, 31;
	shr.s32 	%r6320, %r6318, 2;
	add.s32 	%r11561, %r6320, %r6319;
	setp.ne.s32 	%p999, %r11560, %r3255;
	@%p999 bra 	$L__BB2_1548;
$L__BB2_1551:
	max.s32 	%r6321, %r11062, %r11058;
	cvt.rn.f32.s32 	%f2945, %r6321;
	setp.lt.s32 	%p1000, %r6321, 1;
	mul.f32 	%f2946, %f2945, 0f4B000000;
	selp.f32 	%f2947, %f2946, %f2945, %p1000;
	selp.f32 	%f2948, 0fC1B80000, 0f00000000, %p1000;
	mov.b32 	%r6322, %f2947;
	add.s32 	%r6323, %r6322, -1059760811;
	and.b32  	%r6324, %r6323, -8388608;
	sub.s32 	%r6325, %r6322, %r6324;
	mov.b32 	%f2949, %r6325;
	cvt.rn.f32.s32 	%f2950, %r6324;
	fma.rn.f32 	%f2951, %f2950, 0f34000000, %f2948;
	add.f32 	%f2952, %f2949, 0fBF800000;
	fma.rn.f32 	%f2953, %f2952, 0fBE055027, 0f3E1039F6;
	fma.rn.f32 	%f2954, %f2953, %f2952, 0fBDF8CDCC;
	fma.rn.f32 	%f2955, %f2954, %f2952, 0f3E0F2955;
	fma.rn.f32 	%f2956, %f2955, %f2952, 0fBE2AD8B9;
	fma.rn.f32 	%f2957, %f2956, %f2952, 0f3E4CED0B;
	fma.rn.f32 	%f2958, %f2957, %f2952, 0fBE7FFF22;
	fma.rn.f32 	%f2959, %f2958, %f2952, 0f3EAAAA78;
	fma.rn.f32 	%f2960, %f2959, %f2952, 0fBF000000;
	mul.f32 	%f2961, %f2952, %f2960;
	fma.rn.f32 	%f2962, %f2961, %f2952, %f2952;
	fma.rn.f32 	%f2963, %f2951, 0f3F317218, %f2962;
	setp.gt.u32 	%p1001, %r6322, 2139095039;
	fma.rn.f32 	%f2964, %f2947, 0f7F800000, 0f7F800000;
	selp.f32 	%f2965, %f2964, %f2963, %p1001;
	setp.eq.f32 	%p1002, %f2947, 0f00000000;
	fma.rn.f32 	%f2966, %f2965, 0f3EDE5BD9, 0f3F800000;
	selp.f32 	%f2967, 0fFF800000, %f2966, %p1002;
	cvt.rzi.u32.f32 	%r3266, %f2967;
	setp.eq.s32 	%p1003, %r3266, 0;
	@%p1003 bra 	$L__BB2_1556;
	mul.hi.s32 	%r6327, %r11058, 1717986919;
	shr.u32 	%r6328, %r6327, 31;
	shr.s32 	%r6329, %r6327, 2;
	add.s32 	%r6330, %r6329, %r6328;
	mul.lo.s32 	%r6331, %r6330, 10;
	sub.s32 	%r3267, %r11058, %r6331;
	mov.b32 	%r11564, 0;
	mov.u32 	%r11565, %r11062;
$L__BB2_1553:
	mul.hi.s32 	%r6332, %r11565, 1717986919;
	shr.u32 	%r6333, %r6332, 31;
	shr.s32 	%r6334, %r6332, 2;
	add.s32 	%r6335, %r6334, %r6333;
	mul.lo.s32 	%r6336, %r6335, 10;
	sub.s32 	%r3270, %r11565, %r6336;
	setp.eq.s32 	%p1004, %r3270, %r3267;
	@%p1004 bra 	$L__BB2_1555;
	setp.gt.s32 	%p1005, %r3270, %r3267;
	selp.b32 	%r3271, %r11062, %r11058, %p1005;
	selp.b32 	%r11058, %r11058, %r11062, %p1005;
	mov.u32 	%r11062, %r3271;
	bra.uni 	$L__BB2_1556;
$L__BB2_1555:
	add.s32 	%r11564, %r11564, 1;
	mul.hi.s32 	%r6337, %r11565, 1717986919;
	shr.u32 	%r6338, %r6337, 31;
	shr.s32 	%r6339, %r6337, 2;
	add.s32 	%r11565, %r6339, %r6338;
	setp.ne.s32 	%p1006, %r11564, %r3266;
	@%p1006 bra 	$L__BB2_1553;
$L__BB2_1556:
	max.s32 	%r6340, %r11070, %r11066;
	cvt.rn.f32.s32 	%f2968, %r6340;
	setp.lt.s32 	%p1007, %r6340, 1;
	mul.f32 	%f2969, %f2968, 0f4B000000;
	selp.f32 	%f2970, %f2969, %f2968, %p1007;
	selp.f32 	%f2971, 0fC1B80000, 0f00000000, %p1007;
	mov.b32 	%r6341, %f2970;
	add.s32 	%r6342, %r6341, -1059760811;
	and.b32  	%r6343, %r6342, -8388608;
	sub.s32 	%r6344, %r6341, %r6343;
	mov.b32 	%f2972, %r6344;
	cvt.rn.f32.s32 	%f2973, %r6343;
	fma.rn.f32 	%f2974, %f2973, 0f34000000, %f2971;
	add.f32 	%f2975, %f2972, 0fBF800000;
	fma.rn.f32 	%f2976, %f2975, 0fBE055027, 0f3E1039F6;
	fma.rn.f32 	%f2977, %f2976, %f2975, 0fBDF8CDCC;
	fma.rn.f32 	%f2978, %f2977, %f2975, 0f3E0F2955;
	fma.rn.f32 	%f2979, %f2978, %f2975, 0fBE2AD8B9;
	fma.rn.f32 	%f2980, %f2979, %f2975, 0f3E4CED0B;
	fma.rn.f32 	%f2981, %f2980, %f2975, 0fBE7FFF22;
	fma.rn.f32 	%f2982, %f2981, %f2975, 0f3EAAAA78;
	fma.rn.f32 	%f2983, %f2982, %f2975, 0fBF000000;
	mul.f32 	%f2984, %f2975, %f2983;
	fma.rn.f32 	%f2985, %f2984, %f2975, %f2975;
	fma.rn.f32 	%f2986, %f2974, 0f3F317218, %f2985;
	setp.gt.u32 	%p1008, %r6341, 2139095039;
	fma.rn.f32 	%f2987, %f2970, 0f7F800000, 0f7F800000;
	selp.f32 	%f2988, %f2987, %f2986, %p1008;
	setp.eq.f32 	%p1009, %f2970, 0f00000000;
	fma.rn.f32 	%f2989, %f2988, 0f3EDE5BD9, 0f3F800000;
	selp.f32 	%f2990, 0fFF800000, %f2989, %p1009;
	cvt.rzi.u32.f32 	%r3277, %f2990;
	setp.eq.s32 	%p1010, %r3277, 0;
	@%p1010 bra 	$L__BB2_1561;
	mul.hi.s32 	%r6346, %r11066, 1717986919;
	shr.u32 	%r6347, %r6346, 31;
	shr.s32 	%r6348, %r6346, 2;
	add.s32 	%r6349, %r6348, %r6347;
	mul.lo.s32 	%r6350, %r6349, 10;
	sub.s32 	%r3278, %r11066, %r6350;
	mov.b32 	%r11568, 0;
	mov.u32 	%r11569, %r11070;
$L__BB2_1558:
	mul.hi.s32 	%r6351, %r11569, 1717986919;
	shr.u32 	%r6352, %r6351, 31;
	shr.s32 	%r6353, %r6351, 2;
	add.s32 	%r6354, %r6353, %r6352;
	mul.lo.s32 	%r6355, %r6354, 10;
	sub.s32 	%r3281, %r11569, %r6355;
	setp.eq.s32 	%p1011, %r3281, %r3278;
	@%p1011 bra 	$L__BB2_1560;
	setp.gt.s32 	%p1012, %r3281, %r3278;
	selp.b32 	%r3282, %r11070, %r11066, %p1012;
	selp.b32 	%r11066, %r11066, %r11070, %p1012;
	mov.u32 	%r11070, %r3282;
	bra.uni 	$L__BB2_1561;
$L__BB2_1560:
	add.s32 	%r11568, %r11568, 1;
	mul.hi.s32 	%r6356, %r11569, 1717986919;
	shr.u32 	%r6357, %r6356, 31;
	shr.s32 	%r6358, %r6356, 2;
	add.s32 	%r11569, %r6358, %r6357;
	setp.ne.s32 	%p1013, %r11568, %r3277;
	@%p1013 bra 	$L__BB2_1558;
$L__BB2_1561:
	max.s32 	%r6359, %r11078, %r11074;
	cvt.rn.f32.s32 	%f2991, %r6359;
	setp.lt.s32 	%p1014, %r6359, 1;
	mul.f32 	%f2992, %f2991, 0f4B000000;
	selp.f32 	%f2993, %f2992, %f2991, %p1014;
	selp.f32 	%f2994, 0fC1B80000, 0f00000000, %p1014;
	mov.b32 	%r6360, %f2993;
	add.s32 	%r6361, %r6360, -1059760811;
	and.b32  	%r6362, %r6361, -8388608;
	sub.s32 	%r6363, %r6360, %r6362;
	mov.b32 	%f2995, %r6363;
	cvt.rn.f32.s32 	%f2996, %r6362;
	fma.rn.f32 	%f2997, %f2996, 0f34000000, %f2994;
	add.f32 	%f2998, %f2995, 0fBF800000;
	fma.rn.f32 	%f2999, %f2998, 0fBE055027, 0f3E1039F6;
	fma.rn.f32 	%f3000, %f2999, %f2998, 0fBDF8CDCC;
	fma.rn.f32 	%f3001, %f3000, %f2998, 0f3E0F2955;
	fma.rn.f32 	%f3002, %f3001, %f2998, 0fBE2AD8B9;
	fma.rn.f32 	%f3003, %f3002, %f2998, 0f3E4CED0B;
	fma.rn.f32 	%f3004, %f3003, %f2998, 0fBE7FFF22;
	fma.rn.f32 	%f3005, %f3004, %f2998, 0f3EAAAA78;
	fma.rn.f32 	%f3006, %f3005, %f2998, 0fBF000000;
	mul.f32 	%f3007, %f2998, %f3006;
	fma.rn.f32 	%f3008, %f3007, %f2998, %f2998;
	fma.rn.f32 	%f3009, %f2997, 0f3F317218, %f3008;
	setp.gt.u32 	%p1015, %r6360, 2139095039;
	fma.rn.f32 	%f3010, %f2993, 0f7F800000, 0f7F800000;
	selp.f32 	%f3011, %f3010, %f3009, %p1015;
	setp.eq.f32 	%p1016, %f2993, 0f00000000;
	fma.rn.f32 	%f3012, %f3011, 0f3EDE5BD9, 0f3F800000;
	selp.f32 	%f3013, 0fFF800000, %f3012, %p1016;
	cvt.rzi.u32.f32 	%r3288, %f3013;
	setp.eq.s32 	%p1017, %r3288, 0;
	@%p1017 bra 	$L__BB2_1566;
	mul.hi.s32 	%r6365, %r11074, 1717986919;
	shr.u32 	%r6366, %r6365, 31;
	shr.s32 	%r6367, %r6365, 2;
	add.s32 	%r6368, %r6367, %r6366;
	mul.lo.s32 	%r6369, %r6368, 10;
	sub.s32 	%r3289, %r11074, %r6369;
	mov.b32 	%r11572, 0;
	mov.u32 	%r11573, %r11078;
$L__BB2_1563:
	mul.hi.s32 	%r6370, %r11573, 1717986919;
	shr.u32 	%r6371, %r6370, 31;
	shr.s32 	%r6372, %r6370, 2;
	add.s32 	%r6373, %r6372, %r6371;
	mul.lo.s32 	%r6374, %r6373, 10;
	sub.s32 	%r3292, %r11573, %r6374;
	setp.eq.s32 	%p1018, %r3292, %r3289;
	@%p1018 bra 	$L__BB2_1565;
	setp.gt.s32 	%p1019, %r3292, %r3289;
	selp.b32 	%r3293, %r11078, %r11074, %p1019;
	selp.b32 	%r11074, %r11074, %r11078, %p1019;
	mov.u32 	%r11078, %r3293;
	bra.uni 	$L__BB2_1566;
$L__BB2_1565:
	add.s32 	%r11572, %r11572, 1;
	mul.hi.s32 	%r6375, %r11573, 1717986919;
	shr.u32 	%r6376, %r6375, 31;
	shr.s32 	%r6377, %r6375, 2;
	add.s32 	%r11573, %r6377, %r6376;
	setp.ne.s32 	%p1020, %r11572, %r3288;
	@%p1020 bra 	$L__BB2_1563;
$L__BB2_1566:
	max.s32 	%r6378, %r11086, %r11082;
	cvt.rn.f32.s32 	%f3014, %r6378;
	setp.lt.s32 	%p1021, %r6378, 1;
	mul.f32 	%f3015, %f3014, 0f4B000000;
	selp.f32 	%f3016, %f3015, %f3014, %p1021;
	selp.f32 	%f3017, 0fC1B80000, 0f00000000, %p1021;
	mov.b32 	%r6379, %f3016;
	add.s32 	%r6380, %r6379, -1059760811;
	and.b32  	%r6381, %r6380, -8388608;
	sub.s32 	%r6382, %r6379, %r6381;
	mov.b32 	%f3018, %r6382;
	cvt.rn.f32.s32 	%f3019, %r6381;
	fma.rn.f32 	%f3020, %f3019, 0f34000000, %f3017;
	add.f32 	%f3021, %f3018, 0fBF800000;
	fma.rn.f32 	%f3022, %f3021, 0fBE055027, 0f3E1039F6;
	fma.rn.f32 	%f3023, %f3022, %f3021, 0fBDF8CDCC;
	fma.rn.f32 	%f3024, %f3023, %f3021, 0f3E0F2955;
	fma.rn.f32 	%f3025, %f3024, %f3021, 0fBE2AD8B9;
	fma.rn.f32 	%f3026, %f3025, %f3021, 0f3E4CED0B;
	fma.rn.f32 	%f3027, %f3026, %f3021, 0fBE7FFF22;
	fma.rn.f32 	%f3028, %f3027, %f3021, 0f3EAAAA78;
	fma.rn.f32 	%f3029, %f3028, %f3021, 0fBF000000;
	mul.f32 	%f3030, %f3021, %f3029;
	fma.rn.f32 	%f3031, %f3030, %f3021, %f3021;
	fma.rn.f32 	%f3032, %f3020, 0f3F317218, %f3031;
	setp.gt.u32 	%p1022, %r6379, 2139095039;
	fma.rn.f32 	%f3033, %f3016, 0f7F800000, 0f7F800000;
	selp.f32 	%f3034, %f3033, %f3032, %p1022;
	setp.eq.f32 	%p1023, %f3016, 0f00000000;
	fma.rn.f32 	%f3035, %f3034, 0f3EDE5BD9, 0f3F800000;
	selp.f32 	%f3036, 0fFF800000, %f3035, %p1023;
	cvt.rzi.u32.f32 	%r3299, %f3036;
	setp.eq.s32 	%p1024, %r3299, 0;
	@%p1024 bra 	$L__BB2_1571;
	mul.hi.s32 	%r6384, %r11082, 1717986919;
	shr.u32 	%r6385, %r6384, 31;
	shr.s32 	%r6386, %r6384, 2;
	add.s32 	%r6387, %r6386, %r6385;
	mul.lo.s32 	%r6388, %r6387, 10;
	sub.s32 	%r3300, %r11082, %r6388;
	mov.b32 	%r11576, 0;
	mov.u32 	%r11577, %r11086;
$L__BB2_1568:
	mul.hi.s32 	%r6389, %r11577, 1717986919;
	shr.u32 	%r6390, %r6389, 31;
	shr.s32 	%r6391, %r6389, 2;
	add.s32 	%r6392, %r6391, %r6390;
	mul.lo.s32 	%r6393, %r6392, 10;
	sub.s32 	%r3303, %r11577, %r6393;
	setp.eq.s32 	%p1025, %r3303, %r3300;
	@%p1025 bra 	$L__BB2_1570;
	setp.gt.s32 	%p1026, %r3303, %r3300;
	selp.b32 	%r3304, %r11086, %r11082, %p1026;
	selp.b32 	%r11082, %r11082, %r11086, %p1026;
	mov.u32 	%r11086, %r3304;
	bra.uni 	$L__BB2_1571;
$L__BB2_1570:
	add.s32 	%r11576, %r11576, 1;
	mul.hi.s32 	%r6394, %r11577, 1717986919;
	shr.u32 	%r6395, %r6394, 31;
	shr.s32 	%r6396, %r6394, 2;
	add.s32 	%r11577, %r6396, %r6395;
	setp.ne.s32 	%p1027, %r11576, %r3299;
	@%p1027 bra 	$L__BB2_1568;
$L__BB2_1571:
	max.s32 	%r6397, %r11094, %r11090;
	cvt.rn.f32.s32 	%f3037, %r6397;
	setp.lt.s32 	%p1028, %r6397, 1;
	mul.f32 	%f3038, %f3037, 0f4B000000;
	selp.f32 	%f3039, %f3038, %f3037, %p1028;
	selp.f32 	%f3040, 0fC1B80000, 0f00000000, %p1028;
	mov.b32 	%r6398, %f3039;
	add.s32 	%r6399, %r6398, -1059760811;
	and.b32  	%r6400, %r6399, -8388608;
	sub.s32 	%r6401, %r6398, %r6400;
	mov.b32 	%f3041, %r6401;
	cvt.rn.f32.s32 	%f3042, %r6400;
	fma.rn.f32 	%f3043, %f3042, 0f34000000, %f3040;
	add.f32 	%f3044, %f3041, 0fBF800000;
	fma.rn.f32 	%f3045, %f3044, 0fBE055027, 0f3E1039F6;
	fma.rn.f32 	%f3046, %f3045, %f3044, 0fBDF8CDCC;
	fma.rn.f32 	%f3047, %f3046, %f3044, 0f3E0F2955;
	fma.rn.f32 	%f3048, %f3047, %f3044, 0fBE2AD8B9;
	fma.rn.f32 	%f3049, %f3048, %f3044, 0f3E4CED0B;
	fma.rn.f32 	%f3050, %f3049, %f3044, 0fBE7FFF22;
	fma.rn.f32 	%f3051, %f3050, %f3044, 0f3EAAAA78;
	fma.rn.f32 	%f3052, %f3051, %f3044, 0fBF000000;
	mul.f32 	%f3053, %f3044, %f3052;
	fma.rn.f32 	%f3054, %f3053, %f3044, %f3044;
	fma.rn.f32 	%f3055, %f3043, 0f3F317218, %f3054;
	setp.gt.u32 	%p1029, %r6398, 2139095039;
	fma.rn.f32 	%f3056, %f3039, 0f7F800000, 0f7F800000;
	selp.f32 	%f3057, %f3056, %f3055, %p1029;
	setp.eq.f32 	%p1030, %f3039, 0f00000000;
	fma.rn.f32 	%f3058, %f3057, 0f3EDE5BD9, 0f3F800000;
	selp.f32 	%f3059, 0fFF800000, %f3058, %p1030;
	cvt.rzi.u32.f32 	%r3310, %f3059;
	setp.eq.s32 	%p1031, %r3310, 0;
	@%p1031 bra 	$L__BB2_1576;
	mul.hi.s32 	%r6403, %r11090, 1717986919;
	shr.u32 	%r6404, %r6403, 31;
	shr.s32 	%r6405, %r6403, 2;
	add.s32 	%r6406, %r6405, %r6404;
	mul.lo.s32 	%r6407, %r6406, 10;
	sub.s32 	%r3311, %r11090, %r6407;
	mov.b32 	%r11580, 0;
	mov.u32 	%r11581, %r11094;
$L__BB2_1573:
	mul.hi.s32 	%r6408, %r11581, 1717986919;
	shr.u32 	%r6409, %r6408, 31;
	shr.s32 	%r6410, %r6408, 2;
	add.s32 	%r6411, %r6410, %r6409;
	mul.lo.s32 	%r6412, %r6411, 10;
	sub.s32 	%r3314, %r11581, %r6412;
	setp.eq.s32 	%p1032, %r3314, %r3311;
	@%p1032 bra 	$L__BB2_1575;
	setp.gt.s32 	%p1033, %r3314, %r3311;
	selp.b32 	%r3315, %r11094, %r11090, %p1033;
	selp.b32 	%r11090, %r11090, %r11094, %p1033;
	mov.u32 	%r11094, %r3315;
	bra.uni 	$L__BB2_1576;
$L__BB2_1575:
	add.s32 	%r11580, %r11580, 1;
	mul.hi.s32 	%r6413, %r11581, 1717986919;
	shr.u32 	%r6414, %r6413, 31;
	shr.s32 	%r6415, %r6413, 2;
	add.s32 	%r11581, %r6415, %r6414;
	setp.ne.s32 	%p1034, %r11580, %r3310;
	@%p1034 bra 	$L__BB2_1573;
$L__BB2_1576:
	max.s32 	%r6416, %r11102, %r11098;
	cvt.rn.f32.s32 	%f3060, %r6416;
	setp.lt.s32 	%p1035, %r6416, 1;
	mul.f32 	%f3061, %f3060, 0f4B000000;
	selp.f32 	%f3062, %f3061, %f3060, %p1035;
	selp.f32 	%f3063, 0fC1B80000, 0f00000000, %p1035;
	mov.b32 	%r6417, %f3062;
	add.s32 	%r6418, %r6417, -1059760811;
	and.b32  	%r6419, %r6418, -8388608;
	sub.s32 	%r6420, %r6417, %r6419;
	mov.b32 	%f3064, %r6420;
	cvt.rn.f32.s32 	%f3065, %r6419;
	fma.rn.f32 	%f3066, %f3065, 0f34000000, %f3063;
	add.f32 	%f3067, %f3064, 0fBF800000;
	fma.rn.f32 	%f3068, %f3067, 0fBE055027, 0f3E1039F6;
	fma.rn.f32 	%f3069, %f3068, %f3067, 0fBDF8CDCC;
	fma.rn.f32 	%f3070, %f3069, %f3067, 0f3E0F2955;
	fma.rn.f32 	%f3071, %f3070, %f3067, 0fBE2AD8B9;
	fma.rn.f32 	%f3072, %f3071, %f3067, 0f3E4CED0B;
	fma.rn.f32 	%f3073, %f3072, %f3067, 0fBE7FFF22;
	fma.rn.f32 	%f3074, %f3073, %f3067, 0f3EAAAA78;
	fma.rn.f32 	%f3075, %f3074, %f3067, 0fBF000000;
	mul.f32 	%f3076, %f3067, %f3075;
	fma.rn.f32 	%f3077, %f3076, %f3067, %f3067;
	fma.rn.f32 	%f3078, %f3066, 0f3F317218, %f3077;
	setp.gt.u32 	%p1036, %r6417, 2139095039;
	fma.rn.f32 	%f3079, %f3062, 0f7F800000, 0f7F800000;
	selp.f32 	%f3080, %f3079, %f3078, %p1036;
	setp.eq.f32 	%p1037, %f3062, 0f00000000;
	fma.rn.f32 	%f3081, %f3080, 0f3EDE5BD9, 0f3F800000;
	selp.f32 	%f3082, 0fFF800000, %f3081, %p1037;
	cvt.rzi.u32.f32 	%r3321, %f3082;
	setp.eq.s32 	%p1038, %r3321, 0;
	@%p1038 bra 	$L__BB2_1581;
	mul.hi.s32 	%r6422, %r11098, 1717986919;
	shr.u32 	%r6423, %r6422, 31;
	shr.s32 	%r6424, %r6422, 2;
	add.s32 	%r6425, %r6424, %r6423;
	mul.lo.s32 	%r6426, %r6425, 10;
	sub.s32 	%r3322, %r11098, %r6426;
	mov.b32 	%r11584, 0;
	mov.u32 	%r11585, %r11102;
$L__BB2_1578:
	mul.hi.s32 	%r6427, %r11585, 1717986919;
	shr.u32 	%r6428, %r6427, 31;
	shr.s32 	%r6429, %r6427, 2;
	add.s32 	%r6430, %r6429, %r6428;
	mul.lo.s32 	%r6431, %r6430, 10;
	sub.s32 	%r3325, %r11585, %r6431;
	setp.eq.s32 	%p1039, %r3325, %r3322;
	@%p1039 bra 	$L__BB2_1580;
	setp.gt.s32 	%p1040, %r3325, %r3322;
	selp.b32 	%r3326, %r11102, %r11098, %p1040;
	selp.b32 	%r11098, %r11098, %r11102, %p1040;
	mov.u32 	%r11102, %r3326;
	bra.uni 	$L__BB2_1581;
$L__BB2_1580:
	add.s32 	%r11584, %r11584, 1;
	mul.hi.s32 	%r6432, %r11585, 1717986919;
	shr.u32 	%r6433, %r6432, 31;
	shr.s32 	%r6434, %r6432, 2;
	add.s32 	%r11585, %r6434, %r6433;
	setp.ne.s32 	%p1041, %r11584, %r3321;
	@%p1041 bra 	$L__BB2_1578;
$L__BB2_1581:
	max.s32 	%r6435, %r11110, %r11106;
	cvt.rn.f32.s32 	%f3083, %r6435;
	setp.lt.s32 	%p1042, %r6435, 1;
	mul.f32 	%f3084, %f3083, 0f4B000000;
	selp.f32 	%f3085, %f3084, %f3083, %p1042;
	selp.f32 	%f3086, 0fC1B80000, 0f00000000, %p1042;
	mov.b32 	%r6436, %f3085;
	add.s32 	%r6437, %r6436, -1059760811;
	and.b32  	%r6438, %r6437, -8388608;
	sub.s32 	%r6439, %r6436, %r6438;
	mov.b32 	%f3087, %r6439;
	cvt.rn.f32.s32 	%f3088, %r6438;
	fma.rn.f32 	%f3089, %f3088, 0f34000000, %f3086;
	add.f32 	%f3090, %f3087, 0fBF800000;
	fma.rn.f32 	%f3091, %f3090, 0fBE055027, 0f3E1039F6;
	fma.rn.f32 	%f3092, %f3091, %f3090, 0fBDF8CDCC;
	fma.rn.f32 	%f3093, %f3092, %f3090, 0f3E0F2955;
	fma.rn.f32 	%f3094, %f3093, %f3090, 0fBE2AD8B9;
	fma.rn.f32 	%f3095, %f3094, %f3090, 0f3E4CED0B;
	fma.rn.f32 	%f3096, %f3095, %f3090, 0fBE7FFF22;
	fma.rn.f32 	%f3097, %f3096, %f3090, 0f3EAAAA78;
	fma.rn.f32 	%f3098, %f3097, %f3090, 0fBF000000;
	mul.f32 	%f3099, %f3090, %f3098;
	fma.rn.f32 	%f3100, %f3099, %f3090, %f3090;
	fma.rn.f32 	%f3101, %f3089, 0f3F317218, %f3100;
	setp.gt.u32 	%p1043, %r6436, 2139095039;
	fma.rn.f32 	%f3102, %f3085, 0f7F800000, 0f7F800000;
	selp.f32 	%f3103, %f3102, %f3101, %p1043;
	setp.eq.f32 	%p1044, %f3085, 0f00000000;
	fma.rn.f32 	%f3104, %f3103, 0f3EDE5BD9, 0f3F800000;
	selp.f32 	%f3105, 0fFF800000, %f3104, %p1044;
	cvt.rzi.u32.f32 	%r3332, %f3105;
	setp.eq.s32 	%p1045, %r3332, 0;
	@%p1045 bra 	$L__BB2_1586;
	mul.hi.s32 	%r6441, %r11106, 1717986919;
	shr.u32 	%r6442, %r6441, 31;
	shr.s32 	%r6443, %r6441, 2;
	add.s32 	%r6444, %r6443, %r6442;
	mul.lo.s32 	%r6445, %r6444, 10;
	sub.s32 	%r3333, %r11106, %r6445;
	mov.b32 	%r11588, 0;
	mov.u32 	%r11589, %r11110;
$L__BB2_1583:
	mul.hi.s32 	%r6446, %r11589, 1717986919;
	shr.u32 	%r6447, %r6446, 31;
	shr.s32 	%r6448, %r6446, 2;
	add.s32 	%r6449, %r6448, %r6447;
	mul.lo.s32 	%r6450, %r6449, 10;
	sub.s32 	%r3336, %r11589, %r6450;
	setp.eq.s32 	%p1046, %r3336, %r3333;
	@%p1046 bra 	$L__BB2_1585;
	setp.gt.s32 	%p1047, %r3336, %r3333;
	selp.b32 	%r3337, %r11110, %r11106, %p1047;
	selp.b32 	%r11106, %r11106, %r11110, %p1047;
	mov.u32 	%r11110, %r3337;
	bra.uni 	$L__BB2_1586;
$L__BB2_1585:
	add.s32 	%r11588, %r11588, 1;
	mul.hi.s32 	%r6451, %r11589, 1717986919;
	shr.u32 	%r6452, %r6451, 31;
	shr.s32 	%r6453, %r6451, 2;
	add.s32 	%r11589, %r6453, %r6452;
	setp.ne.s32 	%p1048, %r11588, %r3332;
	@%p1048 bra 	$L__BB2_1583;
$L__BB2_1586:
	max.s32 	%r6454, %r11058, %r11054;
	cvt.rn.f32.s32 	%f3106, %r6454;
	setp.lt.s32 	%p1049, %r6454, 1;
	mul.f32 	%f3107, %f3106, 0f4B000000;
	selp.f32 	%f3108, %f3107, %f3106, %p1049;
	selp.f32 	%f3109, 0fC1B80000, 0f00000000, %p1049;
	mov.b32 	%r6455, %f3108;
	add.s32 	%r6456, %r6455, -1059760811;
	and.b32  	%r6457, %r6456, -8388608;
	sub.s32 	%r6458, %r6455, %r6457;
	mov.b32 	%f3110, %r6458;
	cvt.rn.f32.s32 	%f3111, %r6457;
	fma.rn.f32 	%f3112, %f3111, 0f34000000, %f3109;
	add.f32 	%f3113, %f3110, 0fBF800000;
	fma.rn.f32 	%f3114, %f3113, 0fBE055027, 0f3E1039F6;
	fma.rn.f32 	%f3115, %f3114, %f3113, 0fBDF8CDCC;
	fma.rn.f32 	%f3116, %f3115, %f3113, 0f3E0F2955;
	fma.rn.f32 	%f3117, %f3116, %f3113, 0fBE2AD8B9;
	fma.rn.f32 	%f3118, %f3117, %f3113, 0f3E4CED0B;
	fma.rn.f32 	%f3119, %f3118, %f3113, 0fBE7FFF22;
	fma.rn.f32 	%f3120, %f3119, %f3113, 0f3EAAAA78;
	fma.rn.f32 	%f3121, %f3120, %f3113, 0fBF000000;
	mul.f32 	%f3122, %f3113, %f3121;
	fma.rn.f32 	%f3123, %f3122, %f3113, %f3113;
	fma.rn.f32 	%f3124, %f3112, 0f3F317218, %f3123;
	setp.gt.u32 	%p1050, %r6455, 2139095039;
	fma.rn.f32 	%f3125, %f3108, 0f7F800000, 0f7F800000;
	selp.f32 	%f3126, %f3125, %f3124, %p1050;
	setp.eq.f32 	%p1051, %f3108, 0f00000000;
	fma.rn.f32 	%f3127, %f3126, 0f3EDE5BD9, 0f3F800000;
	selp.f32 	%f3128, 0fFF800000, %f3127, %p1051;
	cvt.rzi.u32.f32 	%r3343, %f3128;
	setp.eq.s32 	%p1052, %r3343, 0;
	@%p1052 bra 	$L__BB2_1591;
	mul.hi.s32 	%r6460, %r11054, 1717986919;
	shr.u32 	%r6461, %r6460, 31;
	shr.s32 	%r6462, %r6460, 2;
	add.s32 	%r6463, %r6462, %r6461;
	mul.lo.s32 	%r6464, %r6463, 10;
	sub.s32 	%r3344, %r11054, %r6464;
	mov.b32 	%r11592, 0;
	mov.u32 	%r11593, %r11058;
$L__BB2_1588:
	mul.hi.s32 	%r6465, %r11593, 1717986919;
	shr.u32 	%r6466, %r6465, 31;
	shr.s32 	%r6467, %r6465, 2;
	add.s32 	%r6468, %r6467, %r6466;
	mul.lo.s32 	%r6469, %r6468, 10;
	sub.s32 	%r3347, %r11593, %r6469;
	setp.eq.s32 	%p1053, %r3347, %r3344;
	@%p1053 bra 	$L__BB2_1590;
	setp.gt.s32 	%p1054, %r3347, %r3344;
	selp.b32 	%r3348, %r11058, %r11054, %p1054;
	selp.b32 	%r11054, %r11054, %r11058, %p1054;
	mov.u32 	%r11058, %r3348;
	bra.uni 	$L__BB2_1591;
$L__BB2_1590:
	add.s32 	%r11592, %r11592, 1;
	mul.hi.s32 	%r6470, %r11593, 1717986919;
	shr.u32 	%r6471, %r6470, 31;
	shr.s32 	%r6472, %r6470, 2;
	add.s32 	%r11593, %r6472, %r6471;
	setp.ne.s32 	%p1055, %r11592, %r3343;
	@%p1055 bra 	$L__BB2_1588;
$L__BB2_1591:
	max.s32 	%r6473, %r11066, %r11062;
	cvt.rn.f32.s32 	%f3129, %r6473;
	setp.lt.s32 	%p1056, %r6473, 1;
	mul.f32 	%f3130, %f3129, 0f4B000000;
	selp.f32 	%f3131, %f3130, %f3129, %p1056;
	selp.f32 	%f3132, 0fC1B80000, 0f00000000, %p1056;
	mov.b32 	%r6474, %f3131;
	add.s32 	%r6475, %r6474, -1059760811;
	and.b32  	%r6476, %r6475, -8388608;
	sub.s32 	%r6477, %r6474, %r6476;
	mov.b32 	%f3133, %r6477;
	cvt.rn.f32.s32 	%f3134, %r6476;
	fma.rn.f32 	%f3135, %f3134, 0f34000000, %f3132;
	add.f32 	%f3136, %f3133, 0fBF800000;
	fma.rn.f32 	%f3137, %f3136, 0fBE055027, 0f3E1039F6;
	fma.rn.f32 	%f3138, %f3137, %f3136, 0fBDF8CDCC;
	fma.rn.f32 	%f3139, %f3138, %f3136, 0f3E0F2955;
	fma.rn.f32 	%f3140, %f3139, %f3136, 0fBE2AD8B9;
	fma.rn.f32 	%f3141, %f3140, %f3136, 0f3E4CED0B;
	fma.rn.f32 	%f3142, %f3141, %f3136, 0fBE7FFF22;
	fma.rn.f32 	%f3143, %f3142, %f3136, 0f3EAAAA78;
	fma.rn.f32 	%f3144, %f3143, %f3136, 0fBF000000;
	mul.f32 	%f3145, %f3136, %f3144;
	fma.rn.f32 	%f3146, %f3145, %f3136, %f3136;
	fma.rn.f32 	%f3147, %f3135, 0f3F317218, %f3146;
	setp.gt.u32 	%p1057, %r6474, 2139095039;
	fma.rn.f32 	%f3148, %f3131, 0f7F800000, 0f7F800000;
	selp.f32 	%f3149, %f3148, %f3147, %p1057;
	setp.eq.f32 	%p1058, %f3131, 0f00000000;
	fma.rn.f32 	%f3150, %f3149, 0f3EDE5BD9, 0f3F800000;
	selp.f32 	%f3151, 0fFF800000, %f3150, %p1058;
	cvt.rzi.u32.f32 	%r3354, %f3151;
	setp.eq.s32 	%p1059, %r3354, 0;
	@%p1059 bra 	$L__BB2_1596;
	mul.hi.s32 	%r6479, %r11062, 1717986919;
	shr.u32 	%r6480, %r6479, 31;
	shr.s32 	%r6481, %r6479, 2;
	add.s32 	%r6482, %r6481, %r6480;
	mul.lo.s32 	%r6483, %r6482, 10;
	sub.s32 	%r3355, %r11062, %r6483;
	mov.b32 	%r11596, 0;
	mov.u32 	%r11597, %r11066;
$L__BB2_1593:
	mul.hi.s32 	%r6484, %r11597, 1717986919;
	shr.u32 	%r6485, %r6484, 31;
	shr.s32 	%r6486, %r6484, 2;
	add.s32 	%r6487, %r6486, %r6485;
	mul.lo.s32 	%r6488, %r6487, 10;
	sub.s32 	%r3358, %r11597, %r6488;
	setp.eq.s32 	%p1060, %r3358, %r3355;
	@%p1060 bra 	$L__BB2_1595;
	setp.gt.s32 	%p1061, %r3358, %r3355;
	selp.b32 	%r3359, %r11066, %r11062, %p1061;
	selp.b32 	%r11062, %r11062, %r11066, %p1061;
	mov.u32 	%r11066, %r3359;
	bra.uni 	$L__BB2_1596;
$L__BB2_1595:
	add.s32 	%r11596, %r11596, 1;
	mul.hi.s32 	%r6489, %r11597, 1717986919;
	shr.u32 	%r6490, %r6489, 31;
	shr.s32 	%r6491, %r6489, 2;
	add.s32 	%r11597, %r6491, %r6490;
	setp.ne.s32 	%p1062, %r11596, %r3354;
	@%p1062 bra 	$L__BB2_1593;
$L__BB2_1596:
	max.s32 	%r6492, %r11074, %r11070;
	cvt.rn.f32.s32 	%f3152, %r6492;
	setp.lt.s32 	%p1063, %r6492, 1;
	mul.f32 	%f3153, %f3152, 0f4B000000;
	selp.f32 	%f3154, %f3153, %f3152, %p1063;
	selp.f32 	%f3155, 0fC1B80000, 0f00000000, %p1063;
	mov.b32 	%r6493, %f3154;
	add.s32 	%r6494, %r6493, -1059760811;
	and.b32  	%r6495, %r6494, -8388608;
	sub.s32 	%r6496, %r6493, %r6495;
	mov.b32 	%f3156, %r6496;
	cvt.rn.f32.s32 	%f3157, %r6495;
	fma.rn.f32 	%f3158, %f3157, 0f34000000, %f3155;
	add.f32 	%f3159, %f3156, 0fBF800000;
	fma.rn.f32 	%f3160, %f3159, 0fBE055027, 0f3E1039F6;
	fma.rn.f32 	%f3161, %f3160, %f3159, 0fBDF8CDCC;
	fma.rn.f32 	%f3162, %f3161, %f3159, 0f3E0F2955;
	fma.rn.f32 	%f3163, %f3162, %f3159, 0fBE2AD8B9;
	fma.rn.f32 	%f3164, %f3163, %f3159, 0f3E4CED0B;
	fma.rn.f32 	%f3165, %f3164, %f3159, 0fBE7FFF22;
	fma.rn.f32 	%f3166, %f3165, %f3159, 0f3EAAAA78;
	fma.rn.f32 	%f3167, %f3166, %f3159, 0fBF000000;
	mul.f32 	%f3168, %f3159, %f3167;
	fma.rn.f32 	%f3169, %f3168, %f3159, %f3159;
	fma.rn.f32 	%f3170, %f3158, 0f3F317218, %f3169;
	setp.gt.u32 	%p1064, %r6493, 2139095039;
	fma.rn.f32 	%f3171, %f3154, 0f7F800000, 0f7F800000;
	selp.f32 	%f3172, %f3171, %f3170, %p1064;
	setp.eq.f32 	%p1065, %f3154, 0f00000000;
	fma.rn.f32 	%f3173, %f3172, 0f3EDE5BD9, 0f3F800000;
	selp.f32 	%f3174, 0fFF800000, %f3173, %p1065;
	cvt.rzi.u32.f32 	%r3365, %f3174;
	setp.eq.s32 	%p1066, %r3365, 0;
	@%p1066 bra 	$L__BB2_1601;
	mul.hi.s32 	%r6498, %r11070, 1717986919;
	shr.u32 	%r6499, %r6498, 31;
	shr.s32 	%r6500, %r6498, 2;
	add.s32 	%r6501, %r6500, %r6499;
	mul.lo.s32 	%r6502, %r6501, 10;
	sub.s32 	%r3366, %r11070, %r6502;
	mov.b32 	%r11600, 0;
	mov.u32 	%r11601, %r11074;
$L__BB2_1598:
	mul.hi.s32 	%r6503, %r11601, 1717986919;
	shr.u32 	%r6504, %r6503, 31;
	shr.s32 	%r6505, %r6503, 2;
	add.s32 	%r6506, %r6505, %r6504;
	mul.lo.s32 	%r6507, %r6506, 10;
	sub.s32 	%r3369, %r11601, %r6507;
	setp.eq.s32 	%p1067, %r3369, %r3366;
	@%p1067 bra 	$L__BB2_1600;
	setp.gt.s32 	%p1068, %r3369, %r3366;
	selp.b32 	%r3370, %r11074, %r11070, %p1068;
	selp.b32 	%r11070, %r11070, %r11074, %p1068;
	mov.u32 	%r11074, %r3370;
	bra.uni 	$L__BB2_1601;
$L__BB2_1600:
	add.s32 	%r11600, %r11600, 1;
	mul.hi.s32 	%r6508, %r11601, 1717986919;
	shr.u32 	%r6509, %r6508, 31;
	shr.s32 	%r6510, %r6508, 2;
	add.s32 	%r11601, %r6510, %r6509;
	setp.ne.s32 	%p1069, %r11600, %r3365;
	@%p1069 bra 	$L__BB2_1598;
$L__BB2_1601:
	max.s32 	%r6511, %r11082, %r11078;
	cvt.rn.f32.s32 	%f3175, %r6511;
	setp.lt.s32 	%p1070, %r6511, 1;
	mul.f32 	%f3176, %f3175, 0f4B000000;
	selp.f32 	%f3177, %f3176, %f3175, %p1070;
	selp.f32 	%f3178, 0fC1B80000, 0f00000000, %p1070;
	mov.b32 	%r6512, %f3177;
	add.s32 	%r6513, %r6512, -1059760811;
	and.b32  	%r6514, %r6513, -8388608;
	sub.s32 	%r6515, %r6512, %r6514;
	mov.b32 	%f3179, %r6515;
	cvt.rn.f32.s32 	%f3180, %r6514;
	fma.rn.f32 	%f3181, %f3180, 0f34000000, %f3178;
	add.f32 	%f3182, %f3179, 0fBF800000;
	fma.rn.f32 	%f3183, %f3182, 0fBE055027, 0f3E1039F6;
	fma.rn.f32 	%f3184, %f3183, %f3182, 0fBDF8CDCC;
	fma.rn.f32 	%f3185, %f3184, %f3182, 0f3E0F2955;
	fma.rn.f32 	%f3186, %f3185, %f3182, 0fBE2AD8B9;
	fma.rn.f32 	%f3187, %f3186, %f3182, 0f3E4CED0B;
	fma.rn.f32 	%f3188, %f3187, %f3182, 0fBE7FFF22;
	fma.rn.f32 	%f3189, %f3188, %f3182, 0f3EAAAA78;
	fma.rn.f32 	%f3190, %f3189, %f3182, 0fBF000000;
	mul.f32 	%f3191, %f3182, %f3190;
	fma.rn.f32 	%f3192, %f3191, %f3182, %f3182;
	fma.rn.f32 	%f3193, %f3181, 0f3F317218, %f3192;
	setp.gt.u32 	%p1071, %r6512, 2139095039;
	fma.rn.f32 	%f3194, %f3177, 0f7F800000, 0f7F800000;
	selp.f32 	%f3195, %f3194, %f3193, %p1071;
	setp.eq.f32 	%p1072, %f3177, 0f00000000;
	fma.rn.f32 	%f3196, %f3195, 0f3EDE5BD9, 0f3F800000;
	selp.f32 	%f3197, 0fFF800000, %f3196, %p1072;
	cvt.rzi.u32.f32 	%r3376, %f3197;
	setp.eq.s32 	%p1073, %r3376, 0;
	@%p1073 bra 	$L__BB2_1606;
	mul.hi.s32 	%r6517, %r11078, 1717986919;
	shr.u32 	%r6518, %r6517, 31;
	shr.s32 	%r6519, %r6517, 2;
	add.s32 	%r6520, %r6519, %r6518;
	mul.lo.s32 	%r6521, %r6520, 10;
	sub.s32 	%r3377, %r11078, %r6521;
	mov.b32 	%r11604, 0;
	mov.u32 	%r11605, %r11082;
$L__BB2_1603:
	mul.hi.s32 	%r6522, %r11605, 1717986919;
	shr.u32 	%r6523, %r6522, 31;
	shr.s32 	%r6524, %r6522, 2;
	add.s32 	%r6525, %r6524, %r6523;
	mul.lo.s32 	%r6526, %r6525, 10;
	sub.s32 	%r3380, %r11605, %r6526;
	setp.eq.s32 	%p1074, %r3380, %r3377;
	@%p1074 bra 	$L__BB2_1605;
	setp.gt.s32 	%p1075, %r3380, %r3377;
	selp.b32 	%r3381, %r11082, %r11078, %p1075;
	selp.b32 	%r11078, %r11078, %r11082, %p1075;
	mov.u32 	%r11082, %r3381;
	bra.uni 	$L__BB2_1606;
$L__BB2_1605:
	add.s32 	%r11604, %r11604, 1;
	mul.hi.s32 	%r6527, %r11605, 1717986919;
	shr.u32 	%r6528, %r6527, 31;
	shr.s32 	%r6529, %r6527, 2;
	add.s32 	%r11605, %r6529, %r6528;
	setp.ne.s32 	%p1076, %r11604, %r3376;
	@%p1076 bra 	$L__BB2_1603;
$L__BB2_1606:
	max.s32 	%r6530, %r11090, %r11086;
	cvt.rn.f32.s32 	%f3198, %r6530;
	setp.lt.s32 	%p1077, %r6530, 1;
	mul.f32 	%f3199, %f3198, 0f4B000000;
	selp.f32 	%f3200, %f3199, %f3198, %p1077;
	selp.f32 	%f3201, 0fC1B80000, 0f00000000, %p1077;
	mov.b32 	%r6531, %f3200;
	add.s32 	%r6532, %r6531, -1059760811;
	and.b32  	%r6533, %r6532, -8388608;
	sub.s32 	%r6534, %r6531, %r6533;
	mov.b32 	%f3202, %r6534;
	cvt.rn.f32.s32 	%f3203, %r6533;
	fma.rn.f32 	%f3204, %f3203, 0f34000000, %f3201;
	add.f32 	%f3205, %f3202, 0fBF800000;
	fma.rn.f32 	%f3206, %f3205, 0fBE055027, 0f3E1039F6;
	fma.rn.f32 	%f3207, %f3206, %f3205, 0fBDF8CDCC;
	fma.rn.f32 	%f3208, %f3207, %f3205, 0f3E0F2955;
	fma.rn.f32 	%f3209, %f3208, %f3205, 0fBE2AD8B9;
	fma.rn.f32 	%f3210, %f3209, %f3205, 0f3E4CED0B;
	fma.rn.f32 	%f3211, %f3210, %f3205, 0fBE7FFF22;
	fma.rn.f32 	%f3212, %f3211, %f3205, 0f3EAAAA78;
	fma.rn.f32 	%f3213, %f3212, %f3205, 0fBF000000;
	mul.f32 	%f3214, %f3205, %f3213;
	fma.rn.f32 	%f3215, %f3214, %f3205, %f3205;
	fma.rn.f32 	%f3216, %f3204, 0f3F317218, %f3215;
	setp.gt.u32 	%p1078, %r6531, 2139095039;
	fma.rn.f32 	%f3217, %f3200, 0f7F800000, 0f7F800000;
	selp.f32 	%f3218, %f3217, %f3216, %p1078;
	setp.eq.f32 	%p1079, %f3200, 0f00000000;
	fma.rn.f32 	%f3219, %f3218, 0f3EDE5BD9, 0f3F800000;
	selp.f32 	%f3220, 0fFF800000, %f3219, %p1079;
	cvt.rzi.u32.f32 	%r3387, %f3220;
	setp.eq.s32 	%p1080, %r3387, 0;
	@%p1080 bra 	$L__BB2_1611;
	mul.hi.s32 	%r6536, %r11086, 1717986919;
	shr.u32 	%r6537, %r6536, 31;
	shr.s32 	%r6538, %r6536, 2;
	add.s32 	%r6539, %r6538, %r6537;
	mul.lo.s32 	%r6540, %r6539, 10;
	sub.s32 	%r3388, %r11086, %r6540;
	mov.b32 	%r11608, 0;
	mov.u32 	%r11609, %r11090;
$L__BB2_1608:
	mul.hi.s32 	%r6541, %r11609, 1717986919;
	shr.u32 	%r6542, %r6541, 31;
	shr.s32 	%r6543, %r6541, 2;
	add.s32 	%r6544, %r6543, %r6542;
	mul.lo.s32 	%r6545, %r6544, 10;
	sub.s32 	%r3391, %r11609, %r6545;
	setp.eq.s32 	%p1081, %r3391, %r3388;
	@%p1081 bra 	$L__BB2_1610;
	setp.gt.s32 	%p1082, %r3391, %r3388;
	selp.b32 	%r3392, %r11090, %r11086, %p1082;
	selp.b32 	%r11086, %r11086, %r11090, %p1082;
	mov.u32 	%r11090, %r3392;
	bra.uni 	$L__BB2_1611;
$L__BB2_1610:
	add.s32 	%r11608, %r11608, 1;
	mul.hi.s32 	%r6546, %r11609, 1717986919;
	shr.u32 	%r6547, %r6546, 31;
	shr.s32 	%r6548, %r6546, 2;
	add.s32 	%r11609, %r6548, %r6547;
	setp.ne.s32 	%p1083, %r11608, %r3387;
	@%p1083 bra 	$L__BB2_1608;
$L__BB2_1611:
	max.s32 	%r6549, %r11098, %r11094;
	cvt.rn.f32.s32 	%f3221, %r6549;
	setp.lt.s32 	%p1084, %r6549, 1;
	mul.f32 	%f3222, %f3221, 0f4B000000;
	selp.f32 	%f3223, %f3222, %f3221, %p1084;
	selp.f32 	%f3224, 0fC1B80000, 0f00000000, %p1084;
	mov.b32 	%r6550, %f3223;
	add.s32 	%r6551, %r6550, -1059760811;
	and.b32  	%r6552, %r6551, -8388608;
	sub.s32 	%r6553, %r6550, %r6552;
	mov.b32 	%f3225, %r6553;
	cvt.rn.f32.s32 	%f3226, %r6552;
	fma.rn.f32 	%f3227, %f3226, 0f34000000, %f3224;
	add.f32 	%f3228, %f3225, 0fBF800000;
	fma.rn.f32 	%f3229, %f3228, 0fBE055027, 0f3E1039F6;
	fma.rn.f32 	%f3230, %f3229, %f3228, 0fBDF8CDCC;
	fma.rn.f32 	%f3231, %f3230, %f3228, 0f3E0F2955;
	fma.rn.f32 	%f3232, %f3231, %f3228, 0fBE2AD8B9;
	fma.rn.f32 	%f3233, %f3232, %f3228, 0f3E4CED0B;
	fma.rn.f32 	%f3234, %f3233, %f3228, 0fBE7FFF22;
	fma.rn.f32 	%f3235, %f3234, %f3228, 0f3EAAAA78;
	fma.rn.f32 	%f3236, %f3235, %f3228, 0fBF000000;
	mul.f32 	%f3237, %f3228, %f3236;
	fma.rn.f32 	%f3238, %f3237, %f3228, %f3228;
	fma.rn.f32 	%f3239, %f3227, 0f3F317218, %f3238;
	setp.gt.u32 	%p1085, %r6550, 2139095039;
	fma.rn.f32 	%f3240, %f3223, 0f7F800000, 0f7F800000;
	selp.f32 	%f3241, %f3240, %f3239, %p1085;
	setp.eq.f32 	%p1086, %f3223, 0f00000000;
	fma.rn.f32 	%f3242, %f3241, 0f3EDE5BD9, 0f3F800000;
	selp.f32 	%f3243, 0fFF800000, %f3242, %p1086;
	cvt.rzi.u32.f32 	%r3398, %f3243;
	setp.eq.s32 	%p1087, %r3398, 0;
	@%p1087 bra 	$L__BB2_1616;
	mul.hi.s32 	%r6555, %r11094, 1717986919;
	shr.u32 	%r6556, %r6555, 31;
	shr.s32 	%r6557, %r6555, 2;
	add.s32 	%r6558, %r6557, %r6556;
	mul.lo.s32 	%r6559, %r6558, 10;
	sub.s32 	%r3399, %r11094, %r6559;
	mov.b32 	%r11612, 0;
	mov.u32 	%r11613, %r11098;
$L__BB2_1613:
	mul.hi.s32 	%r6560, %r11613, 1717986919;
	shr.u32 	%r6561, %r6560, 31;
	shr.s32 	%r6562, %r6560, 2;
	add.s32 	%r6563, %r6562, %r6561;
	mul.lo.s32 	%r6564, %r6563, 10;
	sub.s32 	%r3402, %r11613, %r6564;
	setp.eq.s32 	%p1088, %r3402, %r3399;
	@%p1088 bra 	$L__BB2_1615;
	setp.gt.s32 	%p1089, %r3402, %r3399;
	selp.b32 	%r3403, %r11098, %r11094, %p1089;
	selp.b32 	%r11094, %r11094, %r11098, %p1089;
	mov.u32 	%r11098, %r3403;
	bra.uni 	$L__BB2_1616;
$L__BB2_1615:
	add.s32 	%r11612, %r11612, 1;
	mul.hi.s32 	%r6565, %r11613, 1717986919;
	shr.u32 	%r6566, %r6565, 31;
	shr.s32 	%r6567, %r6565, 2;
	add.s32 	%r11613, %r6567, %r6566;
	setp.ne.s32 	%p1090, %r11612, %r3398;
	@%p1090 bra 	$L__BB2_1613;
$L__BB2_1616:
	max.s32 	%r6568, %r11106, %r11102;
	cvt.rn.f32.s32 	%f3244, %r6568;
	setp.lt.s32 	%p1091, %r6568, 1;
	mul.f32 	%f3245, %f3244, 0f4B000000;
	selp.f32 	%f3246, %f3245, %f3244, %p1091;
	selp.f32 	%f3247, 0fC1B80000, 0f00000000, %p1091;
	mov.b32 	%r6569, %f3246;
	add.s32 	%r6570, %r6569, -1059760811;
	and.b32  	%r6571, %r6570, -8388608;
	sub.s32 	%r6572, %r6569, %r6571;
	mov.b32 	%f3248, %r6572;
	cvt.rn.f32.s32 	%f3249, %r6571;
	fma.rn.f32 	%f3250, %f3249, 0f34000000, %f3247;
	add.f32 	%f3251, %f3248, 0fBF800000;
	fma.rn.f32 	%f3252, %f3251, 0fBE055027, 0f3E1039F6;
	fma.rn.f32 	%f3253, %f3252, %f3251, 0fBDF8CDCC;
	fma.rn.f32 	%f3254, %f3253, %f3251, 0f3E0F2955;
	fma.rn.f32 	%f3255, %f3254, %f3251, 0fBE2AD8B9;
	fma.rn.f32 	%f3256, %f3255, %f3251, 0f3E4CED0B;
	fma.rn.f32 	%f3257, %f3256, %f3251, 0fBE7FFF22;
	fma.rn.f32 	%f3258, %f3257, %f3251, 0f3EAAAA78;
	fma.rn.f32 	%f3259, %f3258, %f3251, 0fBF000000;
	mul.f32 	%f3260, %f3251, %f3259;
	fma.rn.f32 	%f3261, %f3260, %f3251, %f3251;
	fma.rn.f32 	%f3262, %f3250, 0f3F317218, %f3261;
	setp.gt.u32 	%p1092, %r6569, 2139095039;
	fma.rn.f32 	%f3263, %f3246, 0f7F800000, 0f7F800000;
	selp.f32 	%f3264, %f3263, %f3262, %p1092;
	setp.eq.f32 	%p1093, %f3246, 0f00000000;
	fma.rn.f32 	%f3265, %f3264, 0f3EDE5BD9, 0f3F800000;
	selp.f32 	%f3266, 0fFF800000, %f3265, %p1093;
	cvt.rzi.u32.f32 	%r3409, %f3266;
	setp.eq.s32 	%p1094, %r3409, 0;
	@%p1094 bra 	$L__BB2_1621;
	mul.hi.s32 	%r6574, %r11102, 1717986919;
	shr.u32 	%r6575, %r6574, 31;
	shr.s32 	%r6576, %r6574, 2;
	add.s32 	%r6577, %r6576, %r6575;
	mul.lo.s32 	%r6578, %r6577, 10;
	sub.s32 	%r3410, %r11102, %r6578;
	mov.b32 	%r11616, 0;
	mov.u32 	%r11617, %r11106;
$L__BB2_1618:
	mul.hi.s32 	%r6579, %r11617, 1717986919;
	shr.u32 	%r6580, %r6579, 31;
	shr.s32 	%r6581, %r6579, 2;
	add.s32 	%r6582, %r6581, %r6580;
	mul.lo.s32 	%r6583, %r6582, 10;
	sub.s32 	%r3413, %r11617, %r6583;
	setp.eq.s32 	%p1095, %r3413, %r3410;
	@%p1095 bra 	$L__BB2_1620;
	setp.gt.s32 	%p1096, %r3413, %r3410;
	selp.b32 	%r3414, %r11106, %r11102, %p1096;
	selp.b32 	%r11102, %r11102, %r11106, %p1096;
	mov.u32 	%r11106, %r3414;
	bra.uni 	$L__BB2_1621;
$L__BB2_1620:
	add.s32 	%r11616, %r11616, 1;
	mul.hi.s32 	%r6584, %r11617, 1717986919;
	shr.u32 	%r6585, %r6584, 31;
	shr.s32 	%r6586, %r6584, 2;
	add.s32 	%r11617, %r6586, %r6585;
	setp.ne.s32 	%p1097, %r11616, %r3409;
	@%p1097 bra 	$L__BB2_1618;
$L__BB2_1621:
	max.s32 	%r6587, %r11174, %r11110;
	cvt.rn.f32.s32 	%f3267, %r6587;
	setp.lt.s32 	%p1098, %r6587, 1;
	mul.f32 	%f3268, %f3267, 0f4B000000;
	selp.f32 	%f3269, %f3268, %f3267, %p1098;
	selp.f32 	%f3270, 0fC1B80000, 0f00000000, %p1098;
	mov.b32 	%r6588, %f3269;
	add.s32 	%r6589, %r6588, -1059760811;
	and.b32  	%r6590, %r6589, -8388608;
	sub.s32 	%r6591, %r6588, %r6590;
	mov.b32 	%f3271, %r6591;
	cvt.rn.f32.s32 	%f3272, %r6590;
	fma.rn.f32 	%f3273, %f3272, 0f34000000, %f3270;
	add.f32 	%f3274, %f3271, 0fBF800000;
	fma.rn.f32 	%f3275, %f3274, 0fBE055027, 0f3E1039F6;
	fma.rn.f32 	%f3276, %f3275, %f3274, 0fBDF8CDCC;
	fma.rn.f32 	%f3277, %f3276, %f3274, 0f3E0F2955;
	fma.rn.f32 	%f3278, %f3277, %f3274, 0fBE2AD8B9;
	fma.rn.f32 	%f3279, %f3278, %f3274, 0f3E4CED0B;
	fma.rn.f32 	%f3280, %f3279, %f3274, 0fBE7FFF22;
	fma.rn.f32 	%f3281, %f3280, %f3274, 0f3EAAAA78;
	fma.rn.f32 	%f3282, %f3281, %f3274, 0fBF000000;
	mul.f32 	%f3283, %f3274, %f3282;
	fma.rn.f32 	%f3284, %f3283, %f3274, %f3274;
	fma.rn.f32 	%f3285, %f3273, 0f3F317218, %f3284;
	setp.gt.u32 	%p1099, %r6588, 2139095039;
	fma.rn.f32 	%f3286, %f3269, 0f7F800000, 0f7F800000;
	selp.f32 	%f3287, %f3286, %f3285, %p1099;
	setp.eq.f32 	%p1100, %f3269, 0f00000000;
	fma.rn.f32 	%f3288, %f3287, 0f3EDE5BD9, 0f3F800000;
	selp.f32 	%f3289, 0fFF800000, %f3288, %p1100;
	cvt.rzi.u32.f32 	%r3420, %f3289;
	setp.eq.s32 	%p1101, %r3420, 0;
	@%p1101 bra 	$L__BB2_1626;
	mul.hi.s32 	%r6593, %r11110, 1717986919;
	shr.u32 	%r6594, %r6593, 31;
	shr.s32 	%r6595, %r6593, 2;
	add.s32 	%r6596, %r6595, %r6594;
	mul.lo.s32 	%r6597, %r6596, 10;
	sub.s32 	%r3421, %r11110, %r6597;
	mov.b32 	%r11620, 0;
	mov.u32 	%r11621, %r11174;
$L__BB2_1623:
	mul.hi.s32 	%r6598, %r11621, 1717986919;
	shr.u32 	%r6599, %r6598, 31;
	shr.s32 	%r6600, %r6598, 2;
	add.s32 	%r6601, %r6600, %r6599;
	mul.lo.s32 	%r6602, %r6601, 10;
	sub.s32 	%r3424, %r11621, %r6602;
	setp.eq.s32 	%p1102, %r3424, %r3421;
	@%p1102 bra 	$L__BB2_1625;
	setp.gt.s32 	%p1103, %r3424, %r3421;
	selp.b32 	%r3425, %r11174, %r11110, %p1103;
	selp.b32 	%r11110, %r11110, %r11174, %p1103;
	mov.u32 	%r11174, %r3425;
	bra.uni 	$L__BB2_1626;
$L__BB2_1625:
	add.s32 	%r11620, %r11620, 1;
	mul.hi.s32 	%r6603, %r11621, 1717986919;
	shr.u32 	%r6604, %r6603, 31;
	shr.s32 	%r6605, %r6603, 2;
	add.s32 	%r11621, %r6605, %r6604;
	setp.ne.s32 	%p1104, %r11620, %r3420;
	@%p1104 bra 	$L__BB2_1623;
$L__BB2_1626:
	max.s32 	%r6606, %r11054, %r11115;
	cvt.rn.f32.s32 	%f3290, %r6606;
	setp.lt.s32 	%p1105, %r6606, 1;
	mul.f32 	%f3291, %f3290, 0f4B000000;
	selp.f32 	%f3292, %f3291, %f3290, %p1105;
	selp.f32 	%f3293, 0fC1B80000, 0f00000000, %p1105;
	mov.b32 	%r6607, %f3292;
	add.s32 	%r6608, %r6607, -1059760811;
	and.b32  	%r6609, %r6608, -8388608;
	sub.s32 	%r6610, %r6607, %r6609;
	mov.b32 	%f3294, %r6610;
	cvt.rn.f32.s32 	%f3295, %r6609;
	fma.rn.f32 	%f3296, %f3295, 0f34000000, %f3293;
	add.f32 	%f3297, %f3294, 0fBF800000;
	fma.rn.f32 	%f3298, %f3297, 0fBE055027, 0f3E1039F6;
	fma.rn.f32 	%f3299, %f3298, %f3297, 0fBDF8CDCC;
	fma.rn.f32 	%f3300, %f3299, %f3297, 0f3E0F2955;
	fma.rn.f32 	%f3301, %f3300, %f3297, 0fBE2AD8B9;
	fma.rn.f32 	%f3302, %f3301, %f3297, 0f3E4CED0B;
	fma.rn.f32 	%f3303, %f3302, %f3297, 0fBE7FFF22;
	fma.rn.f32 	%f3304, %f3303, %f3297, 0f3EAAAA78;
	fma.rn.f32 	%f3305, %f3304, %f3297, 0fBF000000;
	mul.f32 	%f3306, %f3297, %f3305;
	fma.rn.f32 	%f3307, %f3306, %f3297, %f3297;
	fma.rn.f32 	%f3308, %f3296, 0f3F317218, %f3307;
	setp.gt.u32 	%p1106, %r6607, 2139095039;
	fma.rn.f32 	%f3309, %f3292, 0f7F800000, 0f7F800000;
	selp.f32 	%f3310, %f3309, %f3308, %p1106;
	setp.eq.f32 	%p1107, %f3292, 0f00000000;
	fma.rn.f32 	%f3311, %f3310, 0f3EDE5BD9, 0f3F800000;
	selp.f32 	%f3312, 0fFF800000, %f3311, %p1107;
	cvt.rzi.u32.f32 	%r3431, %f3312;
	setp.eq.s32 	%p1108, %r3431, 0;
	@%p1108 bra 	$L__BB2_1631;
	mul.hi.s32 	%r6612, %r11115, 1717986919;
	shr.u32 	%r6613, %r6612, 31;
	shr.s32 	%r6614, %r6612, 2;
	add.s32 	%r6615, %r6614, %r6613;
	mul.lo.s32 	%r6616, %r6615, 10;
	sub.s32 	%r3432, %r11115, %r6616;
	mov.b32 	%r11624, 0;
	mov.u32 	%r11625, %r11054;
$L__BB2_1628:
	mul.hi.s32 	%r6617, %r11625, 1717986919;
	shr.u32 	%r6618, %r6617, 31;
	shr.s32 	%r6619, %r6617, 2;
	add.s32 	%r6620, %r6619, %r6618;
	mul.lo.s32 	%r6621, %r6620, 10;
	sub.s32 	%r3435, %r11625, %r6621;
	setp.eq.s32 	%p1109, %r3435, %r3432;
	@%p1109 bra 	$L__BB2_1630;
	setp.gt.s32 	%p1110, %r3435, %r3432;
	selp.b32 	%r3436, %r11054, %r11115, %p1110;
	selp.b32 	%r11115, %r11115, %r11054, %p1110;
	mov.u32 	%r11054, %r3436;
	bra.uni 	$L__BB2_1631;
$L__BB2_1630:
	add.s32 	%r11624, %r11624, 1;
	mul.hi.s32 	%r6622, %r11625, 1717986919;
	shr.u32 	%r6623, %r6622, 31;
	shr.s32 	%r6624, %r6622, 2;
	add.s32 	%r11625, %r6624, %r6623;
	setp.ne.s32 	%p1111, %r11624, %r3431;
	@%p1111 bra 	$L__BB2_1628;
$L__BB2_1631:
	max.s32 	%r6625, %r11062, %r11058;
	cvt.rn.f32.s32 	%f3313, %r6625;
	setp.lt.s32 	%p1112, %r6625, 1;
	mul.f32 	%f3314, %f3313, 0f4B000000;
	selp.f32 	%f3315, %f3314, %f3313, %p1112;
	selp.f32 	%f3316, 0fC1B80000, 0f00000000, %p1112;
	mov.b32 	%r6626, %f3315;
	add.s32 	%r6627, %r6626, -1059760811;
	and.b32  	%r6628, %r6627, -8388608;
	sub.s32 	%r6629, %r6626, %r6628;
	mov.b32 	%f3317, %r6629;
	cvt.rn.f32.s32 	%f3318, %r6628;
	fma.rn.f32 	%f3319, %f3318, 0f34000000, %f3316;
	add.f32 	%f3320, %f3317, 0fBF800000;
	fma.rn.f32 	%f3321, %f3320, 0fBE055027, 0f3E1039F6;
	fma.rn.f32 	%f3322, %f3321, %f3320, 0fBDF8CDCC;
	fma.rn.f32 	%f3323, %f3322, %f3320, 0f3E0F2955;
	fma.rn.f32 	%f3324, %f3323, %f3320, 0fBE2AD8B9;
	fma.rn.f32 	%f3325, %f3324, %f3320, 0f3E4CED0B;
	fma.rn.f32 	%f3326, %f3325, %f3320, 0fBE7FFF22;
	fma.rn.f32 	%f3327, %f3326, %f3320, 0f3EAAAA78;
	fma.rn.f32 	%f3328, %f3327, %f3320, 0fBF000000;
	mul.f32 	%f3329, %f3320, %f3328;
	fma.rn.f32 	%f3330, %f3329, %f3320, %f3320;
	fma.rn.f32 	%f3331, %f3319, 0f3F317218, %f3330;
	setp.gt.u32 	%p1113, %r6626, 2139095039;
	fma.rn.f32 	%f3332, %f3315, 0f7F800000, 0f7F800000;
	selp.f32 	%f3333, %f3332, %f3331, %p1113;
	setp.eq.f32 	%p1114, %f3315, 0f00000000;
	fma.rn.f32 	%f3334, %f3333, 0f3EDE5BD9, 0f3F800000;
	selp.f32 	%f3335, 0fFF800000, %f3334, %p1114;
	cvt.rzi.u32.f32 	%r3442, %f3335;
	setp.eq.s32 	%p1115, %r3442, 0;
	@%p1115 bra 	$L__BB2_1636;
	mul.hi.s32 	%r6631, %r11058, 1717986919;
	shr.u32 	%r6632, %r6631, 31;
	shr.s32 	%r6633, %r6631, 2;
	add.s32 	%r6634, %r6633, %r6632;
	mul.lo.s32 	%r6635, %r6634, 10;
	sub.s32 	%r3443, %r11058, %r6635;
	mov.b32 	%r11628, 0;
	mov.u32 	%r11629, %r11062;
$L__BB2_1633:
	mul.hi.s32 	%r6636, %r11629, 1717986919;
	shr.u32 	%r6637, %r6636, 31;
	shr.s32 	%r6638, %r6636, 2;
	add.s32 	%r6639, %r6638, %r6637;
	mul.lo.s32 	%r6640, %r6639, 10;
	sub.s32 	%r3446, %r11629, %r6640;
	setp.eq.s32 	%p1116, %r3446, %r3443;
	@%p1116 bra 	$L__BB2_1635;
	setp.gt.s32 	%p1117, %r3446, %r3443;
	selp.b32 	%r3447, %r11062, %r11058, %p1117;
	selp.b32 	%r11058, %r11058, %r11062, %p1117;
	mov.u32 	%r11062, %r3447;
	bra.uni 	$L__BB2_1636;
$L__BB2_1635:
	add.s32 	%r11628, %r11628, 1;
	mul.hi.s32 	%r6641, %r11629, 1717986919;
	shr.u32 	%r6642, %r6641, 31;
	shr.s32 	%r6643, %r6641, 2;
	add.s32 	%r11629, %r6643, %r6642;
	setp.ne.s32 	%p1118, %r11628, %r3442;
	@%p1118 bra 	$L__BB2_1633;
$L__BB2_1636:
	max.s32 	%r6644, %r11070, %r11066;
	cvt.rn.f32.s32 	%f3336, %r6644;
	setp.lt.s32 	%p1119, %r6644, 1;
	mul.f32 	%f3337, %f3336, 0f4B000000;
	selp.f32 	%f3338, %f3337, %f3336, %p1119;
	selp.f32 	%f3339, 0fC1B80000, 0f00000000, %p1119;
	mov.b32 	%r6645, %f3338;
	add.s32 	%r6646, %r6645, -1059760811;
	and.b32  	%r6647, %r6646, -8388608;
	sub.s32 	%r6648, %r6645, %r6647;
	mov.b32 	%f3340, %r6648;
	cvt.rn.f32.s32 	%f3341, %r6647;
	fma.rn.f32 	%f3342, %f3341, 0f34000000, %f3339;
	add.f32 	%f3343, %f3340, 0fBF800000;
	fma.rn.f32 	%f3344, %f3343, 0fBE055027, 0f3E1039F6;
	fma.rn.f32 	%f3345, %f3344, %f3343, 0fBDF8CDCC;
	fma.rn.f32 	%f3346, %f3345, %f3343, 0f3E0F2955;
	fma.rn.f32 	%f3347, %f3346, %f3343, 0fBE2AD8B9;
	fma.rn.f32 	%f3348, %f3347, %f3343, 0f3E4CED0B;
	fma.rn.f32 	%f3349, %f3348, %f3343, 0fBE7FFF22;
	fma.rn.f32 	%f3350, %f3349, %f3343, 0f3EAAAA78;
	fma.rn.f32 	%f3351, %f3350, %f3343, 0fBF000000;
	mul.f32 	%f3352, %f3343, %f3351;
	fma.rn.f32 	%f3353, %f3352, %f3343, %f3343;
	fma.rn.f32 	%f3354, %f3342, 0f3F317218, %f3353;
	setp.gt.u32 	%p1120, %r6645, 2139095039;
	fma.rn.f32 	%f3355, %f3338, 0f7F800000, 0f7F800000;
	selp.f32 	%f3356, %f3355, %f3354, %p1120;
	setp.eq.f32 	%p1121, %f3338, 0f00000000;
	fma.rn.f32 	%f3357, %f3356, 0f3EDE5BD9, 0f3F800000;
	selp.f32 	%f3358, 0fFF800000, %f3357, %p1121;
	cvt.rzi.u32.f32 	%r3453, %f3358;
	setp.eq.s32 	%p1122, %r3453, 0;
	@%p1122 bra 	$L__BB2_1641;
	mul.hi.s32 	%r6650, %r11066, 1717986919;
	shr.u32 	%r6651, %r6650, 31;
	shr.s32 	%r6652, %r6650, 2;
	add.s32 	%r6653, %r6652, %r6651;
	mul.lo.s32 	%r6654, %r6653, 10;
	sub.s32 	%r3454, %r11066, %r6654;
	mov.b32 	%r11632, 0;
	mov.u32 	%r11633, %r11070;
$L__BB2_1638:
	mul.hi.s32 	%r6655, %r11633, 1717986919;
	shr.u32 	%r6656, %r6655, 31;
	shr.s32 	%r6657, %r6655, 2;
	add.s32 	%r6658, %r6657, %r6656;
	mul.lo.s32 	%r6659, %r6658, 10;
	sub.s32 	%r3457, %r11633, %r6659;
	setp.eq.s32 	%p1123, %r3457, %r3454;
	@%p1123 bra 	$L__BB2_1640;
	setp.gt.s32 	%p1124, %r3457, %r3454;
	selp.b32 	%r3458, %r11070, %r11066, %p1124;
	selp.b32 	%r11066, %r11066, %r11070, %p1124;
	mov.u32 	%r11070, %r3458;
	bra.uni 	$L__BB2_1641;
$L__BB2_1640:
	add.s32 	%r11632, %r11632, 1;
	mul.hi.s32 	%r6660, %r11633, 1717986919;
	shr.u32 	%r6661, %r6660, 31;
	shr.s32 	%r6662, %r6660, 2;
	add.s32 	%r11633, %r6662, %r6661;
	setp.ne.s32 	%p1125, %r11632, %r3453;
	@%p1125 bra 	$L__BB2_1638;
$L__BB2_1641:
	max.s32 	%r6663, %r11078, %r11074;
	cvt.rn.f32.s32 	%f3359, %r6663;
	setp.lt.s32 	%p1126, %r6663, 1;
	mul.f32 	%f3360, %f3359, 0f4B000000;
	selp.f32 	%f3361, %f3360, %f3359, %p1126;
	selp.f32 	%f3362, 0fC1B80000, 0f00000000, %p1126;
	mov.b32 	%r6664, %f3361;
	add.s32 	%r6665, %r6664, -1059760811;
	and.b32  	%r6666, %r6665, -8388608;
	sub.s32 	%r6667, %r6664, %r6666;
	mov.b32 	%f3363, %r6667;
	cvt.rn.f32.s32 	%f3364, %r6666;
	fma.rn.f32 	%f3365, %f3364, 0f34000000, %f3362;
	add.f32 	%f3366, %f3363, 0fBF800000;
	fma.rn.f32 	%f3367, %f3366, 0fBE055027, 0f3E1039F6;
	fma.rn.f32 	%f3368, %f3367, %f3366, 0fBDF8CDCC;
	fma.rn.f32 	%f3369, %f3368, %f3366, 0f3E0F2955;
	fma.rn.f32 	%f3370, %f3369, %f3366, 0fBE2AD8B9;
	fma.rn.f32 	%f3371, %f3370, %f3366, 0f3E4CED0B;
	fma.rn.f32 	%f3372, %f3371, %f3366, 0fBE7FFF22;
	fma.rn.f32 	%f3373, %f3372, %f3366, 0f3EAAAA78;
	fma.rn.f32 	%f3374, %f3373, %f3366, 0fBF000000;
	mul.f32 	%f3375, %f3366, %f3374;
	fma.rn.f32 	%f3376, %f3375, %f3366, %f3366;
	fma.rn.f32 	%f3377, %f3365, 0f3F317218, %f3376;
	setp.gt.u32 	%p1127, %r6664, 2139095039;
	fma.rn.f32 	%f3378, %f3361, 0f7F800000, 0f7F800000;
	selp.f32 	%f3379, %f3378, %f3377, %p1127;
	setp.eq.f32 	%p1128, %f3361, 0f00000000;
	fma.rn.f32 	%f3380, %f3379, 0f3EDE5BD9, 0f3F800000;
	selp.f32 	%f3381, 0fFF800000, %f3380, %p1128;
	cvt.rzi.u32.f32 	%r3464, %f3381;
	setp.eq.s32 	%p1129, %r3464, 0;
	@%p1129 bra 	$L__BB2_1646;
	mul.hi.s32 	%r6669, %r11074, 1717986919;
	shr.u32 	%r6670, %r6669, 31;
	shr.s32 	%r6671, %r6669, 2;
	add.s32 	%r6672, %r6671, %r6670;
	mul.lo.s32 	%r6673, %r6672, 10;
	sub.s32 	%r3465, %r11074, %r6673;
	mov.b32 	%r11636, 0;
	mov.u32 	%r11637, %r11078;
$L__BB2_1643:
	mul.hi.s32 	%r6674, %r11637, 1717986919;
	shr.u32 	%r6675, %r6674, 31;
	shr.s32 	%r6676, %r6674, 2;
	add.s32 	%r6677, %r6676, %r6675;
	mul.lo.s32 	%r6678, %r6677, 10;
	sub.s32 	%r3468, %r11637, %r6678;
	setp.eq.s32 	%p1130, %r3468, %r3465;
	@%p1130 bra 	$L__BB2_1645;
	setp.gt.s32 	%p1131, %r3468, %r3465;
	selp.b32 	%r3469, %r11078, %r11074, %p1131;
	selp.b32 	%r11074, %r11074, %r11078, %p1131;
	mov.u32 	%r11078, %r3469;
	bra.uni 	$L__BB2_1646;
$L__BB2_1645:
	add.s32 	%r11636, %r11636, 1;
	mul.hi.s32 	%r6679, %r11637, 1717986919;
	shr.u32 	%r6680, %r6679, 31;
	shr.s32 	%r6681, %r6679, 2;
	add.s32 	%r11637, %r6681, %r6680;
	setp.ne.s32 	%p1132, %r11636, %r3464;
	@%p1132 bra 	$L__BB2_1643;
$L__BB2_1646:
	max.s32 	%r6682, %r11086, %r11082;
	cvt.rn.f32.s32 	%f3382, %r6682;
	setp.lt.s32 	%p1133, %r6682, 1;
	mul.f32 	%f3383, %f3382, 0f4B000000;
	selp.f32 	%f3384, %f3383, %f3382, %p1133;
	selp.f32 	%f3385, 0fC1B80000, 0f00000000, %p1133;
	mov.b32 	%r6683, %f3384;
	add.s32 	%r6684, %r6683, -1059760811;
	and.b32  	%r6685, %r6684, -8388608;
	sub.s32 	%r6686, %r6683, %r6685;
	mov.b32 	%f3386, %r6686;
	cvt.rn.f32.s32 	%f3387, %r6685;
	fma.rn.f32 	%f3388, %f3387, 0f34000000, %f3385;
	add.f32 	%f3389, %f3386, 0fBF800000;
	fma.rn.f32 	%f3390, %f3389, 0fBE055027, 0f3E1039F6;
	fma.rn.f32 	%f3391, %f3390, %f3389, 0fBDF8CDCC;
	fma.rn.f32 	%f3392, %f3391, %f3389, 0f3E0F2955;
	fma.rn.f32 	%f3393, %f3392, %f3389, 0fBE2AD8B9;
	fma.rn.f32 	%f3394, %f3393, %f3389, 0f3E4CED0B;
	fma.rn.f32 	%f3395, %f3394, %f3389, 0fBE7FFF22;
	fma.rn.f32 	%f3396, %f3395, %f3389, 0f3EAAAA78;
	fma.rn.f32 	%f3397, %f3396, %f3389, 0fBF000000;
	mul.f32 	%f3398, %f3389, %f3397;
	fma.rn.f32 	%f3399, %f3398, %f3389, %f3389;
	fma.rn.f32 	%f3400, %f3388, 0f3F317218, %f3399;
	setp.gt.u32 	%p1134, %r6683, 2139095039;
	fma.rn.f32 	%f3401, %f3384, 0f7F800000, 0f7F800000;
	selp.f32 	%f3402, %f3401, %f3400, %p1134;
	setp.eq.f32 	%p1135, %f3384, 0f00000000;
	fma.rn.f32 	%f3403, %f3402, 0f3EDE5BD9, 0f3F800000;
	selp.f32 	%f3404, 0fFF800000, %f3403, %p1135;
	cvt.rzi.u32.f32 	%r3475, %f3404;
	setp.eq.s32 	%p1136, %r3475, 0;
	@%p1136 bra 	$L__BB2_1651;
	mul.hi.s32 	%r6688, %r11082, 1717986919;
	shr.u32 	%r6689, %r6688, 31;
	shr.s32 	%r6690, %r6688, 2;
	add.s32 	%r6691, %r6690, %r6689;
	mul.lo.s32 	%r6692, %r6691, 10;
	sub.s32 	%r3476, %r11082, %r6692;
	mov.b32 	%r11640, 0;
	mov.u32 	%r11641, %r11086;
$L__BB2_1648:
	mul.hi.s32 	%r6693, %r11641, 1717986919;
	shr.u32 	%r6694, %r6693, 31;
	shr.s32 	%r6695, %r6693, 2;
	add.s32 	%r6696, %r6695, %r6694;
	mul.lo.s32 	%r6697, %r6696, 10;
	sub.s32 	%r3479, %r11641, %r6697;
	setp.eq.s32 	%p1137, %r3479, %r3476;
	@%p1137 bra 	$L__BB2_1650;
	setp.gt.s32 	%p1138, %r3479, %r3476;
	selp.b32 	%r3480, %r11086, %r11082, %p1138;
	selp.b32 	%r11082, %r11082, %r11086, %p1138;
	mov.u32 	%r11086, %r3480;
	bra.uni 	$L__BB2_1651;
$L__BB2_1650:
	add.s32 	%r11640, %r11640, 1;
	mul.hi.s32 	%r6698, %r11641, 1717986919;
	shr.u32 	%r6699, %r6698, 31;
	shr.s32 	%r6700, %r6698, 2;
	add.s32 	%r11641, %r6700, %r6699;
	setp.ne.s32 	%p1139, %r11640, %r3475;
	@%p1139 bra 	$L__BB2_1648;
$L__BB2_1651:
	max.s32 	%r6701, %r11094, %r11090;
	cvt.rn.f32.s32 	%f3405, %r6701;
	setp.lt.s32 	%p1140, %r6701, 1;
	mul.f32 	%f3406, %f3405, 0f4B000000;
	selp.f32 	%f3407, %f3406, %f3405, %p1140;
	selp.f32 	%f3408, 0fC1B80000, 0f00000000, %p1140;
	mov.b32 	%r6702, %f3407;
	add.s32 	%r6703, %r6702, -1059760811;
	and.b32  	%r6704, %r6703, -8388608;
	sub.s32 	%r6705, %r6702, %r6704;
	mov.b32 	%f3409, %r6705;
	cvt.rn.f32.s32 	%f3410, %r6704;
	fma.rn.f32 	%f3411, %f3410, 0f34000000, %f3408;
	add.f32 	%f3412, %f3409, 0fBF800000;
	fma.rn.f32 	%f3413, %f3412, 0fBE055027, 0f3E1039F6;
	fma.rn.f32 	%f3414, %f3413, %f3412, 0fBDF8CDCC;
	fma.rn.f32 	%f3415, %f3414, %f3412, 0f3E0F2955;
	fma.rn.f32 	%f3416, %f3415, %f3412, 0fBE2AD8B9;
	fma.rn.f32 	%f3417, %f3416, %f3412, 0f3E4CED0B;
	fma.rn.f32 	%f3418, %f3417, %f3412, 0fBE7FFF22;
	fma.rn.f32 	%f3419, %f3418, %f3412, 0f3EAAAA78;
	fma.rn.f32 	%f3420, %f3419, %f3412, 0fBF000000;
	mul.f32 	%f3421, %f3412, %f3420;
	fma.rn.f32 	%f3422, %f3421, %f3412, %f3412;
	fma.rn.f32 	%f3423, %f3411, 0f3F317218, %f3422;
	setp.gt.u32 	%p1141, %r6702, 2139095039;
	fma.rn.f32 	%f3424, %f3407, 0f7F800000, 0f7F800000;
	selp.f32 	%f3425, %f3424, %f3423, %p1141;
	setp.eq.f32 	%p1142, %f3407, 0f00000000;
	fma.rn.f32 	%f3426, %f3425, 0f3EDE5BD9, 0f3F800000;
	selp.f32 	%f3427, 0fFF800000, %f3426, %p1142;
	cvt.rzi.u32.f32 	%r3486, %f3427;
	setp.eq.s32 	%p1143, %r3486, 0;
	@%p1143 bra 	$L__BB2_1656;
	mul.hi.s32 	%r6707, %r11090, 1717986919;
	shr.u32 	%r6708, %r6707, 31;
	shr.s32 	%r6709, %r6707, 2;
	add.s32 	%r6710, %r6709, %r6708;
	mul.lo.s32 	%r6711, %r6710, 10;
	sub.s32 	%r3487, %r11090, %r6711;
	mov.b32 	%r11644, 0;
	mov.u32 	%r11645, %r11094;
$L__BB2_1653:
	mul.hi.s32 	%r6712, %r11645, 1717986919;
	shr.u32 	%r6713, %r6712, 31;
	shr.s32 	%r6714, %r6712, 2;
	add.s32 	%r6715, %r6714, %r6713;
	mul.lo.s32 	%r6716, %r6715, 10;
	sub.s32 	%r3490, %r11645, %r6716;
	setp.eq.s32 	%p1144, %r3490, %r3487;
	@%p1144 bra 	$L__BB2_1655;
	setp.gt.s32 	%p1145, %r3490, %r3487;
	selp.b32 	%r3491, %r11094, %r11090, %p1145;
	selp.b32 	%r11090, %r11090, %r11094, %p1145;
	mov.u32 	%r11094, %r3491;
	bra.uni 	$L__BB2_1656;
$L__BB2_1655:
	add.s32 	%r11644, %r11644, 1;
	mul.hi.s32 	%r6717, %r11645, 1717986919;
	shr.u32 	%r6718, %r6717, 31;
	shr.s32 	%r6719, %r6717, 2;
	add.s32 	%r11645, %r6719, %r6718;
	setp.ne.s32 	%p1146, %r11644, %r3486;
	@%p1146 bra 	$L__BB2_1653;
$L__BB2_1656:
	max.s32 	%r6720, %r11102, %r11098;
	cvt.rn.f32.s32 	%f3428, %r6720;
	setp.lt.s32 	%p1147, %r6720, 1;
	mul.f32 	%f3429, %f3428, 0f4B000000;
	selp.f32 	%f3430, %f3429, %f3428, %p1147;
	selp.f32 	%f3431, 0fC1B80000, 0f00000000, %p1147;
	mov.b32 	%r6721, %f3430;
	add.s32 	%r6722, %r6721, -1059760811;
	and.b32  	%r6723, %r6722, -8388608;
	sub.s32 	%r6724, %r6721, %r6723;
	mov.b32 	%f3432, %r6724;
	cvt.rn.f32.s32 	%f3433, %r6723;
	fma.rn.f32 	%f3434, %f3433, 0f34000000, %f3431;
	add.f32 	%f3435, %f3432, 0fBF800000;
	fma.rn.f32 	%f3436, %f3435, 0fBE055027, 0f3E1039F6;
	fma.rn.f32 	%f3437, %f3436, %f3435, 0fBDF8CDCC;
	fma.rn.f32 	%f3438, %f3437, %f3435, 0f3E0F2955;
	fma.rn.f32 	%f3439, %f3438, %f3435, 0fBE2AD8B9;
	fma.rn.f32 	%f3440, %f3439, %f3435, 0f3E4CED0B;
	fma.rn.f32 	%f3441, %f3440, %f3435, 0fBE7FFF22;
	fma.rn.f32 	%f3442, %f3441, %f3435, 0f3EAAAA78;
	fma.rn.f32 	%f3443, %f3442, %f3435, 0fBF000000;
	mul.f32 	%f3444, %f3435, %f3443;
	fma.rn.f32 	%f3445, %f3444, %f3435, %f3435;
	fma.rn.f32 	%f3446, %f3434, 0f3F317218, %f3445;
	setp.gt.u32 	%p1148, %r6721, 2139095039;
	fma.rn.f32 	%f3447, %f3430, 0f7F800000, 0f7F800000;
	selp.f32 	%f3448, %f3447, %f3446, %p1148;
	setp.eq.f32 	%p1149, %f3430, 0f00000000;
	fma.rn.f32 	%f3449, %f3448, 0f3EDE5BD9, 0f3F800000;
	selp.f32 	%f3450, 0fFF800000, %f3449, %p1149;
	cvt.rzi.u32.f32 	%r3497, %f3450;
	setp.eq.s32 	%p1150, %r3497, 0;
	@%p1150 bra 	$L__BB2_1661;
	mul.hi.s32 	%r6726, %r11098, 1717986919;
	shr.u32 	%r6727, %r6726, 31;
	shr.s32 	%r6728, %r6726, 2;
	add.s32 	%r6729, %r6728, %r6727;
	mul.lo.s32 	%r6730, %r6729, 10;
	sub.s32 	%r3498, %r11098, %r6730;
	mov.b32 	%r11648, 0;
	mov.u32 	%r11649, %r11102;
$L__BB2_1658:
	mul.hi.s32 	%r6731, %r11649, 1717986919;
	shr.u32 	%r6732, %r6731, 31;
	shr.s32 	%r6733, %r6731, 2;
	add.s32 	%r6734, %r6733, %r6732;
	mul.lo.s32 	%r6735, %r6734, 10;
	sub.s32 	%r3501, %r11649, %r6735;
	setp.eq.s32 	%p1151, %r3501, %r3498;
	@%p1151 bra 	$L__BB2_1660;
	setp.gt.s32 	%p1152, %r3501, %r3498;
	selp.b32 	%r3502, %r11102, %r11098, %p1152;
	selp.b32 	%r11098, %r11098, %r11102, %p1152;
	mov.u32 	%r11102, %r3502;
	bra.uni 	$L__BB2_1661;
$L__BB2_1660:
	add.s32 	%r11648, %r11648, 1;
	mul.hi.s32 	%r6736, %r11649, 1717986919;
	shr.u32 	%r6737, %r6736, 31;
	shr.s32 	%r6738, %r6736, 2;
	add.s32 	%r11649, %r6738, %r6737;
	setp.ne.s32 	%p1153, %r11648, %r3497;
	@%p1153 bra 	$L__BB2_1658;
$L__BB2_1661:
	max.s32 	%r6739, %r11110, %r11106;
	cvt.rn.f32.s32 	%f3451, %r6739;
	setp.lt.s32 	%p1154, %r6739, 1;
	mul.f32 	%f3452, %f3451, 0f4B000000;
	selp.f32 	%f3453, %f3452, %f3451, %p1154;
	selp.f32 	%f3454, 0fC1B80000, 0f00000000, %p1154;
	mov.b32 	%r6740, %f3453;
	add.s32 	%r6741, %r6740, -1059760811;
	and.b32  	%r6742, %r6741, -8388608;
	sub.s32 	%r6743, %r6740, %r6742;
	mov.b32 	%f3455, %r6743;
	cvt.rn.f32.s32 	%f3456, %r6742;
	fma.rn.f32 	%f3457, %f3456, 0f34000000, %f3454;
	add.f32 	%f3458, %f3455, 0fBF800000;
	fma.rn.f32 	%f3459, %f3458, 0fBE055027, 0f3E1039F6;
	fma.rn.f32 	%f3460, %f3459, %f3458, 0fBDF8CDCC;
	fma.rn.f32 	%f3461, %f3460, %f3458, 0f3E0F2955;
	fma.rn.f32 	%f3462, %f3461, %f3458, 0fBE2AD8B9;
	fma.rn.f32 	%f3463, %f3462, %f3458, 0f3E4CED0B;
	fma.rn.f32 	%f3464, %f3463, %f3458, 0fBE7FFF22;
	fma.rn.f32 	%f3465, %f3464, %f3458, 0f3EAAAA78;
	fma.rn.f32 	%f3466, %f3465, %f3458, 0fBF000000;
	mul.f32 	%f3467, %f3458, %f3466;
	fma.rn.f32 	%f3468, %f3467, %f3458, %f3458;
	fma.rn.f32 	%f3469, %f3457, 0f3F317218, %f3468;
	setp.gt.u32 	%p1155, %r6740, 2139095039;
	fma.rn.f32 	%f3470, %f3453, 0f7F800000, 0f7F800000;
	selp.f32 	%f3471, %f3470, %f3469, %p1155;
	setp.eq.f32 	%p1156, %f3453, 0f00000000;
	fma.rn.f32 	%f3472, %f3471, 0f3EDE5BD9, 0f3F800000;
	selp.f32 	%f3473, 0fFF800000, %f3472, %p1156;
	cvt.rzi.u32.f32 	%r3508, %f3473;
	setp.eq.s32 	%p1157, %r3508, 0;
	@%p1157 bra 	$L__BB2_1666;
	mul.hi.s32 	%r6745, %r11106, 1717986919;
	shr.u32 	%r6746, %r6745, 31;
	shr.s32 	%r6747, %r6745, 2;
	add.s32 	%r6748, %r6747, %r6746;
	mul.lo.s32 	%r6749, %r6748, 10;
	sub.s32 	%r3509, %r11106, %r6749;
	mov.b32 	%r11652, 0;
	mov.u32 	%r11653, %r11110;
$L__BB2_1663:
	mul.hi.s32 	%r6750, %r11653, 1717986919;
	shr.u32 	%r6751, %r6750, 31;
	shr.s32 	%r6752, %r6750, 2;
	add.s32 	%r6753, %r6752, %r6751;
	mul.lo.s32 	%r6754, %r6753, 10;
	sub.s32 	%r3512, %r11653, %r6754;
	setp.eq.s32 	%p1158, %r3512, %r3509;
	@%p1158 bra 	$L__BB2_1665;
	setp.gt.s32 	%p1159, %r3512, %r3509;
	selp.b32 	%r3513, %r11110, %r11106, %p1159;
	selp.b32 	%r11106, %r11106, %r11110, %p1159;
	mov.u32 	%r11110, %r3513;
	bra.uni 	$L__BB2_1666;
$L__BB2_1665:
	add.s32 	%r11652, %r11652, 1;
	mul.hi.s32 	%r6755, %r11653, 1717986919;
	shr.u32 	%r6756, %r6755, 31;
	shr.s32 	%r6757, %r6755, 2;
	add.s32 	%r11653, %r6757, %r6756;
	setp.ne.s32 	%p1160, %r11652, %r3508;
	@%p1160 bra 	$L__BB2_1663;
$L__BB2_1666:
	mov.b32 	%r11688, 2;
$L__BB2_1667:
	mov.u32 	%r3551, %r11688;
	bar.sync 	0;
	add.s32 	%r6759, %r3551, -1;
	shr.u32 	%r6760, %r3551, 1;
	mov.u32 	%r6761, _ZZN3cub18CUB_300001_SM_10006detail10merge_sort30DeviceMergeSortBlockSortKernelINS2_10policy_hubIN6thrust24THRUST_300001_SM_1000_NS6detail15normal_iteratorINS6_10device_ptrIiEEEEE9Policy600ESB_PNS0_8NullTypeESB_SF_j14lex_comparatoriSE_EEvbT0_T1_T2_T3_T4_PT6_PT7_T5_NS1_7vsmem_tEE19static_temp_storage;
	mad.lo.s32 	%r6762, %r1803, 68, %r6761;
	st.shared.u32 	[%r6762], %r11115;
	st.shared.u32 	[%r6762+4], %r11054;
	st.shared.u32 	[%r6762+8], %r11058;
	st.shared.u32 	[%r6762+12], %r11062;
	st.shared.u32 	[%r6762+16], %r11066;
	st.shared.u32 	[%r6762+20], %r11070;
	st.shared.u32 	[%r6762+24], %r11074;
	st.shared.u32 	[%r6762+28], %r11078;
	st.shared.u32 	[%r6762+32], %r11082;
	st.shared.u32 	[%r6762+36], %r11086;
	st.shared.u32 	[%r6762+40], %r11090;
	st.shared.u32 	[%r6762+44], %r11094;
	st.shared.u32 	[%r6762+48], %r11098;
	st.shared.u32 	[%r6762+52], %r11102;
	st.shared.u32 	[%r6762+56], %r11106;
	st.shared.u32 	[%r6762+60], %r11110;
	st.shared.u32 	[%r6762+64], %r11174;
	bar.sync 	0;
	neg.s32 	%r6763, %r3551;
	and.b32  	%r6764, %r1803, %r6763;
	mul.lo.s32 	%r6765, %r6764, 17;
	mul.lo.s32 	%r6766, %r6760, 17;
	and.b32  	%r6767, %r6759, %r1803;
	mul.lo.s32 	%r6768, %r6767, 17;
	min.s32 	%r3552, %r6768, %r1802;
	min.s32 	%r3553, %r6765, %r1802;
	add.s32 	%r6769, %r3553, %r6766;
	min.s32 	%r3554, %r6769, %r1802;
	add.s32 	%r6770, %r3554, %r6766;
	min.s32 	%r3555, %r6770, %r1802;
	sub.s32 	%r6771, %r3554, %r3553;
	sub.s32 	%r6772, %r3555, %r3554;
	setp.lt.s32 	%p1161, %r3552, %r6772;
	sub.s32 	%r6773, %r3552, %r6772;
	selp.b32 	%r11693, 0, %r6773, %p1161;
	min.s32 	%r11689, %r6771, %r3552;
	setp.ge.s32 	%p1162, %r11693, %r11689;
	@%p1162 bra 	$L__BB2_1675;
	add.s32 	%r3558, %r3554, %r3552;
$L__BB2_1669:
	sub.s32 	%r6774, %r11689, %r11693;
	shr.u32 	%r6775, %r6774, 31;
	add.s32 	%r6776, %r6774, %r6775;
	shr.s32 	%r6777, %r6776, 1;
	add.s32 	%r3561, %r6777, %r11693;
	add.s32 	%r6778, %r3561, %r3553;
	shl.b32 	%r6779, %r6778, 2;
	add.s32 	%r6781, %r6761, %r6779;
	ld.shared.u32 	%r3562, [%r6781];
	not.b32 	%r6782, %r3561;
	add.s32 	%r6783, %r3558, %r6782;
	shl.b32 	%r6784, %r6783, 2;
	add.s32 	%r6785, %r6761, %r6784;
	ld.shared.u32 	%r11692, [%r6785];
	max.s32 	%r6786, %r11692, %r3562;
	cvt.rn.f32.s32 	%f3474, %r6786;
	setp.lt.s32 	%p1164, %r6786, 1;
	mul.f32 	%f3475, %f3474, 0f4B000000;
	selp.f32 	%f3476, %f3475, %f3474, %p1164;
	selp.f32 	%f3477, 0fC1B80000, 0f00000000, %p1164;
	mov.b32 	%r6787, %f3476;
	add.s32 	%r6788, %r6787, -1059760811;
	and.b32  	%r6789, %r6788, -8388608;
	sub.s32 	%r6790, %r6787, %r6789;
	mov.b32 	%f3478, %r6790;
	cvt.rn.f32.s32 	%f3479, %r6789;
	fma.rn.f32 	%f3480, %f3479, 0f34000000, %f3477;
	add.f32 	%f3481, %f3478, 0fBF800000;
	fma.rn.f32 	%f3482, %f3481, 0fBE055027, 0f3E1039F6;
	fma.rn.f32 	%f3483, %f3482, %f3481, 0fBDF8CDCC;
	fma.rn.f32 	%f3484, %f3483, %f3481, 0f3E0F2955;
	fma.rn.f32 	%f3485, %f3484, %f3481, 0fBE2AD8B9;
	fma.rn.f32 	%f3486, %f3485, %f3481, 0f3E4CED0B;
	fma.rn.f32 	%f3487, %f3486, %f3481, 0fBE7FFF22;
	fma.rn.f32 	%f3488, %f3487, %f3481, 0f3EAAAA78;
	fma.rn.f32 	%f3489, %f3488, %f3481, 0fBF000000;
	mul.f32 	%f3490, %f3481, %f3489;
	fma.rn.f32 	%f3491, %f3490, %f3481, %f3481;
	fma.rn.f32 	%f3492, %f3480, 0f3F317218, %f3491;
	setp.gt.u32 	%p1165, %r6787, 2139095039;
	fma.rn.f32 	%f3493, %f3476, 0f7F800000, 0f7F800000;
	selp.f32 	%f3494, %f3493, %f3492, %p1165;
	setp.eq.f32 	%p1166, %f3476, 0f00000000;
	fma.rn.f32 	%f3495, %f3494, 0f3EDE5BD9, 0f3F800000;
	selp.f32 	%f3496, 0fFF800000, %f3495, %p1166;
	cvt.rzi.u32.f32 	%r3564, %f3496;
	setp.eq.s32 	%p1167, %r3564, 0;
	mov.pred 	%p2626, -1;
	@%p1167 bra 	$L__BB2_1674;
	mul.hi.s32 	%r6792, %r3562, 1717986919;
	shr.u32 	%r6793, %r6792, 31;
	shr.s32 	%r6794, %r6792, 2;
	add.s32 	%r6795, %r6794, %r6793;
	mul.lo.s32 	%r6796, %r6795, 10;
	sub.s32 	%r3565, %r3562, %r6796;
	mov.b32 	%r11691, 0;
$L__BB2_1671:
	mul.hi.s32 	%r6797, %r11692, 1717986919;
	shr.u32 	%r6798, %r6797, 31;
	shr.s32 	%r6799, %r6797, 2;
	add.s32 	%r6800, %r6799, %r6798;
	mul.lo.s32 	%r6801, %r6800, 10;
	sub.s32 	%r3568, %r11692, %r6801;
	setp.eq.s32 	%p1168, %r3568, %r3565;
	@%p1168 bra 	$L__BB2_1673;
	setp.gt.s32 	%p2626, %r3568, %r3565;
	bra.uni 	$L__BB2_1674;
$L__BB2_1673:
	add.s32 	%r11691, %r11691, 1;
	setp.ne.s32 	%p1170, %r11691, %r3564;
	mov.u32 	%r11692, %r6800;
	@%p1170 bra 	$L__BB2_1671;
$L__BB2_1674:
	add.s32 	%r6805, %r3561, 1;
	selp.b32 	%r11693, %r6805, %r11693, %p2626;
	selp.b32 	%r11689, %r11689, %r3561, %p2626;
	setp.lt.s32 	%p1171, %r11693, %r11689;
	@%p1171 bra 	$L__BB2_1669;
$L__BB2_1675:
	add.s32 	%r3574, %r11693, %r3553;
	add.s32 	%r6806, %r3554, %r3552;
	sub.s32 	%r3575, %r6806, %r11693;
	shl.b32 	%r6807, %r3574, 2;
	add.s32 	%r3576, %r6761, %r6807;
	ld.shared.u32 	%r11700, [%r3576];
	shl.b32 	%r6809, %r3575, 2;
	add.s32 	%r3578, %r6761, %r6809;
	ld.shared.u32 	%r11697, [%r3578];
	setp.ge.s32 	%p1173, %r3575, %r3555;
	mov.pred 	%p1172, 0;
	mov.pred 	%p2627, %p1172;
	@%p1173 bra 	$L__BB2_1682;
	setp.ge.s32 	%p1175, %r3574, %r3554;
	mov.pred 	%p2627, -1;
	@%p1175 bra 	$L__BB2_1682;
	max.s32 	%r6810, %r11697, %r11700;
	cvt.rn.f32.s32 	%f3497, %r6810;
	setp.lt.s32 	%p1177, %r6810, 1;
	mul.f32 	%f3498, %f3497, 0f4B000000;
	selp.f32 	%f3499, %f3498, %f3497, %p1177;
	selp.f32 	%f3500, 0fC1B80000, 0f00000000, %p1177;
	mov.b32 	%r6811, %f3499;
	add.s32 	%r6812, %r6811, -1059760811;
	and.b32  	%r6813, %r6812, -8388608;
	sub.s32 	%r6814, %r6811, %r6813;
	mov.b32 	%f3501, %r6814;
	cvt.rn.f32.s32 	%f3502, %r6813;
	fma.rn.f32 	%f3503, %f3502, 0f34000000, %f3500;
	add.f32 	%f3504, %f3501, 0fBF800000;
	fma.rn.f32 	%f3505, %f3504, 0fBE055027, 0f3E1039F6;
	fma.rn.f32 	%f3506, %f3505, %f3504, 0fBDF8CDCC;
	fma.rn.f32 	%f3507, %f3506, %f3504, 0f3E0F2955;
	fma.rn.f32 	%f3508, %f3507, %f3504, 0fBE2AD8B9;
	fma.rn.f32 	%f3509, %f3508, %f3504, 0f3E4CED0B;
	fma.rn.f32 	%f3510, %f3509, %f3504, 0fBE7FFF22;
	fma.rn.f32 	%f3511, %f3510, %f3504, 0f3EAAAA78;
	fma.rn.f32 	%f3512, %f3511, %f3504, 0fBF000000;
	mul.f32 	%f3513, %f3504, %f3512;
	fma.rn.f32 	%f3514, %f3513, %f3504, %f3504;
	fma.rn.f32 	%f3515, %f3503, 0f3F317218, %f3514;
	setp.gt.u32 	%p1178, %r6811, 2139095039;
	fma.rn.f32 	%f3516, %f3499, 0f7F800000, 0f7F800000;
	selp.f32 	%f3517, %f3516, %f3515, %p1178;
	setp.eq.f32 	%p1179, %f3499, 0f00000000;
	fma.rn.f32 	%f3518, %f3517, 0f3EDE5BD9, 0f3F800000;
	selp.f32 	%f3519, 0fFF800000, %f3518, %p1179;
	cvt.rzi.u32.f32 	%r3580, %f3519;
	setp.eq.s32 	%p1180, %r3580, 0;
	mov.pred 	%p2627, %p1172;
	@%p1180 bra 	$L__BB2_1682;
	mul.hi.s32 	%r6816, %r11700, 1717986919;
	shr.u32 	%r6817, %r6816, 31;
	shr.s32 	%r6818, %r6816, 2;
	add.s32 	%r6819, %r6818, %r6817;
	mul.lo.s32 	%r6820, %r6819, 10;
	sub.s32 	%r3581, %r11700, %r6820;
	mov.b32 	%r11694, 0;
	mov.u32 	%r11695, %r11697;
$L__BB2_1679:
	mul.hi.s32 	%r6821, %r11695, 1717986919;
	shr.u32 	%r6822, %r6821, 31;
	shr.s32 	%r6823, %r6821, 2;
	add.s32 	%r6824, %r6823, %r6822;
	mul.lo.s32 	%r6825, %r6824, 10;
	sub.s32 	%r3584, %r11695, %r6825;
	setp.eq.s32 	%p1181, %r3584, %r3581;
	@%p1181 bra 	$L__BB2_1681;
	setp.le.s32 	%p2627, %r3584, %r3581;
	bra.uni 	$L__BB2_1682;
$L__BB2_1681:
	add.s32 	%r11694, %r11694, 1;
	setp.ne.s32 	%p1183, %r11694, %r3580;
	mov.u32 	%r11695, %r6824;
	mov.pred 	%p2627, %p1172;
	@%p1183 bra 	$L__BB2_1679;
$L__BB2_1682:
	selp.b32 	%r11115, %r11697, %r11700, %p2627;
	selp.u32 	%r6829, 1, 0, %p2627;
	add.s32 	%r3588, %r3575, %r6829;
	not.pred 	%p1184, %p2627;
	selp.u32 	%r6830, 1, 0, %p1184;
	add.s32 	%r3589, %r3574, %r6830;
	@%p1184 bra 	$L__BB2_1684;
	ld.shared.u32 	%r11697, [%r3578+4];
	bra.uni 	$L__BB2_1685;
$L__BB2_1684:
	ld.shared.u32 	%r11700, [%r3576+4];
$L__BB2_1685:
	setp.ge.s32 	%p1186, %r3588, %r3555;
	mov.pred 	%p1185, 0;
	mov.pred 	%p2628, %p1185;
	@%p1186 bra 	$L__BB2_1692;
	setp.ge.s32 	%p1188, %r3589, %r3554;
	mov.pred 	%p2628, -1;
	@%p1188 bra 	$L__BB2_1692;
	max.s32 	%r6831, %r11697, %r11700;
	cvt.rn.f32.s32 	%f3520, %r6831;
	setp.lt.s32 	%p1190, %r6831, 1;
	mul.f32 	%f3521, %f3520, 0f4B000000;
	selp.f32 	%f3522, %f3521, %f3520, %p1190;
	selp.f32 	%f3523, 0fC1B80000, 0f00000000, %p1190;
	mov.b32 	%r6832, %f3522;
	add.s32 	%r6833, %r6832, -1059760811;
	and.b32  	%r6834, %r6833, -8388608;
	sub.s32 	%r6835, %r6832, %r6834;
	mov.b32 	%f3524, %r6835;
	cvt.rn.f32.s32 	%f3525, %r6834;
	fma.rn.f32 	%f3526, %f3525, 0f34000000, %f3523;
	add.f32 	%f3527, %f3524, 0fBF800000;
	fma.rn.f32 	%f3528, %f3527, 0fBE055027, 0f3E1039F6;
	fma.rn.f32 	%f3529, %f3528, %f3527, 0fBDF8CDCC;
	fma.rn.f32 	%f3530, %f3529, %f3527, 0f3E0F2955;
	fma.rn.f32 	%f3531, %f3530, %f3527, 0fBE2AD8B9;
	fma.rn.f32 	%f3532, %f3531, %f3527, 0f3E4CED0B;
	fma.rn.f32 	%f3533, %f3532, %f3527, 0fBE7FFF22;
	fma.rn.f32 	%f3534, %f3533, %f3527, 0f3EAAAA78;
	fma.rn.f32 	%f3535, %f3534, %f3527, 0fBF000000;
	mul.f32 	%f3536, %f3527, %f3535;
	fma.rn.f32 	%f3537, %f3536, %f3527, %f3527;
	fma.rn.f32 	%f3538, %f3526, 0f3F317218, %f3537;
	setp.gt.u32 	%p1191, %r6832, 2139095039;
	fma.rn.f32 	%f3539, %f3522, 0f7F800000, 0f7F800000;
	selp.f32 	%f3540, %f3539, %f3538, %p1191;
	setp.eq.f32 	%p1192, %f3522, 0f00000000;
	fma.rn.f32 	%f3541, %f3540, 0f3EDE5BD9, 0f3F800000;
	selp.f32 	%f3542, 0fFF800000, %f3541, %p1192;
	cvt.rzi.u32.f32 	%r3594, %f3542;
	setp.eq.s32 	%p1193, %r3594, 0;
	mov.pred 	%p2628, %p1185;
	@%p1193 bra 	$L__BB2_1692;
	mul.hi.s32 	%r6837, %r11700, 1717986919;
	shr.u32 	%r6838, %r6837, 31;
	shr.s32 	%r6839, %r6837, 2;
	add.s32 	%r6840, %r6839, %r6838;
	mul.lo.s32 	%r6841, %r6840, 10;
	sub.s32 	%r3595, %r11700, %r6841;
	mov.b32 	%r11698, 0;
	mov.u32 	%r11699, %r11697;
$L__BB2_1689:
	mul.hi.s32 	%r6842, %r11699, 1717986919;
	shr.u32 	%r6843, %r6842, 31;
	shr.s32 	%r6844, %r6842, 2;
	add.s32 	%r6845, %r6844, %r6843;
	mul.lo.s32 	%r6846, %r6845, 10;
	sub.s32 	%r3598, %r11699, %r6846;
	setp.eq.s32 	%p1194, %r3598, %r3595;
	@%p1194 bra 	$L__BB2_1691;
	setp.le.s32 	%p2628, %r3598, %r3595;
	bra.uni 	$L__BB2_1692;
$L__BB2_1691:
	add.s32 	%r11698, %r11698, 1;
	setp.ne.s32 	%p1196, %r11698, %r3594;
	mov.u32 	%r11699, %r6845;
	mov.pred 	%p2628, %p1185;
	@%p1196 bra 	$L__BB2_1689;
$L__BB2_1692:
	selp.b32 	%r11054, %r11697, %r11700, %p2628;
	selp.u32 	%r6850, 1, 0, %p2628;
	add.s32 	%r3602, %r3588, %r6850;
	not.pred 	%p1197, %p2628;
	selp.u32 	%r6851, 1, 0, %p1197;
	add.s32 	%r3603, %r3589, %r6851;
	@%p2628 bra 	$L__BB2_1694;
	shl.b32 	%r6852, %r3603, 2;
	add.s32 	%r6854, %r6761, %r6852;
	ld.shared.u32 	%r11700, [%r6854];
	bra.uni 	$L__BB2_1695;
$L__BB2_1694:
	shl.b32 	%r6855, %r3602, 2;
	add.s32 	%r6857, %r6761, %r6855;
	ld.shared.u32 	%r11697, [%r6857];
$L__BB2_1695:
	setp.ge.s32 	%p1199, %r3602, %r3555;
	mov.pred 	%p1198, 0;
	mov.pred 	%p2629, %p1198;
	@%p1199 bra 	$L__BB2_1702;
	setp.ge.s32 	%p1201, %r3603, %r3554;
	mov.pred 	%p2629, -1;
	@%p1201 bra 	$L__BB2_1702;
	max.s32 	%r6858, %r11697, %r11700;
	cvt.rn.f32.s32 	%f3543, %r6858;
	setp.lt.s32 	%p1203, %r6858, 1;
	mul.f32 	%f3544, %f3543, 0f4B000000;
	selp.f32 	%f3545, %f3544, %f3543, %p1203;
	selp.f32 	%f3546, 0fC1B80000, 0f00000000, %p1203;
	mov.b32 	%r6859, %f3545;
	add.s32 	%r6860, %r6859, -1059760811;
	and.b32  	%r6861, %r6860, -8388608;
	sub.s32 	%r6862, %r6859, %r6861;
	mov.b32 	%f3547, %r6862;
	cvt.rn.f32.s32 	%f3548, %r6861;
	fma.rn.f32 	%f3549, %f3548, 0f34000000, %f3546;
	add.f32 	%f3550, %f3547, 0fBF800000;
	fma.rn.f32 	%f3551, %f3550, 0fBE055027, 0f3E1039F6;
	fma.rn.f32 	%f3552, %f3551, %f3550, 0fBDF8CDCC;
	fma.rn.f32 	%f3553, %f3552, %f3550, 0f3E0F2955;
	fma.rn.f32 	%f3554, %f3553, %f3550, 0fBE2AD8B9;
	fma.rn.f32 	%f3555, %f3554, %f3550, 0f3E4CED0B;
	fma.rn.f32 	%f3556, %f3555, %f3550, 0fBE7FFF22;
	fma.rn.f32 	%f3557, %f3556, %f3550, 0f3EAAAA78;
	fma.rn.f32 	%f3558, %f3557, %f3550, 0fBF000000;
	mul.f32 	%f3559, %f3550, %f3558;
	fma.rn.f32 	%f3560, %f3559, %f3550, %f3550;
	fma.rn.f32 	%f3561, %f3549, 0f3F317218, %f3560;
	setp.gt.u32 	%p1204, %r6859, 2139095039;
	fma.rn.f32 	%f3562, %f3545, 0f7F800000, 0f7F800000;
	selp.f32 	%f3563, %f3562, %f3561, %p1204;
	setp.eq.f32 	%p1205, %f3545, 0f00000000;
	fma.rn.f32 	%f3564, %f3563, 0f3EDE5BD9, 0f3F800000;
	selp.f32 	%f3565, 0fFF800000, %f3564, %p1205;
	cvt.rzi.u32.f32 	%r3608, %f3565;
	setp.eq.s32 	%p1206, %r3608, 0;
	mov.pred 	%p2629, %p1198;
	@%p1206 bra 	$L__BB2_1702;
	mul.hi.s32 	%r6864, %r11700, 1717986919;
	shr.u32 	%r6865, %r6864, 31;
	shr.s32 	%r6866, %r6864, 2;
	add.s32 	%r6867, %r6866, %r6865;
	mul.lo.s32 	%r6868, %r6867, 10;
	sub.s32 	%r3609, %r11700, %r6868;
	mov.b32 	%r11702, 0;
	mov.u32 	%r11703, %r11697;
$L__BB2_1699:
	mul.hi.s32 	%r6869, %r11703, 1717986919;
	shr.u32 	%r6870, %r6869, 31;
	shr.s32 	%r6871, %r6869, 2;
	add.s32 	%r6872, %r6871, %r6870;
	mul.lo.s32 	%r6873, %r6872, 10;
	sub.s32 	%r3612, %r11703, %r6873;
	setp.eq.s32 	%p1207, %r3612, %r3609;
	@%p1207 bra 	$L__BB2_1701;
	setp.le.s32 	%p2629, %r3612, %r3609;
	bra.uni 	$L__BB2_1702;
$L__BB2_1701:
	add.s32 	%r11702, %r11702, 1;
	setp.ne.s32 	%p1209, %r11702, %r3608;
	mov.u32 	%r11703, %r6872;
	mov.pred 	%p2629, %p1198;
	@%p1209 bra 	$L__BB2_1699;
$L__BB2_1702:
	selp.b32 	%r11058, %r11697, %r11700, %p2629;
	selp.u32 	%r6877, 1, 0, %p2629;
	add.s32 	%r3616, %r3602, %r6877;
	not.pred 	%p1210, %p2629;
	selp.u32 	%r6878, 1, 0, %p1210;
	add.s32 	%r3617, %r3603, %r6878;
	@%p2629 bra 	$L__BB2_1704;
	shl.b32 	%r6879, %r3617, 2;
	add.s32 	%r6881, %r6761, %r6879;
	ld.shared.u32 	%r11700, [%r6881];
	bra.uni 	$L__BB2_1705;
$L__BB2_1704:
	shl.b32 	%r6882, %r3616, 2;
	add.s32 	%r6884, %r6761, %r6882;
	ld.shared.u32 	%r11697, [%r6884];
$L__BB2_1705:
	setp.ge.s32 	%p1212, %r3616, %r3555;
	mov.pred 	%p1211, 0;
	mov.pred 	%p2630, %p1211;
	@%p1212 bra 	$L__BB2_1712;
	setp.ge.s32 	%p1214, %r3617, %r3554;
	mov.pred 	%p2630, -1;
	@%p1214 bra 	$L__BB2_1712;
	max.s32 	%r6885, %r11697, %r11700;
	cvt.rn.f32.s32 	%f3566, %r6885;
	setp.lt.s32 	%p1216, %r6885, 1;
	mul.f32 	%f3567, %f3566, 0f4B000000;
	selp.f32 	%f3568, %f3567, %f3566, %p1216;
	selp.f32 	%f3569, 0fC1B80000, 0f00000000, %p1216;
	mov.b32 	%r6886, %f3568;
	add.s32 	%r6887, %r6886, -1059760811;
	and.b32  	%r6888, %r6887, -8388608;
	sub.s32 	%r6889, %r6886, %r6888;
	mov.b32 	%f3570, %r6889;
	cvt.rn.f32.s32 	%f3571, %r6888;
	fma.rn.f32 	%f3572, %f3571, 0f34000000, %f3569;
	add.f32 	%f3573, %f3570, 0fBF800000;
	fma.rn.f32 	%f3574, %f3573, 0fBE055027, 0f3E1039F6;
	fma.rn.f32 	%f3575, %f3574, %f3573, 0fBDF8CDCC;
	fma.rn.f32 	%f3576, %f3575, %f3573, 0f3E0F2955;
	fma.rn.f32 	%f3577, %f3576, %f3573, 0fBE2AD8B9;
	fma.rn.f32 	%f3578, %f3577, %f3573, 0f3E4CED0B;
	fma.rn.f32 	%f3579, %f3578, %f3573, 0fBE7FFF22;
	fma.rn.f32 	%f3580, %f3579, %f3573, 0f3EAAAA78;
	fma.rn.f32 	%f3581, %f3580, %f3573, 0fBF000000;
	mul.f32 	%f3582, %f3573, %f3581;
	fma.rn.f32 	%f3583, %f3582, %f3573, %f3573;
	fma.rn.f32 	%f3584, %f3572, 0f3F317218, %f3583;
	setp.gt.u32 	%p1217, %r6886, 2139095039;
	fma.rn.f32 	%f3585, %f3568, 0f7F800000, 0f7F800000;
	selp.f32 	%f3586, %f3585, %f3584, %p1217;
	setp.eq.f32 	%p1218, %f3568, 0f00000000;
	fma.rn.f32 	%f3587, %f3586, 0f3EDE5BD9, 0f3F800000;
	selp.f32 	%f3588, 0fFF800000, %f3587, %p1218;
	cvt.rzi.u32.f32 	%r3622, %f3588;
	setp.eq.s32 	%p1219, %r3622, 0;
	mov.pred 	%p2630, %p1211;
	@%p1219 bra 	$L__BB2_1712;
	mul.hi.s32 	%r6891, %r11700, 1717986919;
	shr.u32 	%r6892, %r6891, 31;
	shr.s32 	%r6893, %r6891, 2;
	add.s32 	%r6894, %r6893, %r6892;
	mul.lo.s32 	%r6895, %r6894, 10;
	sub.s32 	%r3623, %r11700, %r6895;
	mov.b32 	%r11706, 0;
	mov.u32 	%r11707, %r11697;
$L__BB2_1709:
	mul.hi.s32 	%r6896, %r11707, 1717986919;
	shr.u32 	%r6897, %r6896, 31;
	shr.s32 	%r6898, %r6896, 2;
	add.s32 	%r6899, %r6898, %r6897;
	mul.lo.s32 	%r6900, %r6899, 10;
	sub.s32 	%r3626, %r11707, %r6900;
	setp.eq.s32 	%p1220, %r3626, %r3623;
	@%p1220 bra 	$L__BB2_1711;
	setp.le.s32 	%p2630, %r3626, %r3623;
	bra.uni 	$L__BB2_1712;
$L__BB2_1711:
	add.s32 	%r11706, %r11706, 1;
	setp.ne.s32 	%p1222, %r11706, %r3622;
	mov.u32 	%r11707, %r6899;
	mov.pred 	%p2630, %p1211;
	@%p1222 bra 	$L__BB2_1709;
$L__BB2_1712:
	selp.b32 	%r11062, %r11697, %r11700, %p2630;
	selp.u32 	%r6904, 1, 0, %p2630;
	add.s32 	%r3630, %r3616, %r6904;
	not.pred 	%p1223, %p2630;
	selp.u32 	%r6905, 1, 0, %p1223;
	add.s32 	%r3631, %r3617, %r6905;
	@%p2630 bra 	$L__BB2_1714;
	shl.b32 	%r6906, %r3631, 2;
	add.s32 	%r6908, %r6761, %r6906;
	ld.shared.u32 	%r11700, [%r6908];
	bra.uni 	$L__BB2_1715;
$L__BB2_1714:
	shl.b32 	%r6909, %r3630, 2;
	add.s32 	%r6911, %r6761, %r6909;
	ld.shared.u32 	%r11697, [%r6911];
$L__BB2_1715:
	setp.ge.s32 	%p1225, %r3630, %r3555;
	mov.pred 	%p1224, 0;
	mov.pred 	%p2631, %p1224;
	@%p1225 bra 	$L__BB2_1722;
	setp.ge.s32 	%p1227, %r3631, %r3554;
	mov.pred 	%p2631, -1;
	@%p1227 bra 	$L__BB2_1722;
	max.s32 	%r6912, %r11697, %r11700;
	cvt.rn.f32.s32 	%f3589, %r6912;
	setp.lt.s32 	%p1229, %r6912, 1;
	mul.f32 	%f3590, %f3589, 0f4B000000;
	selp.f32 	%f3591, %f3590, %f3589, %p1229;
	selp.f32 	%f3592, 0fC1B80000, 0f00000000, %p1229;
	mov.b32 	%r6913, %f3591;
	add.s32 	%r6914, %r6913, -1059760811;
	and.b32  	%r6915, %r6914, -8388608;
	sub.s32 	%r6916, %r6913, %r6915;
	mov.b32 	%f3593, %r6916;
	cvt.rn.f32.s32 	%f3594, %r6915;
	fma.rn.f32 	%f3595, %f3594, 0f34000000, %f3592;
	add.f32 	%f3596, %f3593, 0fBF800000;
	fma.rn.f32 	%f3597, %f3596, 0fBE055027, 0f3E1039F6;
	fma.rn.f32 	%f3598, %f3597, %f3596, 0fBDF8CDCC;
	fma.rn.f32 	%f3599, %f3598, %f3596, 0f3E0F2955;
	fma.rn.f32 	%f3600, %f3599, %f3596, 0fBE2AD8B9;
	fma.rn.f32 	%f3601, %f3600, %f3596, 0f3E4CED0B;
	fma.rn.f32 	%f3602, %f3601, %f3596, 0fBE7FFF22;
	fma.rn.f32 	%f3603, %f3602, %f3596, 0f3EAAAA78;
	fma.rn.f32 	%f3604, %f3603, %f3596, 0fBF000000;
	mul.f32 	%f3605, %f3596, %f3604;
	fma.rn.f32 	%f3606, %f3605, %f3596, %f3596;
	fma.rn.f32 	%f3607, %f3595, 0f3F317218, %f3606;
	setp.gt.u32 	%p1230, %r6913, 2139095039;
	fma.rn.f32 	%f3608, %f3591, 0f7F800000, 0f7F800000;
	selp.f32 	%f3609, %f3608, %f3607, %p1230;
	setp.eq.f32 	%p1231, %f3591, 0f00000000;
	fma.rn.f32 	%f3610, %f3609, 0f3EDE5BD9, 0f3F800000;
	selp.f32 	%f3611, 0fFF800000, %f3610, %p1231;
	cvt.rzi.u32.f32 	%r3636, %f3611;
	setp.eq.s32 	%p1232, %r3636, 0;
	mov.pred 	%p2631, %p1224;
	@%p1232 bra 	$L__BB2_1722;
	mul.hi.s32 	%r6918, %r11700, 1717986919;
	shr.u32 	%r6919, %r6918, 31;
	shr.s32 	%r6920, %r6918, 2;
	add.s32 	%r6921, %r6920, %r6919;
	mul.lo.s32 	%r6922, %r6921, 10;
	sub.s32 	%r3637, %r11700, %r6922;
	mov.b32 	%r11710, 0;
	mov.u32 	%r11711, %r11697;
$L__BB2_1719:
	mul.hi.s32 	%r6923, %r11711, 1717986919;
	shr.u32 	%r6924, %r6923, 31;
	shr.s32 	%r6925, %r6923, 2;
	add.s32 	%r6926, %r6925, %r6924;
	mul.lo.s32 	%r6927, %r6926, 10;
	sub.s32 	%r3640, %r11711, %r6927;
	setp.eq.s32 	%p1233, %r3640, %r3637;
	@%p1233 bra 	$L__BB2_1721;
	setp.le.s32 	%p2631, %r3640, %r3637;
	bra.uni 	$L__BB2_1722;
$L__BB2_1721:
	add.s32 	%r11710, %r11710, 1;
	shr.s32 	%r6930, %r6923, 2;
	add.s32 	%r11711, %r6930, %r6924;
	setp.ne.s32 	%p1235, %r11710, %r3636;
	mov.pred 	%p2631, %p1224;
	@%p1235 bra 	$L__BB2_1719;
$L__BB2_1722:
	selp.b32 	%r11066, %r11697, %r11700, %p2631;
	selp.u32 	%r6931, 1, 0, %p2631;
	add.s32 	%r3644, %r3630, %r6931;
	not.pred 	%p1236, %p2631;
	selp.u32 	%r6932, 1, 0, %p1236;
	add.s32 	%r3645, %r3631, %r6932;
	@%p2631 bra 	$L__BB2_1724;
	shl.b32 	%r6933, %r3645, 2;
	add.s32 	%r6935, %r6761, %r6933;
	ld.shared.u32 	%r11700, [%r6935];
	bra.uni 	$L__BB2_1725;
$L__BB2_1724:
	shl.b32 	%r6936, %r3644, 2;
	add.s32 	%r6938, %r6761, %r6936;
	ld.shared.u32 	%r11697, [%r6938];
$L__BB2_1725:
	setp.ge.s32 	%p1238, %r3644, %r3555;
	mov.pred 	%p1237, 0;
	mov.pred 	%p2632, %p1237;
	@%p1238 bra 	$L__BB2_1732;
	setp.ge.s32 	%p1240, %r3645, %r3554;
	mov.pred 	%p2632, -1;
	@%p1240 bra 	$L__BB2_1732;
	max.s32 	%r6939, %r11697, %r11700;
	cvt.rn.f32.s32 	%f3612, %r6939;
	setp.lt.s32 	%p1242, %r6939, 1;
	mul.f32 	%f3613, %f3612, 0f4B000000;
	selp.f32 	%f3614, %f3613, %f3612, %p1242;
	selp.f32 	%f3615, 0fC1B80000, 0f00000000, %p1242;
	mov.b32 	%r6940, %f3614;
	add.s32 	%r6941, %r6940, -1059760811;
	and.b32  	%r6942, %r6941, -8388608;
	sub.s32 	%r6943, %r6940, %r6942;
	mov.b32 	%f3616, %r6943;
	cvt.rn.f32.s32 	%f3617, %r6942;
	fma.rn.f32 	%f3618, %f3617, 0f34000000, %f3615;
	add.f32 	%f3619, %f3616, 0fBF800000;
	fma.rn.f32 	%f3620, %f3619, 0fBE055027, 0f3E1039F6;
	fma.rn.f32 	%f3621, %f3620, %f3619, 0fBDF8CDCC;
	fma.rn.f32 	%f3622, %f3621, %f3619, 0f3E0F2955;
	fma.rn.f32 	%f3623, %f3622, %f3619, 0fBE2AD8B9;
	fma.rn.f32 	%f3624, %f3623, %f3619, 0f3E4CED0B;
	fma.rn.f32 	%f3625, %f3624, %f3619, 0fBE7FFF22;
	fma.rn.f32 	%f3626, %f3625, %f3619, 0f3EAAAA78;
	fma.rn.f32 	%f3627, %f3626, %f3619, 0fBF000000;
	mul.f32 	%f3628, %f3619, %f3627;
	fma.rn.f32 	%f3629, %f3628, %f3619, %f3619;
	fma.rn.f32 	%f3630, %f3618, 0f3F317218, %f3629;
	setp.gt.u32 	%p1243, %r6940, 2139095039;
	fma.rn.f32 	%f3631, %f3614, 0f7F800000, 0f7F800000;
	selp.f32 	%f3632, %f3631, %f3630, %p1243;
	setp.eq.f32 	%p1244, %f3614, 0f00000000;
	fma.rn.f32 	%f3633, %f3632, 0f3EDE5BD9, 0f3F800000;
	selp.f32 	%f3634, 0fFF800000, %f3633, %p1244;
	cvt.rzi.u32.f32 	%r3650, %f3634;
	setp.eq.s32 	%p1245, %r3650, 0;
	mov.pred 	%p2632, %p1237;
	@%p1245 bra 	$L__BB2_1732;
	mul.hi.s32 	%r6945, %r11700, 1717986919;
	shr.u32 	%r6946, %r6945, 31;
	shr.s32 	%r6947, %r6945, 2;
	add.s32 	%r6948, %r6947, %r6946;
	mul.lo.s32 	%r6949, %r6948, 10;
	sub.s32 	%r3651, %r11700, %r6949;
	mov.b32 	%r11714, 0;
	mov.u32 	%r11715, %r11697;
$L__BB2_1729:
	mul.hi.s32 	%r6950, %r11715, 1717986919;
	shr.u32 	%r6951, %r6950, 31;
	shr.s32 	%r6952, %r6950, 2;
	add.s32 	%r6953, %r6952, %r6951;
	mul.lo.s32 	%r6954, %r6953, 10;
	sub.s32 	%r3654, %r11715, %r6954;
	setp.eq.s32 	%p1246, %r3654, %r3651;
	@%p1246 bra 	$L__BB2_1731;
	setp.le.s32 	%p2632, %r3654, %r3651;
	bra.uni 	$L__BB2_1732;
$L__BB2_1731:
	add.s32 	%r11714, %r11714, 1;
	shr.u32 	%r6956, %r6950, 31;
	shr.s32 	%r6957, %r6950, 2;
	add.s32 	%r11715, %r6957, %r6956;
	setp.ne.s32 	%p1248, %r11714, %r3650;
	mov.pred 	%p2632, %p1237;
	@%p1248 bra 	$L__BB2_1729;
$L__BB2_1732:
	selp.b32 	%r11070, %r11697, %r11700, %p2632;
	selp.u32 	%r6958, 1, 0, %p2632;
	add.s32 	%r3658, %r3644, %r6958;
	not.pred 	%p1249, %p2632;
	selp.u32 	%r6959, 1, 0, %p1249;
	add.s32 	%r3659, %r3645, %r6959;
	@%p2632 bra 	$L__BB2_1734;
	shl.b32 	%r6960, %r3659, 2;
	add.s32 	%r6962, %r6761, %r6960;
	ld.shared.u32 	%r11700, [%r6962];
	bra.uni 	$L__BB2_1735;
$L__BB2_1734:
	shl.b32 	%r6963, %r3658, 2;
	add.s32 	%r6965, %r6761, %r6963;
	ld.shared.u32 	%r11697, [%r6965];
$L__BB2_1735:
	setp.ge.s32 	%p1251, %r3658, %r3555;
	mov.pred 	%p1250, 0;
	mov.pred 	%p2633, %p1250;
	@%p1251 bra 	$L__BB2_1742;
	setp.ge.s32 	%p1253, %r3659, %r3554;
	mov.pred 	%p2633, -1;
	@%p1253 bra 	$L__BB2_1742;
	max.s32 	%r6966, %r11697, %r11700;
	cvt.rn.f32.s32 	%f3635, %r6966;
	setp.lt.s32 	%p1255, %r6966, 1;
	mul.f32 	%f3636, %f3635, 0f4B000000;
	selp.f32 	%f3637, %f3636, %f3635, %p1255;
	selp.f32 	%f3638, 0fC1B80000, 0f00000000, %p1255;
	mov.b32 	%r6967, %f3637;
	add.s32 	%r6968, %r6967, -1059760811;
	and.b32  	%r6969, %r6968, -8388608;
	sub.s32 	%r6970, %r6967, %r6969;
	mov.b32 	%f3639, %r6970;
	cvt.rn.f32.s32 	%f3640, %r6969;
	fma.rn.f32 	%f3641, %f3640, 0f34000000, %f3638;
	add.f32 	%f3642, %f3639, 0fBF800000;
	fma.rn.f32 	%f3643, %f3642, 0fBE055027, 0f3E1039F6;
	fma.rn.f32 	%f3644, %f3643, %f3642, 0fBDF8CDCC;
	fma.rn.f32 	%f3645, %f3644, %f3642, 0f3E0F2955;
	fma.rn.f32 	%f3646, %f3645, %f3642, 0fBE2AD8B9;
	fma.rn.f32 	%f3647, %f3646, %f3642, 0f3E4CED0B;
	fma.rn.f32 	%f3648, %f3647, %f3642, 0fBE7FFF22;
	fma.rn.f32 	%f3649, %f3648, %f3642, 0f3EAAAA78;
	fma.rn.f32 	%f3650, %f3649, %f3642, 0fBF000000;
	mul.f32 	%f3651, %f3642, %f3650;
	fma.rn.f32 	%f3652, %f3651, %f3642, %f3642;
	fma.rn.f32 	%f3653, %f3641, 0f3F317218, %f3652;
	setp.gt.u32 	%p1256, %r6967, 2139095039;
	fma.rn.f32 	%f3654, %f3637, 0f7F800000, 0f7F800000;
	selp.f32 	%f3655, %f3654, %f3653, %p1256;
	setp.eq.f32 	%p1257, %f3637, 0f00000000;
	fma.rn.f32 	%f3656, %f3655, 0f3EDE5BD9, 0f3F800000;
	selp.f32 	%f3657, 0fFF800000, %f3656, %p1257;
	cvt.rzi.u32.f32 	%r3664, %f3657;
	setp.eq.s32 	%p1258, %r3664, 0;
	mov.pred 	%p2633, %p1250;
	@%p1258 bra 	$L__BB2_1742;
	mul.hi.s32 	%r6972, %r11700, 1717986919;
	shr.u32 	%r6973, %r6972, 31;
	shr.s32 	%r6974, %r6972, 2;
	add.s32 	%r6975, %r6974, %r6973;
	mul.lo.s32 	%r6976, %r6975, 10;
	sub.s32 	%r3665, %r11700, %r6976;
	mov.b32 	%r11718, 0;
	mov.u32 	%r11719, %r11697;
$L__BB2_1739:
	mul.hi.s32 	%r6977, %r11719, 1717986919;
	shr.u32 	%r6978, %r6977, 31;
	shr.s32 	%r6979, %r6977, 2;
	add.s32 	%r6980, %r6979, %r6978;
	mul.lo.s32 	%r6981, %r6980, 10;
	sub.s32 	%r3668, %r11719, %r6981;
	setp.eq.s32 	%p1259, %r3668, %r3665;
	@%p1259 bra 	$L__BB2_1741;
	setp.le.s32 	%p2633, %r3668, %r3665;
	bra.uni 	$L__BB2_1742;
$L__BB2_1741:
	add.s32 	%r11718, %r11718, 1;
	shr.u32 	%r6983, %r6977, 31;
	shr.s32 	%r6984, %r6977, 2;
	add.s32 	%r11719, %r6984, %r6983;
	setp.ne.s32 	%p1261, %r11718, %r3664;
	mov.pred 	%p2633, %p1250;
	@%p1261 bra 	$L__BB2_1739;
$L__BB2_1742:
	selp.b32 	%r11074, %r11697, %r11700, %p2633;
	selp.u32 	%r6985, 1, 0, %p2633;
	add.s32 	%r3672, %r3658, %r6985;
	not.pred 	%p1262, %p2633;
	selp.u32 	%r6986, 1, 0, %p1262;
	add.s32 	%r3673, %r3659, %r6986;
	@%p2633 bra 	$L__BB2_1744;
	shl.b32 	%r6987, %r3673, 2;
	mov.u32 	%r6988, _ZZN3cub18CUB_300001_SM_10006detail10merge_sort30DeviceMergeSortBlockSortKernelINS2_10policy_hubIN6thrust24THRUST_300001_SM_1000_NS6detail15normal_iteratorINS6_10device_ptrIiEEEEE9Policy600ESB_PNS0_8NullTypeESB_SF_j14lex_comparatoriSE_EEvbT0_T1_T2_T3_T4_PT6_PT7_T5_NS1_7vsmem_tEE19static_temp_storage;
	add.s32 	%r6989, %r6988, %r6987;
	ld.shared.u32 	%r11700, [%r6989];
	bra.uni 	$L__BB2_1745;
$L__BB2_1744:
	shl.b32 	%r6990, %r3672, 2;
	mov.u32 	%r6991, _ZZN3cub18CUB_300001_SM_10006detail10merge_sort30DeviceMergeSortBlockSortKernelINS2_10policy_hubIN6thrust24THRUST_300001_SM_1000_NS6detail15normal_iteratorINS6_10device_ptrIiEEEEE9Policy600ESB_PNS0_8NullTypeESB_SF_j14lex_comparatoriSE_EEvbT0_T1_T2_T3_T4_PT6_PT7_T5_NS1_7vsmem_tEE19static_temp_storage;
	add.s32 	%r6992, %r6991, %r6990;
	ld.shared.u32 	%r11697, [%r6992];
$L__BB2_1745:
	setp.ge.s32 	%p1264, %r3672, %r3555;
	mov.pred 	%p1263, 0;
	mov.pred 	%p2634, %p1263;
	@%p1264 bra 	$L__BB2_1752;
	setp.ge.s32 	%p1266, %r3673, %r3554;
	mov.pred 	%p2634, -1;
	@%p1266 bra 	$L__BB2_1752;
	max.s32 	%r6993, %r11697, %r11700;
	cvt.rn.f32.s32 	%f3658, %r6993;
	setp.lt.s32 	%p1268, %r6993, 1;
	mul.f32 	%f3659, %f3658, 0f4B000000;
	selp.f32 	%f3660, %f3659, %f3658, %p1268;
	selp.f32 	%f3661, 0fC1B80000, 0f00000000, %p1268;
	mov.b32 	%r6994, %f3660;
	add.s32 	%r6995, %r6994, -1059760811;
	and.b32  	%r6996, %r6995, -8388608;
	sub.s32 	%r6997, %r6994, %r6996;
	mov.b32 	%f3662, %r6997;
	cvt.rn.f32.s32 	%f3663, %r6996;
	fma.rn.f32 	%f3664, %f3663, 0f34000000, %f3661;
	add.f32 	%f3665, %f3662, 0fBF800000;
	fma.rn.f32 	%f3666, %f3665, 0fBE055027, 0f3E1039F6;
	fma.rn.f32 	%f3667, %f3666, %f3665, 0fBDF8CDCC;
	fma.rn.f32 	%f3668, %f3667, %f3665, 0f3E0F2955;
	fma.rn.f32 	%f3669, %f3668, %f3665, 0fBE2AD8B9;
	fma.rn.f32 	%f3670, %f3669, %f3665, 0f3E4CED0B;
	fma.rn.f32 	%f3671, %f3670, %f3665, 0fBE7FFF22;
	fma.rn.f32 	%f3672, %f3671, %f3665, 0f3EAAAA78;
	fma.rn.f32 	%f3673, %f3672, %f3665, 0fBF000000;
	mul.f32 	%f3674, %f3665, %f3673;
	fma.rn.f32 	%f3675, %f3674, %f3665, %f3665;
	fma.rn.f32 	%f3676, %f3664, 0f3F317218, %f3675;
	setp.gt.u32 	%p1269, %r6994, 2139095039;
	fma.rn.f32 	%f3677, %f3660, 0f7F800000, 0f7F800000;
	selp.f32 	%f3678, %f3677, %f3676, %p1269;
	setp.eq.f32 	%p1270, %f3660, 0f00000000;
	fma.rn.f32 	%f3679, %f3678, 0f3EDE5BD9, 0f3F800000;
	selp.f32 	%f3680, 0fFF800000, %f3679, %p1270;
	cvt.rzi.u32.f32 	%r3678, %f3680;
	setp.eq.s32 	%p1271, %r3678, 0;
	mov.pred 	%p2634, %p1263;
	@%p1271 bra 	$L__BB2_1752;
	mul.hi.s32 	%r6999, %r11700, 1717986919;
	shr.u32 	%r7000, %r6999, 31;
	shr.s32 	%r7001, %r6999, 2;
	add.s32 	%r7002, %r7001, %r7000;
	mul.lo.s32 	%r7003, %r7002, 10;
	sub.s32 	%r3679, %r11700, %r7003;
	mov.b32 	%r11722, 0;
	mov.u32 	%r11723, %r11697;
$L__BB2_1749:
	mul.hi.s32 	%r7004, %r11723, 1717986919;
	shr.u32 	%r7005, %r7004, 31;
	shr.s32 	%r7006, %r7004, 2;
	add.s32 	%r7007, %r7006, %r7005;
	mul.lo.s32 	%r7008, %r7007, 10;
	sub.s32 	%r3682, %r11723, %r7008;
	setp.eq.s32 	%p1272, %r3682, %r3679;
	@%p1272 bra 	$L__BB2_1751;
	setp.le.s32 	%p2634, %r3682, %r3679;
	bra.uni 	$L__BB2_1752;
$L__BB2_1751:
	add.s32 	%r11722, %r11722, 1;
	mul.hi.s32 	%r7009, %r11723, 1717986919;
	shr.u32 	%r7010, %r7009, 31;
	shr.s32 	%r7011, %r7009, 2;
	add.s32 	%r11723, %r7011, %r7010;
	setp.ne.s32 	%p1274, %r11722, %r3678;
	mov.pred 	%p2634, %p1263;
	@%p1274 bra 	$L__BB2_1749;
$L__BB2_1752:
	selp.b32 	%r11078, %r11697, %r11700, %p2634;
	selp.u32 	%r7012, 1, 0, %p2634;
	add.s32 	%r3686, %r3672, %r7012;
	not.pred 	%p1275, %p2634;
	selp.u32 	%r7013, 1, 0, %p1275;
	add.s32 	%r3687, %r3673, %r7013;
	@%p2634 bra 	$L__BB2_1754;
	shl.b32 	%r7014, %r3687, 2;
	mov.u32 	%r7015, _ZZN3cub18CUB_300001_SM_10006detail10merge_sort30DeviceMergeSortBlockSortKernelINS2_10policy_hubIN6thrust24THRUST_300001_SM_1000_NS6detail15normal_iteratorINS6_10device_ptrIiEEEEE9Policy600ESB_PNS0_8NullTypeESB_SF_j14lex_comparatoriSE_EEvbT0_T1_T2_T3_T4_PT6_PT7_T5_NS1_7vsmem_tEE19static_temp_storage;
	add.s32 	%r7016, %r7015, %r7014;
	ld.shared.u32 	%r11700, [%r7016];
	bra.uni 	$L__BB2_1755;
$L__BB2_1754:
	shl.b32 	%r7017, %r3686, 2;
	mov.u32 	%r7018, _ZZN3cub18CUB_300001_SM_10006detail10merge_sort30DeviceMergeSortBlockSortKernelINS2_10policy_hubIN6thrust24THRUST_300001_SM_1000_NS6detail15normal_iteratorINS6_10device_ptrIiEEEEE9Policy600ESB_PNS0_8NullTypeESB_SF_j14lex_comparatoriSE_EEvbT0_T1_T2_T3_T4_PT6_PT7_T5_NS1_7vsmem_tEE19static_temp_storage;
	add.s32 	%r7019, %r7018, %r7017;
	ld.shared.u32 	%r11697, [%r7019];
$L__BB2_1755:
	setp.ge.s32 	%p1277, %r3686, %r3555;
	mov.pred 	%p1276, 0;
	mov.pred 	%p2635, %p1276;
	@%p1277 bra 	$L__BB2_1762;
	setp.ge.s32 	%p1279, %r3687, %r3554;
	mov.pred 	%p2635, -1;
	@%p1279 bra 	$L__BB2_1762;
	max.s32 	%r7020, %r11697, %r11700;
	cvt.rn.f32.s32 	%f3681, %r7020;
	setp.lt.s32 	%p1281, %r7020, 1;
	mul.f32 	%f3682, %f3681, 0f4B000000;
	selp.f32 	%f3683, %f3682, %f3681, %p1281;
	selp.f32 	%f3684, 0fC1B80000, 0f00000000, %p1281;
	mov.b32 	%r7021, %f3683;
	add.s32 	%r7022, %r7021, -1059760811;
	and.b32  	%r7023, %r7022, -8388608;
	sub.s32 	%r7024, %r7021, %r7023;
	mov.b32 	%f3685, %r7024;
	cvt.rn.f32.s32 	%f3686, %r7023;
	fma.rn.f32 	%f3687, %f3686, 0f34000000, %f3684;
	add.f32 	%f3688, %f3685, 0fBF800000;
	fma.rn.f32 	%f3689, %f3688, 0fBE055027, 0f3E1039F6;
	fma.rn.f32 	%f3690, %f3689, %f3688, 0fBDF8CDCC;
	fma.rn.f32 	%f3691, %f3690, %f3688, 0f3E0F2955;
	fma.rn.f32 	%f3692, %f3691, %f3688, 0fBE2AD8B9;
	fma.rn.f32 	%f3693, %f3692, %f3688, 0f3E4CED0B;
	fma.rn.f32 	%f3694, %f3693, %f3688, 0fBE7FFF22;
	fma.rn.f32 	%f3695, %f3694, %f3688, 0f3EAAAA78;
	fma.rn.f32 	%f3696, %f3695, %f3688, 0fBF000000;
	mul.f32 	%f3697, %f3688, %f3696;
	fma.rn.f32 	%f3698, %f3697, %f3688, %f3688;
	fma.rn.f32 	%f3699, %f3687, 0f3F317218, %f3698;
	setp.gt.u32 	%p1282, %r7021, 2139095039;
	fma.rn.f32 	%f3700, %f3683, 0f7F800000, 0f7F800000;
	selp.f32 	%f3701, %f3700, %f3699, %p1282;
	setp.eq.f32 	%p1283, %f3683, 0f00000000;
	fma.rn.f32 	%f3702, %f3701, 0f3EDE5BD9, 0f3F800000;
	selp.f32 	%f3703, 0fFF800000, %f3702, %p1283;
	cvt.rzi.u32.f32 	%r3692, %f3703;
	setp.eq.s32 	%p1284, %r3692, 0;
	mov.pred 	%p2635, %p1276;
	@%p1284 bra 	$L__BB2_1762;
	mul.hi.s32 	%r7026, %r11700, 1717986919;
	shr.u32 	%r7027, %r7026, 31;
	shr.s32 	%r7028, %r7026, 2;
	add.s32 	%r7029, %r7028, %r7027;
	mul.lo.s32 	%r7030, %r7029, 10;
	sub.s32 	%r3693, %r11700, %r7030;
	mov.b32 	%r11726, 0;
	mov.u32 	%r11727, %r11697;
$L__BB2_1759:
	mul.hi.s32 	%r7031, %r11727, 1717986919;
	shr.u32 	%r7032, %r7031, 31;
	shr.s32 	%r7033, %r7031, 2;
	add.s32 	%r7034, %r7033, %r7032;
	mul.lo.s32 	%r7035, %r7034, 10;
	sub.s32 	%r3696, %r11727, %r7035;
	setp.eq.s32 	%p1285, %r3696, %r3693;
	@%p1285 bra 	$L__BB2_1761;
	setp.le.s32 	%p2635, %r3696, %r3693;
	bra.uni 	$L__BB2_1762;
$L__BB2_1761:
	add.s32 	%r11726, %r11726, 1;
	mul.hi.s32 	%r7036, %r11727, 1717986919;
	shr.u32 	%r7037, %r7036, 31;
	shr.s32 	%r7038, %r7036, 2;
	add.s32 	%r11727, %r7038, %r7037;
	setp.ne.s32 	%p1287, %r11726, %r3692;
	mov.pred 	%p2635, %p1276;
	@%p1287 bra 	$L__BB2_1759;
$L__BB2_1762:
	selp.b32 	%r11082, %r11697, %r11700, %p2635;
	selp.u32 	%r7039, 1, 0, %p2635;
	add.s32 	%r3700, %r3686, %r7039;
	not.pred 	%p1288, %p2635;
	selp.u32 	%r7040, 1, 0, %p1288;
	add.s32 	%r3701, %r3687, %r7040;
	@%p2635 bra 	$L__BB2_1764;
	shl.b32 	%r7041, %r3701, 2;
	mov.u32 	%r7042, _ZZN3cub18CUB_300001_SM_10006detail10merge_sort30DeviceMergeSortBlockSortKernelINS2_10policy_hubIN6thrust24THRUST_300001_SM_1000_NS6detail15normal_iteratorINS6_10device_ptrIiEEEEE9Policy600ESB_PNS0_8NullTypeESB_SF_j14lex_comparatoriSE_EEvbT0_T1_T2_T3_T4_PT6_PT7_T5_NS1_7vsmem_tEE19static_temp_storage;
	add.s32 	%r7043, %r7042, %r7041;
	ld.shared.u32 	%r11700, [%r7043];
	bra.uni 	$L__BB2_1765;
$L__BB2_1764:
	shl.b32 	%r7044, %r3700, 2;
	mov.u32 	%r7045, _ZZN3cub18CUB_300001_SM_10006detail10merge_sort30DeviceMergeSortBlockSortKernelINS2_10policy_hubIN6thrust24THRUST_300001_SM_1000_NS6detail15normal_iteratorINS6_10device_ptrIiEEEEE9Policy600ESB_PNS0_8NullTypeESB_SF_j14lex_comparatoriSE_EEvbT0_T1_T2_T3_T4_PT6_PT7_T5_NS1_7vsmem_tEE19static_temp_storage;
	add.s32 	%r7046, %r7045, %r7044;
	ld.shared.u32 	%r11697, [%r7046];
$L__BB2_1765:
	setp.ge.s32 	%p1290, %r3700, %r3555;
	mov.pred 	%p1289, 0;
	mov.pred 	%p2636, %p1289;
	@%p1290 bra 	$L__BB2_1772;
	setp.ge.s32 	%p1292, %r3701, %r3554;
	mov.pred 	%p2636, -1;
	@%p1292 bra 	$L__BB2_1772;
	max.s32 	%r7047, %r11697, %r11700;
	cvt.rn.f32.s32 	%f3704, %r7047;
	setp.lt.s32 	%p1294, %r7047, 1;
	mul.f32 	%f3705, %f3704, 0f4B000000;
	selp.f32 	%f3706, %f3705, %f3704, %p1294;
	selp.f32 	%f3707, 0fC1B80000, 0f00000000, %p1294;
	mov.b32 	%r7048, %f3706;
	add.s32 	%r7049, %r7048, -1059760811;
	and.b32  	%r7050, %r7049, -8388608;
	sub.s32 	%r7051, %r7048, %r7050;
	mov.b32 	%f3708, %r7051;
	cvt.rn.f32.s32 	%f3709, %r7050;
	fma.rn.f32 	%f3710, %f3709, 0f34000000, %f3707;
	add.f32 	%f3711, %f3708, 0fBF800000;
	fma.rn.f32 	%f3712, %f3711, 0fBE055027, 0f3E1039F6;
	fma.rn.f32 	%f3713, %f3712, %f3711, 0fBDF8CDCC;
	fma.rn.f32 	%f3714, %f3713, %f3711, 0f3E0F2955;
	fma.rn.f32 	%f3715, %f3714, %f3711, 0fBE2AD8B9;
	fma.rn.f32 	%f3716, %f3715, %f3711, 0f3E4CED0B;
	fma.rn.f32 	%f3717, %f3716, %f3711, 0fBE7FFF22;
	fma.rn.f32 	%f3718, %f3717, %f3711, 0f3EAAAA78;
	fma.rn.f32 	%f3719, %f3718, %f3711, 0fBF000000;
	mul.f32 	%f3720, %f3711, %f3719;
	fma.rn.f32 	%f3721, %f3720, %f3711, %f3711;
	fma.rn.f32 	%f3722, %f3710, 0f3F317218, %f3721;
	setp.gt.u32 	%p1295, %r7048, 2139095039;
	fma.rn.f32 	%f3723, %f3706, 0f7F800000, 0f7F800000;
	selp.f32 	%f3724, %f3723, %f3722, %p1295;
	setp.eq.f32 	%p1296, %f3706, 0f00000000;
	fma.rn.f32 	%f3725, %f3724, 0f3EDE5BD9, 0f3F800000;
	selp.f32 	%f3726, 0fFF800000, %f3725, %p1296;
	cvt.rzi.u32.f32 	%r3706, %f3726;
	setp.eq.s32 	%p1297, %r3706, 0;
	mov.pred 	%p2636, %p1289;
	@%p1297 bra 	$L__BB2_1772;
	mul.hi.s32 	%r7053, %r11700, 1717986919;
	shr.u32 	%r7054, %r7053, 31;
	shr.s32 	%r7055, %r7053, 2;
	add.s32 	%r7056, %r7055, %r7054;
	mul.lo.s32 	%r7057, %r7056, 10;
	sub.s32 	%r3707, %r11700, %r7057;
	mov.b32 	%r11730, 0;
	mov.u32 	%r11731, %r11697;
$L__BB2_1769:
	mul.hi.s32 	%r7058, %r11731, 1717986919;
	shr.u32 	%r7059, %r7058, 31;
	shr.s32 	%r7060, %r7058, 2;
	add.s32 	%r7061, %r7060, %r7059;
	mul.lo.s32 	%r7062, %r7061, 10;
	sub.s32 	%r3710, %r11731, %r7062;
	setp.eq.s32 	%p1298, %r3710, %r3707;
	@%p1298 bra 	$L__BB2_1771;
	setp.le.s32 	%p2636, %r3710, %r3707;
	bra.uni 	$L__BB2_1772;
$L__BB2_1771:
	add.s32 	%r11730, %r11730, 1;
	mul.hi.s32 	%r7063, %r11731, 1717986919;
	shr.u32 	%r7064, %r7063, 31;
	shr.s32 	%r7065, %r7063, 2;
	add.s32 	%r11731, %r7065, %r7064;
	setp.ne.s32 	%p1300, %r11730, %r3706;
	mov.pred 	%p2636, %p1289;
	@%p1300 bra 	$L__BB2_1769;
$L__BB2_1772:
	selp.b32 	%r11086, %r11697, %r11700, %p2636;
	selp.u32 	%r7066, 1, 0, %p2636;
	add.s32 	%r3714, %r3700, %r7066;
	not.pred 	%p1301, %p2636;
	selp.u32 	%r7067, 1, 0, %p1301;
	add.s32 	%r3715, %r3701, %r7067;
	@%p2636 bra 	$L__BB2_1774;
	shl.b32 	%r7068, %r3715, 2;
	mov.u32 	%r7069, _ZZN3cub18CUB_300001_SM_10006detail10merge_sort30DeviceMergeSortBlockSortKernelINS2_10policy_hubIN6thrust24THRUST_300001_SM_1000_NS6detail15normal_iteratorINS6_10device_ptrIiEEEEE9Policy600ESB_PNS0_8NullTypeESB_SF_j14lex_comparatoriSE_EEvbT0_T1_T2_T3_T4_PT6_PT7_T5_NS1_7vsmem_tEE19static_temp_storage;
	add.s32 	%r7070, %r7069, %r7068;
	ld.shared.u32 	%r11700, [%r7070];
	bra.uni 	$L__BB2_1775;
$L__BB2_1774:
	shl.b32 	%r7071, %r3714, 2;
	mov.u32 	%r7072, _ZZN3cub18CUB_300001_SM_10006detail10merge_sort30DeviceMergeSortBlockSortKernelINS2_10policy_hubIN6thrust24THRUST_300001_SM_1000_NS6detail15normal_iteratorINS6_10device_ptrIiEEEEE9Policy600ESB_PNS0_8NullTypeESB_SF_j14lex_comparatoriSE_EEvbT0_T1_T2_T3_T4_PT6_PT7_T5_NS1_7vsmem_tEE19static_temp_storage;
	add.s32 	%r7073, %r7072, %r7071;
	ld.shared.u32 	%r11697, [%r7073];
$L__BB2_1775:
	setp.ge.s32 	%p1303, %r3714, %r3555;
	mov.pred 	%p1302, 0;
	mov.pred 	%p2637, %p1302;
	@%p1303 bra 	$L__BB2_1782;
	setp.ge.s32 	%p1305, %r3715, %r3554;
	mov.pred 	%p2637, -1;
	@%p1305 bra 	$L__BB2_1782;
	max.s32 	%r7074, %r11697, %r11700;
	cvt.rn.f32.s32 	%f3727, %r7074;
	setp.lt.s32 	%p1307, %r7074, 1;
	mul.f32 	%f3728, %f3727, 0f4B000000;
	selp.f32 	%f3729, %f3728, %f3727, %p1307;
	selp.f32 	%f3730, 0fC1B80000, 0f00000000, %p1307;
	mov.b32 	%r7075, %f3729;
	add.s32 	%r7076, %r7075, -1059760811;
	and.b32  	%r7077, %r7076, -8388608;
	sub.s32 	%r7078, %r7075, %r7077;
	mov.b32 	%f3731, %r7078;
	cvt.rn.f32.s32 	%f3732, %r7077;
	fma.rn.f32 	%f3733, %f3732, 0f34000000, %f3730;
	add.f32 	%f3734, %f3731, 0fBF800000;
	fma.rn.f32 	%f3735, %f3734, 0fBE055027, 0f3E1039F6;
	fma.rn.f32 	%f3736, %f3735, %f3734, 0fBDF8CDCC;
	fma.rn.f32 	%f3737, %f3736, %f3734, 0f3E0F2955;
	fma.rn.f32 	%f3738, %f3737, %f3734, 0fBE2AD8B9;
	fma.rn.f32 	%f3739, %f3738, %f3734, 0f3E4CED0B;
	fma.rn.f32 	%f3740, %f3739, %f3734, 0fBE7FFF22;
	fma.rn.f32 	%f3741, %f3740, %f3734, 0f3EAAAA78;
	fma.rn.f32 	%f3742, %f3741, %f3734, 0fBF000000;
	mul.f32 	%f3743, %f3734, %f3742;
	fma.rn.f32 	%f3744, %f3743, %f3734, %f3734;
	fma.rn.f32 	%f3745, %f3733, 0f3F317218, %f3744;
	setp.gt.u32 	%p1308, %r7075, 2139095039;
	fma.rn.f32 	%f3746, %f3729, 0f7F800000, 0f7F800000;
	selp.f32 	%f3747, %f3746, %f3745, %p1308;
	setp.eq.f32 	%p1309, %f3729, 0f00000000;
	fma.rn.f32 	%f3748, %f3747, 0f3EDE5BD9, 0f3F800000;
	selp.f32 	%f3749, 0fFF800000, %f3748, %p1309;
	cvt.rzi.u32.f32 	%r3720, %f3749;
	setp.eq.s32 	%p1310, %r3720, 0;
	mov.pred 	%p2637, %p1302;
	@%p1310 bra 	$L__BB2_1782;
	mul.hi.s32 	%r7080, %r11700, 1717986919;
	shr.u32 	%r7081, %r7080, 31;
	shr.s32 	%r7082, %r7080, 2;
	add.s32 	%r7083, %r7082, %r7081;
	mul.lo.s32 	%r7084, %r7083, 10;
	sub.s32 	%r3721, %r11700, %r7084;
	mov.b32 	%r11734, 0;
	mov.u32 	%r11735, %r11697;
$L__BB2_1779:
	mul.hi.s32 	%r7085, %r11735, 1717986919;
	shr.u32 	%r7086, %r7085, 31;
	shr.s32 	%r7087, %r7085, 2;
	add.s32 	%r7088, %r7087, %r7086;
	mul.lo.s32 	%r7089, %r7088, 10;
	sub.s32 	%r3724, %r11735, %r7089;
	setp.eq.s32 	%p1311, %r3724, %r3721;
	@%p1311 bra 	$L__BB2_1781;
	setp.le.s32 	%p2637, %r3724, %r3721;
	bra.uni 	$L__BB2_1782;
$L__BB2_1781:
	add.s32 	%r11734, %r11734, 1;
	mul.hi.s32 	%r7090, %r11735, 1717986919;
	shr.u32 	%r7091, %r7090, 31;
	shr.s32 	%r7092, %r7090, 2;
	add.s32 	%r11735, %r7092, %r7091;
	setp.ne.s32 	%p1313, %r11734, %r3720;
	mov.pred 	%p2637, %p1302;
	@%p1313 bra 	$L__BB2_1779;
$L__BB2_1782:
	selp.b32 	%r11090, %r11697, %r11700, %p2637;
	selp.u32 	%r7093, 1, 0, %p2637;
	add.s32 	%r3728, %r3714, %r7093;
	not.pred 	%p1314, %p2637;
	selp.u32 	%r7094, 1, 0, %p1314;
	add.s32 	%r3729, %r3715, %r7094;
	@%p2637 bra 	$L__BB2_1784;
	shl.b32 	%r7095, %r3729, 2;
	mov.u32 	%r7096, _ZZN3cub18CUB_300001_SM_10006detail10merge_sort30DeviceMergeSortBlockSortKernelINS2_10policy_hubIN6thrust24THRUST_300001_SM_1000_NS6detail15normal_iteratorINS6_10device_ptrIiEEEEE9Policy600ESB_PNS0_8NullTypeESB_SF_j14lex_comparatoriSE_EEvbT0_T1_T2_T3_T4_PT6_PT7_T5_NS1_7vsmem_tEE19static_temp_storage;
	add.s32 	%r7097, %r7096, %r7095;
	ld.shared.u32 	%r11700, [%r7097];
	bra.uni 	$L__BB2_1785;
$L__BB2_1784:
	shl.b32 	%r7098, %r3728, 2;
	mov.u32 	%r7099, _ZZN3cub18CUB_300001_SM_10006detail10merge_sort30DeviceMergeSortBlockSortKernelINS2_10policy_hubIN6thrust24THRUST_300001_SM_1000_NS6detail15normal_iteratorINS6_10device_ptrIiEEEEE9Policy600ESB_PNS0_8NullTypeESB_SF_j14lex_comparatoriSE_EEvbT0_T1_T2_T3_T4_PT6_PT7_T5_NS1_7vsmem_tEE19static_temp_storage;
	add.s32 	%r7100, %r7099, %r7098;
	ld.shared.u32 	%r11697, [%r7100];
$L__BB2_1785:
	setp.ge.s32 	%p1316, %r3728, %r3555;
	mov.pred 	%p1315, 0;
	mov.pred 	%p2638, %p1315;
	@%p1316 bra 	$L__BB2_1792;
	setp.ge.s32 	%p1318, %r3729, %r3554;
	mov.pred 	%p2638, -1;
	@%p1318 bra 	$L__BB2_1792;
	max.s32 	%r7101, %r11697, %r11700;
	cvt.rn.f32.s32 	%f3750, %r7101;
	setp.lt.s32 	%p1320, %r7101, 1;
	mul.f32 	%f3751, %f3750, 0f4B000000;
	selp.f32 	%f3752, %f3751, %f3750, %p1320;
	selp.f32 	%f3753, 0fC1B80000, 0f00000000, %p1320;
	mov.b32 	%r7102, %f3752;
	add.s32 	%r7103, %r7102, -1059760811;
	and.b32  	%r7104, %r7103, -8388608;
	sub.s32 	%r7105, %r7102, %r7104;
	mov.b32 	%f3754, %r7105;
	cvt.rn.f32.s32 	%f3755, %r7104;
	fma.rn.f32 	%f3756, %f3755, 0f34000000, %f3753;
	add.f32 	%f3757, %f3754, 0fBF800000;
	fma.rn.f32 	%f3758, %f3757, 0fBE055027, 0f3E1039F6;
	fma.rn.f32 	%f3759, %f3758, %f3757, 0fBDF8CDCC;
	fma.rn.f32 	%f3760, %f3759, %f3757, 0f3E0F2955;
	fma.rn.f32 	%f3761, %f3760, %f3757, 0fBE2AD8B9;
	fma.rn.f32 	%f3762, %f3761, %f3757, 0f3E4CED0B;
	fma.rn.f32 	%f3763, %f3762, %f3757, 0fBE7FFF22;
	fma.rn.f32 	%f3764, %f3763, %f3757, 0f3EAAAA78;
	fma.rn.f32 	%f3765, %f3764, %f3757, 0fBF000000;
	mul.f32 	%f3766, %f3757, %f3765;
	fma.rn.f32 	%f3767, %f3766, %f3757, %f3757;
	fma.rn.f32 	%f3768, %f3756, 0f3F317218, %f3767;
	setp.gt.u32 	%p1321, %r7102, 2139095039;
	fma.rn.f32 	%f3769, %f3752, 0f7F800000, 0f7F800000;
	selp.f32 	%f3770, %f3769, %f3768, %p1321;
	setp.eq.f32 	%p1322, %f3752, 0f00000000;
	fma.rn.f32 	%f3771, %f3770, 0f3EDE5BD9, 0f3F800000;
	selp.f32 	%f3772, 0fFF800000, %f3771, %p1322;
	cvt.rzi.u32.f32 	%r3734, %f3772;
	setp.eq.s32 	%p1323, %r3734, 0;
	mov.pred 	%p2638, %p1315;
	@%p1323 bra 	$L__BB2_1792;
	mul.hi.s32 	%r7107, %r11700, 1717986919;
	shr.u32 	%r7108, %r7107, 31;
	shr.s32 	%r7109, %r7107, 2;
	add.s32 	%r7110, %r7109, %r7108;
	mul.lo.s32 	%r7111, %r7110, 10;
	sub.s32 	%r3735, %r11700, %r7111;
	mov.b32 	%r11738, 0;
	mov.u32 	%r11739, %r11697;
$L__BB2_1789:
	mul.hi.s32 	%r7112, %r11739, 1717986919;
	shr.u32 	%r7113, %r7112, 31;
	shr.s32 	%r7114, %r7112, 2;
	add.s32 	%r7115, %r7114, %r7113;
	mul.lo.s32 	%r7116, %r7115, 10;
	sub.s32 	%r3738, %r11739, %r7116;
	setp.eq.s32 	%p1324, %r3738, %r3735;
	@%p1324 bra 	$L__BB2_1791;
	setp.le.s32 	%p2638, %r3738, %r3735;
	bra.uni 	$L__BB2_1792;
$L__BB2_1791:
	add.s32 	%r11738, %r11738, 1;
	mul.hi.s32 	%r7117, %r11739, 1717986919;
	shr.u32 	%r7118, %r7117, 31;
	shr.s32 	%r7119, %r7117, 2;
	add.s32 	%r11739, %r7119, %r7118;
	setp.ne.s32 	%p1326, %r11738, %r3734;
	mov.pred 	%p2638, %p1315;
	@%p1326 bra 	$L__BB2_1789;
$L__BB2_1792:
	selp.b32 	%r11094, %r11697, %r11700, %p2638;
	selp.u32 	%r7120, 1, 0, %p2638;
	add.s32 	%r3742, %r3728, %r7120;
	not.pred 	%p1327, %p2638;
	selp.u32 	%r7121, 1, 0, %p1327;
	add.s32 	%r3743, %r3729, %r7121;
	@%p2638 bra 	$L__BB2_1794;
	shl.b32 	%r7122, %r3743, 2;
	mov.u32 	%r7123, _ZZN3cub18CUB_300001_SM_10006detail10merge_sort30DeviceMergeSortBlockSortKernelINS2_10policy_hubIN6thrust24THRUST_300001_SM_1000_NS6detail15normal_iteratorINS6_10device_ptrIiEEEEE9Policy600ESB_PNS0_8NullTypeESB_SF_j14lex_comparatoriSE_EEvbT0_T1_T2_T3_T4_PT6_PT7_T5_NS1_7vsmem_tEE19static_temp_storage;
	add.s32 	%r7124, %r7123, %r7122;
	ld.shared.u32 	%r11700, [%r7124];
	bra.uni 	$L__BB2_1795;
$L__BB2_1794:
	shl.b32 	%r7125, %r3742, 2;
	mov.u32 	%r7126, _ZZN3cub18CUB_300001_SM_10006detail10merge_sort30DeviceMergeSortBlockSortKernelINS2_10policy_hubIN6thrust24THRUST_300001_SM_1000_NS6detail15normal_iteratorINS6_10device_ptrIiEEEEE9Policy600ESB_PNS0_8NullTypeESB_SF_j14lex_comparatoriSE_EEvbT0_T1_T2_T3_T4_PT6_PT7_T5_NS1_7vsmem_tEE19static_temp_storage;
	add.s32 	%r7127, %r7126, %r7125;
	ld.shared.u32 	%r11697, [%r7127];
$L__BB2_1795:
	setp.ge.s32 	%p1329, %r3742, %r3555;
	mov.pred 	%p1328, 0;
	mov.pred 	%p2639, %p1328;
	@%p1329 bra 	$L__BB2_1802;
	setp.ge.s32 	%p1331, %r3743, %r3554;
	mov.pred 	%p2639, -1;
	@%p1331 bra 	$L__BB2_1802;
	max.s32 	%r7128, %r11697, %r11700;
	cvt.rn.f32.s32 	%f3773, %r7128;
	setp.lt.s32 	%p1333, %r7128, 1;
	mul.f32 	%f3774, %f3773, 0f4B000000;
	selp.f32 	%f3775, %f3774, %f3773, %p1333;
	selp.f32 	%f3776, 0fC1B80000, 0f00000000, %p1333;
	mov.b32 	%r7129, %f3775;
	add.s32 	%r7130, %r7129, -1059760811;
	and.b32  	%r7131, %r7130, -8388608;
	sub.s32 	%r7132, %r7129, %r7131;
	mov.b32 	%f3777, %r7132;
	cvt.rn.f32.s32 	%f3778, %r7131;
	fma.rn.f32 	%f3779, %f3778, 0f34000000, %f3776;
	add.f32 	%f3780, %f3777, 0fBF800000;
	fma.rn.f32 	%f3781, %f3780, 0fBE055027, 0f3E1039F6;
	fma.rn.f32 	%f3782, %f3781, %f3780, 0fBDF8CDCC;
	fma.rn.f32 	%f3783, %f3782, %f3780, 0f3E0F2955;
	fma.rn.f32 	%f3784, %f3783, %f3780, 0fBE2AD8B9;
	fma.rn.f32 	%f3785, %f3784, %f3780, 0f3E4CED0B;
	fma.rn.f32 	%f3786, %f3785, %f3780, 0fBE7FFF22;
	fma.rn.f32 	%f3787, %f3786, %f3780, 0f3EAAAA78;
	fma.rn.f32 	%f3788, %f3787, %f3780, 0fBF000000;
	mul.f32 	%f3789, %f3780, %f3788;
	fma.rn.f32 	%f3790, %f3789, %f3780, %f3780;
	fma.rn.f32 	%f3791, %f3779, 0f3F317218, %f3790;
	setp.gt.u32 	%p1334, %r7129, 2139095039;
	fma.rn.f32 	%f3792, %f3775, 0f7F800000, 0f7F800000;
	selp.f32 	%f3793, %f3792, %f3791, %p1334;
	setp.eq.f32 	%p1335, %f3775, 0f00000000;
	fma.rn.f32 	%f3794, %f3793, 0f3EDE5BD9, 0f3F800000;
	selp.f32 	%f3795, 0fFF800000, %f3794, %p1335;
	cvt.rzi.u32.f32 	%r3748, %f3795;
	setp.eq.s32 	%p1336, %r3748, 0;
	mov.pred 	%p2639, %p1328;
	@%p1336 bra 	$L__BB2_1802;
	mul.hi.s32 	%r7134, %r11700, 1717986919;
	shr.u32 	%r7135, %r7134, 31;
	shr.s32 	%r7136, %r7134, 2;
	add.s32 	%r7137, %r7136, %r7135;
	mul.lo.s32 	%r7138, %r7137, 10;
	sub.s32 	%r3749, %r11700, %r7138;
	mov.b32 	%r11742, 0;
	mov.u32 	%r11743, %r11697;
$L__BB2_1799:
	mul.hi.s32 	%r7139, %r11743, 1717986919;
	shr.u32 	%r7140, %r7139, 31;
	shr.s32 	%r7141, %r7139, 2;
	add.s32 	%r7142, %r7141, %r7140;
	mul.lo.s32 	%r7143, %r7142, 10;
	sub.s32 	%r3752, %r11743, %r7143;
	setp.eq.s32 	%p1337, %r3752, %r3749;
	@%p1337 bra 	$L__BB2_1801;
	setp.le.s32 	%p2639, %r3752, %r3749;
	bra.uni 	$L__BB2_1802;
$L__BB2_1801:
	add.s32 	%r11742, %r11742, 1;
	mul.hi.s32 	%r7144, %r11743, 1717986919;
	shr.u32 	%r7145, %r7144, 31;
	shr.s32 	%r7146, %r7144, 2;
	add.s32 	%r11743, %r7146, %r7145;
	setp.ne.s32 	%p1339, %r11742, %r3748;
	mov.pred 	%p2639, %p1328;
	@%p1339 bra 	$L__BB2_1799;
$L__BB2_1802:
	selp.b32 	%r11098, %r11697, %r11700, %p2639;
	selp.u32 	%r7147, 1, 0, %p2639;
	add.s32 	%r3756, %r3742, %r7147;
	not.pred 	%p1340, %p2639;
	selp.u32 	%r7148, 1, 0, %p1340;
	add.s32 	%r3757, %r3743, %r7148;
	@%p2639 bra 	$L__BB2_1804;
	shl.b32 	%r7149, %r3757, 2;
	mov.u32 	%r7150, _ZZN3cub18CUB_300001_SM_10006detail10merge_sort30DeviceMergeSortBlockSortKernelINS2_10policy_hubIN6thrust24THRUST_300001_SM_1000_NS6detail15normal_iteratorINS6_10device_ptrIiEEEEE9Policy600ESB_PNS0_8NullTypeESB_SF_j14lex_comparatoriSE_EEvbT0_T1_T2_T3_T4_PT6_PT7_T5_NS1_7vsmem_tEE19static_temp_storage;
	add.s32 	%r7151, %r7150, %r7149;
	ld.shared.u32 	%r11700, [%r7151];
	bra.uni 	$L__BB2_1805;
$L__BB2_1804:
	shl.b32 	%r7152, %r3756, 2;
	mov.u32 	%r7153, _ZZN3cub18CUB_300001_SM_10006detail10merge_sort30DeviceMergeSortBlockSortKernelINS2_10policy_hubIN6thrust24THRUST_300001_SM_1000_NS6detail15normal_iteratorINS6_10device_ptrIiEEEEE9Policy600ESB_PNS0_8NullTypeESB_SF_j14lex_comparatoriSE_EEvbT0_T1_T2_T3_T4_PT6_PT7_T5_NS1_7vsmem_tEE19static_temp_storage;
	add.s32 	%r7154, %r7153, %r7152;
	ld.shared.u32 	%r11697, [%r7154];
$L__BB2_1805:
	setp.ge.s32 	%p1342, %r3756, %r3555;
	mov.pred 	%p1341, 0;
	mov.pred 	%p2640, %p1341;
	@%p1342 bra 	$L__BB2_1812;
	setp.ge.s32 	%p1344, %r3757, %r3554;
	mov.pred 	%p2640, -1;
	@%p1344 bra 	$L__BB2_1812;
	max.s32 	%r7155, %r11697, %r11700;
	cvt.rn.f32.s32 	%f3796, %r7155;
	setp.lt.s32 	%p1346, %r7155, 1;
	mul.f32 	%f3797, %f3796, 0f4B000000;
	selp.f32 	%f3798, %f3797, %f3796, %p1346;
	selp.f32 	%f3799, 0fC1B80000, 0f00000000, %p1346;
	mov.b32 	%r7156, %f3798;
	add.s32 	%r7157, %r7156, -1059760811;
	and.b32  	%r7158, %r7157, -8388608;
	sub.s32 	%r7159, %r7156, %r7158;
	mov.b32 	%f3800, %r7159;
	cvt.rn.f32.s32 	%f3801, %r7158;
	fma.rn.f32 	%f3802, %f3801, 0f34000000, %f3799;
	add.f32 	%f3803, %f3800, 0fBF800000;
	fma.rn.f32 	%f3804, %f3803, 0fBE055027, 0f3E1039F6;
	fma.rn.f32 	%f3805, %f3804, %f3803, 0fBDF8CDCC;
	fma.rn.f32 	%f3806, %f3805, %f3803, 0f3E0F2955;
	fma.rn.f32 	%f3807, %f3806, %f3803, 0fBE2AD8B9;
	fma.rn.f32 	%f3808, %f3807, %f3803, 0f3E4CED0B;
	fma.rn.f32 	%f3809, %f3808, %f3803, 0fBE7FFF22;
	fma.rn.f32 	%f3810, %f3809, %f3803, 0f3EAAAA78;
	fma.rn.f32 	%f3811, %f3810, %f3803, 0fBF000000;
	mul.f32 	%f3812, %f3803, %f3811;
	fma.rn.f32 	%f3813, %f3812, %f3803, %f3803;
	fma.rn.f32 	%f3814, %f3802, 0f3F317218, %f3813;
	setp.gt.u32 	%p1347, %r7156, 2139095039;
	fma.rn.f32 	%f3815, %f3798, 0f7F800000, 0f7F800000;
	selp.f32 	%f3816, %f3815, %f3814, %p1347;
	setp.eq.f32 	%p1348, %f3798, 0f00000000;
	fma.rn.f32 	%f3817, %f3816, 0f3EDE5BD9, 0f3F800000;
	selp.f32 	%f3818, 0fFF800000, %f3817, %p1348;
	cvt.rzi.u32.f32 	%r3762, %f3818;
	setp.eq.s32 	%p1349, %r3762, 0;
	mov.pred 	%p2640, %p1341;
	@%p1349 bra 	$L__BB2_1812;
	mul.hi.s32 	%r7161, %r11700, 1717986919;
	shr.u32 	%r7162, %r7161, 31;
	shr.s32 	%r7163, %r7161, 2;
	add.s32 	%r7164, %r7163, %r7162;
	mul.lo.s32 	%r7165, %r7164, 10;
	sub.s32 	%r3763, %r11700, %r7165;
	mov.b32 	%r11746, 0;
	mov.u32 	%r11747, %r11697;
$L__BB2_1809:
	mul.hi.s32 	%r7166, %r11747, 1717986919;
	shr.u32 	%r7167, %r7166, 31;
	shr.s32 	%r7168, %r7166, 2;
	add.s32 	%r7169, %r7168, %r7167;
	mul.lo.s32 	%r7170, %r7169, 10;
	sub.s32 	%r3766, %r11747, %r7170;
	setp.eq.s32 	%p1350, %r3766, %r3763;
	@%p1350 bra 	$L__BB2_1811;
	setp.le.s32 	%p2640, %r3766, %r3763;
	bra.uni 	$L__BB2_1812;
$L__BB2_1811:
	add.s32 	%r11746, %r11746, 1;
	mul.hi.s32 	%r7171, %r11747, 1717986919;
	shr.u32 	%r7172, %r7171, 31;
	shr.s32 	%r7173, %r7171, 2;
	add.s32 	%r11747, %r7173, %r7172;
	setp.ne.s32 	%p1352, %r11746, %r3762;
	mov.pred 	%p2640, %p1341;
	@%p1352 bra 	$L__BB2_1809;
$L__BB2_1812:
	selp.b32 	%r11102, %r11697, %r11700, %p2640;
	selp.u32 	%r7174, 1, 0, %p2640;
	add.s32 	%r3770, %r3756, %r7174;
	not.pred 	%p1353, %p2640;
	selp.u32 	%r7175, 1, 0, %p1353;
	add.s32 	%r3771, %r3757, %r7175;
	@%p2640 bra 	$L__BB2_1814;
	shl.b32 	%r7176, %r3771, 2;
	mov.u32 	%r7177, _ZZN3cub18CUB_300001_SM_10006detail10merge_sort30DeviceMergeSortBlockSortKernelINS2_10policy_hubIN6thrust24THRUST_300001_SM_1000_NS6detail15normal_iteratorINS6_10device_ptrIiEEEEE9Policy600ESB_PNS0_8NullTypeESB_SF_j14lex_comparatoriSE_EEvbT0_T1_T2_T3_T4_PT6_PT7_T5_NS1_7vsmem_tEE19static_temp_storage;
	add.s32 	%r7178, %r7177, %r7176;
	ld.shared.u32 	%r11700, [%r7178];
	bra.uni 	$L__BB2_1815;
$L__BB2_1814:
	shl.b32 	%r7179, %r3770, 2;
	mov.u32 	%r7180, _ZZN3cub18CUB_300001_SM_10006detail10merge_sort30DeviceMergeSortBlockSortKernelINS2_10policy_hubIN6thrust24THRUST_300001_SM_1000_NS6detail15normal_iteratorINS6_10device_ptrIiEEEEE9Policy600ESB_PNS0_8NullTypeESB_SF_j14lex_comparatoriSE_EEvbT0_T1_T2_T3_T4_PT6_PT7_T5_NS1_7vsmem_tEE19static_temp_storage;
	add.s32 	%r7181, %r7180, %r7179;
	ld.shared.u32 	%r11697, [%r7181];
$L__BB2_1815:
	setp.ge.s32 	%p1355, %r3770, %r3555;
	mov.pred 	%p1354, 0;
	mov.pred 	%p2641, %p1354;
	@%p1355 bra 	$L__BB2_1822;
	setp.ge.s32 	%p1357, %r3771, %r3554;
	mov.pred 	%p2641, -1;
	@%p1357 bra 	$L__BB2_1822;
	max.s32 	%r7182, %r11697, %r11700;
	cvt.rn.f32.s32 	%f3819, %r7182;
	setp.lt.s32 	%p1359, %r7182, 1;
	mul.f32 	%f3820, %f3819, 0f4B000000;
	selp.f32 	%f3821, %f3820, %f3819, %p1359;
	selp.f32 	%f3822, 0fC1B80000, 0f00000000, %p1359;
	mov.b32 	%r7183, %f3821;
	add.s32 	%r7184, %r7183, -1059760811;
	and.b32  	%r7185, %r7184, -8388608;
	sub.s32 	%r7186, %r7183, %r7185;
	mov.b32 	%f3823, %r7186;
	cvt.rn.f32.s32 	%f3824, %r7185;
	fma.rn.f32 	%f3825, %f3824, 0f34000000, %f3822;
	add.f32 	%f3826, %f3823, 0fBF800000;
	fma.rn.f32 	%f3827, %f3826, 0fBE055027, 0f3E1039F6;
	fma.rn.f32 	%f3828, %f3827, %f3826, 0fBDF8CDCC;
	fma.rn.f32 	%f3829, %f3828, %f3826, 0f3E0F2955;
	fma.rn.f32 	%f3830, %f3829, %f3826, 0fBE2AD8B9;
	fma.rn.f32 	%f3831, %f3830, %f3826, 0f3E4CED0B;
	fma.rn.f32 	%f3832, %f3831, %f3826, 0fBE7FFF22;
	fma.rn.f32 	%f3833, %f3832, %f3826, 0f3EAAAA78;
	fma.rn.f32 	%f3834, %f3833, %f3826, 0fBF000000;
	mul.f32 	%f3835, %f3826, %f3834;
	fma.rn.f32 	%f3836, %f3835, %f3826, %f3826;
	fma.rn.f32 	%f3837, %f3825, 0f3F317218, %f3836;
	setp.gt.u32 	%p1360, %r7183, 2139095039;
	fma.rn.f32 	%f3838, %f3821, 0f7F800000, 0f7F800000;
	selp.f32 	%f3839, %f3838, %f3837, %p1360;
	setp.eq.f32 	%p1361, %f3821, 0f00000000;
	fma.rn.f32 	%f3840, %f3839, 0f3EDE5BD9, 0f3F800000;
	selp.f32 	%f3841, 0fFF800000, %f3840, %p1361;
	cvt.rzi.u32.f32 	%r3776, %f3841;
	setp.eq.s32 	%p1362, %r3776, 0;
	mov.pred 	%p2641, %p1354;
	@%p1362 bra 	$L__BB2_1822;
	mul.hi.s32 	%r7188, %r11700, 1717986919;
	shr.u32 	%r7189, %r7188, 31;
	shr.s32 	%r7190, %r7188, 2;
	add.s32 	%r7191, %r7190, %r7189;
	mul.lo.s32 	%r7192, %r7191, 10;
	sub.s32 	%r3777, %r11700, %r7192;
	mov.b32 	%r11750, 0;
	mov.u32 	%r11751, %r11697;
$L__BB2_1819:
	mul.hi.s32 	%r7193, %r11751, 1717986919;
	shr.u32 	%r7194, %r7193, 31;
	shr.s32 	%r7195, %r7193, 2;
	add.s32 	%r7196, %r7195, %r7194;
	mul.lo.s32 	%r7197, %r7196, 10;
	sub.s32 	%r3780, %r11751, %r7197;
	setp.eq.s32 	%p1363, %r3780, %r3777;
	@%p1363 bra 	$L__BB2_1821;
	setp.le.s32 	%p2641, %r3780, %r3777;
	bra.uni 	$L__BB2_1822;
$L__BB2_1821:
	add.s32 	%r11750, %r11750, 1;
	mul.hi.s32 	%r7198, %r11751, 1717986919;
	shr.u32 	%r7199, %r7198, 31;
	shr.s32 	%r7200, %r7198, 2;
	add.s32 	%r11751, %r7200, %r7199;
	setp.ne.s32 	%p1365, %r11750, %r3776;
	mov.pred 	%p2641, %p1354;
	@%p1365 bra 	$L__BB2_1819;
$L__BB2_1822:
	selp.b32 	%r11106, %r11697, %r11700, %p2641;
	selp.u32 	%r7201, 1, 0, %p2641;
	add.s32 	%r3784, %r3770, %r7201;
	not.pred 	%p1366, %p2641;
	selp.u32 	%r7202, 1, 0, %p1366;
	add.s32 	%r3785, %r3771, %r7202;
	@%p2641 bra 	$L__BB2_1824;
	shl.b32 	%r7203, %r3785, 2;
	mov.u32 	%r7204, _ZZN3cub18CUB_300001_SM_10006detail10merge_sort30DeviceMergeSortBlockSortKernelINS2_10policy_hubIN6thrust24THRUST_300001_SM_1000_NS6detail15normal_iteratorINS6_10device_ptrIiEEEEE9Policy600ESB_PNS0_8NullTypeESB_SF_j14lex_comparatoriSE_EEvbT0_T1_T2_T3_T4_PT6_PT7_T5_NS1_7vsmem_tEE19static_temp_storage;
	add.s32 	%r7205, %r7204, %r7203;
	ld.shared.u32 	%r11700, [%r7205];
	bra.uni 	$L__BB2_1825;
$L__BB2_1824:
	shl.b32 	%r7206, %r3784, 2;
	mov.u32 	%r7207, _ZZN3cub18CUB_300001_SM_10006detail10merge_sort30DeviceMergeSortBlockSortKernelINS2_10policy_hubIN6thrust24THRUST_300001_SM_1000_NS6detail15normal_iteratorINS6_10device_ptrIiEEEEE9Policy600ESB_PNS0_8NullTypeESB_SF_j14lex_comparatoriSE_EEvbT0_T1_T2_T3_T4_PT6_PT7_T5_NS1_7vsmem_tEE19static_temp_storage;
	add.s32 	%r7208, %r7207, %r7206;
	ld.shared.u32 	%r11697, [%r7208];
$L__BB2_1825:
	setp.ge.s32 	%p1368, %r3784, %r3555;
	mov.pred 	%p1367, 0;
	mov.pred 	%p2642, %p1367;
	@%p1368 bra 	$L__BB2_1832;
	setp.ge.s32 	%p1370, %r3785, %r3554;
	mov.pred 	%p2642, -1;
	@%p1370 bra 	$L__BB2_1832;
	max.s32 	%r7209, %r11697, %r11700;
	cvt.rn.f32.s32 	%f3842, %r7209;
	setp.lt.s32 	%p1372, %r7209, 1;
	mul.f32 	%f3843, %f3842, 0f4B000000;
	selp.f32 	%f3844, %f3843, %f3842, %p1372;
	selp.f32 	%f3845, 0fC1B80000, 0f00000000, %p1372;
	mov.b32 	%r7210, %f3844;
	add.s32 	%r7211, %r7210, -1059760811;
	and.b32  	%r7212, %r7211, -8388608;
	sub.s32 	%r7213, %r7210, %r7212;
	mov.b32 	%f3846, %r7213;
	cvt.rn.f32.s32 	%f3847, %r7212;
	fma.rn.f32 	%f3848, %f3847, 0f34000000, %f3845;
	add.f32 	%f3849, %f3846, 0fBF800000;
	fma.rn.f32 	%f3850, %f3849, 0fBE055027, 0f3E1039F6;
	fma.rn.f32 	%f3851, %f3850, %f3849, 0fBDF8CDCC;
	fma.rn.f32 	%f3852, %f3851, %f3849, 0f3E0F2955;
	fma.rn.f32 	%f3853, %f3852, %f3849, 0fBE2AD8B9;
	fma.rn.f32 	%f3854, %f3853, %f3849, 0f3E4CED0B;
	fma.rn.f32 	%f3855, %f3854, %f3849, 0fBE7FFF22;
	fma.rn.f32 	%f3856, %f3855, %f3849, 0f3EAAAA78;
	fma.rn.f32 	%f3857, %f3856, %f3849, 0fBF000000;
	mul.f32 	%f3858, %f3849, %f3857;
	fma.rn.f32 	%f3859, %f3858, %f3849, %f3849;
	fma.rn.f32 	%f3860, %f3848, 0f3F317218, %f3859;
	setp.gt.u32 	%p1373, %r7210, 2139095039;
	fma.rn.f32 	%f3861, %f3844, 0f7F800000, 0f7F800000;
	selp.f32 	%f3862, %f3861, %f3860, %p1373;
	setp.eq.f32 	%p1374, %f3844, 0f00000000;
	fma.rn.f32 	%f3863, %f3862, 0f3EDE5BD9, 0f3F800000;
	selp.f32 	%f3864, 0fFF800000, %f3863, %p1374;
	cvt.rzi.u32.f32 	%r3790, %f3864;
	setp.eq.s32 	%p1375, %r3790, 0;
	mov.pred 	%p2642, %p1367;
	@%p1375 bra 	$L__BB2_1832;
	mul.hi.s32 	%r7215, %r11700, 1717986919;
	shr.u32 	%r7216, %r7215, 31;
	shr.s32 	%r7217, %r7215, 2;
	add.s32 	%r7218, %r7217, %r7216;
	mul.lo.s32 	%r7219, %r7218, 10;
	sub.s32 	%r3791, %r11700, %r7219;
	mov.b32 	%r11754, 0;
	mov.u32 	%r11755, %r11697;
$L__BB2_1829:
	mul.hi.s32 	%r7220, %r11755, 1717986919;
	shr.u32 	%r7221, %r7220, 31;
	shr.s32 	%r7222, %r7220, 2;
	add.s32 	%r7223, %r7222, %r7221;
	mul.lo.s32 	%r7224, %r7223, 10;
	sub.s32 	%r3794, %r11755, %r7224;
	setp.eq.s32 	%p1376, %r3794, %r3791;
	@%p1376 bra 	$L__BB2_1831;
	setp.le.s32 	%p2642, %r3794, %r3791;
	bra.uni 	$L__BB2_1832;
$L__BB2_1831:
	add.s32 	%r11754, %r11754, 1;
	mul.hi.s32 	%r7225, %r11755, 1717986919;
	shr.u32 	%r7226, %r7225, 31;
	shr.s32 	%r7227, %r7225, 2;
	add.s32 	%r11755, %r7227, %r7226;
	setp.ne.s32 	%p1378, %r11754, %r3790;
	mov.pred 	%p2642, %p1367;
	@%p1378 bra 	$L__BB2_1829;
$L__BB2_1832:
	selp.b32 	%r11110, %r11697, %r11700, %p2642;
	selp.u32 	%r7228, 1, 0, %p2642;
	add.s32 	%r3798, %r3784, %r7228;
	not.pred 	%p1379, %p2642;
	selp.u32 	%r7229, 1, 0, %p1379;
	add.s32 	%r3799, %r3785, %r7229;
	@%p2642 bra 	$L__BB2_1834;
	shl.b32 	%r7230, %r3799, 2;
	mov.u32 	%r7231, _ZZN3cub18CUB_300001_SM_10006detail10merge_sort30DeviceMergeSortBlockSortKernelINS2_10policy_hubIN6thrust24THRUST_300001_SM_1000_NS6detail15normal_iteratorINS6_10device_ptrIiEEEEE9Policy600ESB_PNS0_8NullTypeESB_SF_j14lex_comparatoriSE_EEvbT0_T1_T2_T3_T4_PT6_PT7_T5_NS1_7vsmem_tEE19static_temp_storage;
	add.s32 	%r7232, %r7231, %r7230;
	ld.shared.u32 	%r11700, [%r7232];
	bra.uni 	$L__BB2_1835;
$L__BB2_1834:
	shl.b32 	%r7233, %r3798, 2;
	mov.u32 	%r7234, _ZZN3cub18CUB_300001_SM_10006detail10merge_sort30DeviceMergeSortBlockSortKernelINS2_10policy_hubIN6thrust24THRUST_300001_SM_1000_NS6detail15normal_iteratorINS6_10device_ptrIiEEEEE9Policy600ESB_PNS0_8NullTypeESB_SF_j14lex_comparatoriSE_EEvbT0_T1_T2_T3_T4_PT6_PT7_T5_NS1_7vsmem_tEE19static_temp_storage;
	add.s32 	%r7235, %r7234, %r7233;
	ld.shared.u32 	%r11697, [%r7235];
$L__BB2_1835:
	setp.ge.s32 	%p1380, %r3798, %r3555;
	mov.u32 	%r11174, %r11700;
	@%p1380 bra 	$L__BB2_1842;
	setp.ge.s32 	%p1381, %r3799, %r3554;
	mov.u32 	%r11174, %r11697;
	@%p1381 bra 	$L__BB2_1842;
	max.s32 	%r7236, %r11697, %r11700;
	cvt.rn.f32.s32 	%f3865, %r7236;
	setp.lt.s32 	%p1382, %r7236, 1;
	mul.f32 	%f3866, %f3865, 0f4B000000;
	selp.f32 	%f3867, %f3866, %f3865, %p1382;
	selp.f32 	%f3868, 0fC1B80000, 0f00000000, %p1382;
	mov.b32 	%r7237, %f3867;
	add.s32 	%r7238, %r7237, -1059760811;
	and.b32  	%r7239, %r7238, -8388608;
	sub.s32 	%r7240, %r7237, %r7239;
	mov.b32 	%f3869, %r7240;
	cvt.rn.f32.s32 	%f3870, %r7239;
	fma.rn.f32 	%f3871, %f3870, 0f34000000, %f3868;
	add.f32 	%f3872, %f3869, 0fBF800000;
	fma.rn.f32 	%f3873, %f3872, 0fBE055027, 0f3E1039F6;
	fma.rn.f32 	%f3874, %f3873, %f3872, 0fBDF8CDCC;
	fma.rn.f32 	%f3875, %f3874, %f3872, 0f3E0F2955;
	fma.rn.f32 	%f3876, %f3875, %f3872, 0fBE2AD8B9;
	fma.rn.f32 	%f3877, %f3876, %f3872, 0f3E4CED0B;
	fma.rn.f32 	%f3878, %f3877, %f3872, 0fBE7FFF22;
	fma.rn.f32 	%f3879, %f3878, %f3872, 0f3EAAAA78;
	fma.rn.f32 	%f3880, %f3879, %f3872, 0fBF000000;
	mul.f32 	%f3881, %f3872, %f3880;
	fma.rn.f32 	%f3882, %f3881, %f3872, %f3872;
	fma.rn.f32 	%f3883, %f3871, 0f3F317218, %f3882;
	setp.gt.u32 	%p1383, %r7237, 2139095039;
	fma.rn.f32 	%f3884, %f3867, 0f7F800000, 0f7F800000;
	selp.f32 	%f3885, %f3884, %f3883, %p1383;
	setp.eq.f32 	%p1384, %f3867, 0f00000000;
	fma.rn.f32 	%f3886, %f3885, 0f3EDE5BD9, 0f3F800000;
	selp.f32 	%f3887, 0fFF800000, %f3886, %p1384;
	cvt.rzi.u32.f32 	%r3804, %f3887;
	setp.eq.s32 	%p1385, %r3804, 0;
	mov.u32 	%r11174, %r11700;
	@%p1385 bra 	$L__BB2_1842;
	mul.hi.s32 	%r7242, %r11700, 1717986919;
	shr.u32 	%r7243, %r7242, 31;
	shr.s32 	%r7244, %r7242, 2;
	add.s32 	%r7245, %r7244, %r7243;
	mul.lo.s32 	%r7246, %r7245, 10;
	sub.s32 	%r3805, %r11700, %r7246;
	mov.b32 	%r11758, 0;
	mov.u32 	%r11759, %r11697;
$L__BB2_1839:
	mul.hi.s32 	%r7247, %r11759, 1717986919;
	shr.u32 	%r7248, %r7247, 31;
	shr.s32 	%r7249, %r7247, 2;
	add.s32 	%r7250, %r7249, %r7248;
	mul.lo.s32 	%r7251, %r7250, 10;
	sub.s32 	%r3808, %r11759, %r7251;
	setp.eq.s32 	%p1386, %r3808, %r3805;
	@%p1386 bra 	$L__BB2_1841;
	setp.gt.s32 	%p1387, %r3808, %r3805;
	selp.b32 	%r11174, %r11700, %r11697, %p1387;
	bra.uni 	$L__BB2_1842;
$L__BB2_1841:
	add.s32 	%r11758, %r11758, 1;
	mul.hi.s32 	%r7252, %r11759, 1717986919;
	shr.u32 	%r7253, %r7252, 31;
	shr.s32 	%r7254, %r7252, 2;
	add.s32 	%r11759, %r7254, %r7253;
	setp.ne.s32 	%p1388, %r11758, %r3804;
	mov.u32 	%r11174, %r11700;
	@%p1388 bra 	$L__BB2_1839;
$L__BB2_1842:
	shl.b32 	%r11688, %r3551, 1;
	setp.lt.u32 	%p1389, %r3551, 129;
	@%p1389 bra 	$L__BB2_1667;
	ld.param.s8 	%rs2, [_ZN3cub18CUB_300001_SM_10006detail10merge_sort30DeviceMergeSortBlockSortKernelINS2_10policy_hubIN6thrust24THRUST_300001_SM_1000_NS6detail15normal_iteratorINS6_10device_ptrIiEEEEE9Policy600ESB_PNS0_8NullTypeESB_SF_j14lex_comparatoriSE_EEvbT0_T1_T2_T3_T4_PT6_PT7_T5_NS1_7vsmem_tE_param_0];
	add.s32 	%r3814, %r1805, 96;
	add.s32 	%r3815, %r1805, 128;
	add.s32 	%r3816, %r1805, 160;
	add.s32 	%r3817, %r1805, 192;
	bar.sync 	0;
	setp.eq.s16 	%p1390, %rs2, 0;
	@%p1390 bra 	$L__BB2_1880;
	st.shared.u32 	[%r1853], %r11115;
	st.shared.u32 	[%r1853+4], %r11054;
	st.shared.u32 	[%r1853+8], %r11058;
	st.shared.u32 	[%r1853+12], %r11062;
	st.shared.u32 	[%r1853+16], %r11066;
	st.shared.u32 	[%r1853+20], %r11070;
	st.shared.u32 	[%r1853+24], %r11074;
	st.shared.u32 	[%r1853+28], %r11078;
	st.shared.u32 	[%r1853+32], %r11082;
	st.shared.u32 	[%r1853+36], %r11086;
	st.shared.u32 	[%r1853+40], %r11090;
	st.shared.u32 	[%r1853+44], %r11094;
	st.shared.u32 	[%r1853+48], %r11098;
	st.shared.u32 	[%r1853+52], %r11102;
	st.shared.u32 	[%r1853+56], %r11106;
	st.shared.u32 	[%r1853+60], %r11110;
	st.shared.u32 	[%r1853+64], %r11174;
	bar.warp.sync 	-1;
	ld.shared.u32 	%r3818, [%r1852];
	ld.shared.u32 	%r3819, [%r1852+128];
	ld.shared.u32 	%r3820, [%r1852+256];
	ld.shared.u32 	%r3821, [%r1852+384];
	ld.shared.u32 	%r3822, [%r1852+512];
	ld.shared.u32 	%r3823, [%r1852+640];
	ld.shared.u32 	%r3824, [%r1852+768];
	ld.shared.u32 	%r3825, [%r1852+896];
	ld.shared.u32 	%r3826, [%r1852+1024];
	ld.shared.u32 	%r3827, [%r1852+1152];
	ld.shared.u32 	%r3828, [%r1852+1280];
	ld.shared.u32 	%r3829, [%r1852+1408];
	ld.shared.u32 	%r3830, [%r1852+1536];
	ld.shared.u32 	%r3831, [%r1852+1664];
	ld.shared.u32 	%r3832, [%r1852+1792];
	ld.shared.u32 	%r3833, [%r1852+1920];
	ld.shared.u32 	%r3834, [%r1852+2048];
	setp.eq.s32 	%p1391, %r1803, 0;
	@%p1391 bra 	$L__BB2_1845;
	bra.uni 	$L__BB2_1846;
$L__BB2_1845:
	st.volatile.shared.u32 	[_ZZN3cub18CUB_300001_SM_10006detail10merge_sort30DeviceMergeSortBlockSortKernelINS2_10policy_hubIN6thrust24THRUST_300001_SM_1000_NS6detail15normal_iteratorINS6_10device_ptrIiEEEEE9Policy600ESB_PNS0_8NullTypeESB_SF_j14lex_comparatoriSE_EEvbT0_T1_T2_T3_T4_PT6_PT7_T5_NS1_7vsmem_tEE19static_temp_storage+17408], %r1802;
$L__BB2_1846:
	bar.sync 	0;
	ld.volatile.shared.u32 	%r3852, [_ZZN3cub18CUB_300001_SM_10006detail10merge_sort30DeviceMergeSortBlockSortKernelINS2_10policy_hubIN6thrust24THRUST_300001_SM_1000_NS6detail15normal_iteratorINS6_10device_ptrIiEEEEE9Policy600ESB_PNS0_8NullTypeESB_SF_j14lex_comparatoriSE_EEvbT0_T1_T2_T3_T4_PT6_PT7_T5_NS1_7vsmem_tEE19static_temp_storage+17408];
	mov.u32 	%r7255, %tid.x;
	and.b32  	%r7256, %r7255, 992;
	mul.lo.s32 	%r7257, %r7256, 17;
	cvt.u64.u32 	%rd14, %r7257;
	and.b32  	%r7258, %r7255, 31;
	add.s32 	%r7259, %r7258, %r1;
	cvt.u64.u32 	%rd15, %r7259;
	add.s64 	%rd16, %rd15, %rd14;
	setp.ge.s32 	%p1392, %r1805, %r3852;
	shl.b64 	%rd17, %rd16, 2;
	add.s64 	%rd6, %rd3, %rd17;
	@%p1392 bra 	$L__BB2_1848;
	st.global.u32 	[%rd6], %r3818;
$L__BB2_1848:
	setp.ge.s32 	%p1393, %r1808, %r3852;
	@%p1393 bra 	$L__BB2_1850;
	st.global.u32 	[%rd6+128], %r3819;
$L__BB2_1850:
	setp.ge.s32 	%p1394, %r1811, %r3852;
	@%p1394 bra 	$L__BB2_1852;
	st.global.u32 	[%rd6+256], %r3820;
$L__BB2_1852:
	setp.ge.s32 	%p1395, %r3814, %r3852;
	@%p1395 bra 	$L__BB2_1854;
	st.global.u32 	[%rd6+384], %r3821;
$L__BB2_1854:
	setp.ge.s32 	%p1396, %r3815, %r3852;
	@%p1396 bra 	$L__BB2_1856;
	st.global.u32 	[%rd6+512], %r3822;
$L__BB2_1856:
	setp.ge.s32 	%p1397, %r3816, %r3852;
	@%p1397 bra 	$L__BB2_1858;
	st.global.u32 	[%rd6+640], %r3823;
$L__BB2_1858:
	setp.ge.s32 	%p1398, %r3817, %r3852;
	@%p1398 bra 	$L__BB2_1860;
	st.global.u32 	[%rd6+768], %r3824;
$L__BB2_1860:
	setp.ge.s32 	%p1399, %r1822, %r3852;
	@%p1399 bra 	$L__BB2_1862;
	st.global.u32 	[%rd6+896], %r3825;
$L__BB2_1862:
	setp.ge.s32 	%p1400, %r1825, %r3852;
	@%p1400 bra 	$L__BB2_1864;
	st.global.u32 	[%rd6+1024], %r3826;
$L__BB2_1864:
	setp.ge.s32 	%p1401, %r1828, %r3852;
	@%p1401 bra 	$L__BB2_1866;
	st.global.u32 	[%rd6+1152], %r3827;
$L__BB2_1866:
	setp.ge.s32 	%p1402, %r1831, %r3852;
	@%p1402 bra 	$L__BB2_1868;
	st.global.u32 	[%rd6+1280], %r3828;
$L__BB2_1868:
	setp.ge.s32 	%p1403, %r1834, %r3852;
	@%p1403 bra 	$L__BB2_1870;
	st.global.u32 	[%rd6+1408], %r3829;
$L__BB2_1870:
	setp.ge.s32 	%p1404, %r1837, %r3852;
	@%p1404 bra 	$L__BB2_1872;
	st.global.u32 	[%rd6+1536], %r3830;
$L__BB2_1872:
	setp.ge.s32 	%p1405, %r1840, %r3852;
	@%p1405 bra 	$L__BB2_1874;
	st.global.u32 	[%rd6+1664], %r3831;
$L__BB2_1874:
	setp.ge.s32 	%p1406, %r1843, %r3852;
	@%p1406 bra 	$L__BB2_1876;
	st.global.u32 	[%rd6+1792], %r3832;
$L__BB2_1876:
	setp.ge.s32 	%p1407, %r1846, %r3852;
	@%p1407 bra 	$L__BB2_1878;
	st.global.u32 	[%rd6+1920], %r3833;
$L__BB2_1878:
	setp.ge.s32 	%p1408, %r1849, %r3852;
	@%p1408 bra 	$L__BB2_1916;
	st.global.u32 	[%rd6+2048], %r3834;
	bra.uni 	$L__BB2_1916;
$L__BB2_1880:
	st.shared.u32 	[%r1853], %r11115;
	st.shared.u32 	[%r1853+4], %r11054;
	st.shared.u32 	[%r1853+8], %r11058;
	st.shared.u32 	[%r1853+12], %r11062;
	st.shared.u32 	[%r1853+16], %r11066;
	st.shared.u32 	[%r1853+20], %r11070;
	st.shared.u32 	[%r1853+24], %r11074;
	st.shared.u32 	[%r1853+28], %r11078;
	st.shared.u32 	[%r1853+32], %r11082;
	st.shared.u32 	[%r1853+36], %r11086;
	st.shared.u32 	[%r1853+40], %r11090;
	st.shared.u32 	[%r1853+44], %r11094;
	st.shared.u32 	[%r1853+48], %r11098;
	st.shared.u32 	[%r1853+52], %r11102;
	st.shared.u32 	[%r1853+56], %r11106;
	st.shared.u32 	[%r1853+60], %r11110;
	st.shared.u32 	[%r1853+64], %r11174;
	bar.warp.sync 	-1;
	ld.shared.u32 	%r3835, [%r1852];
	ld.shared.u32 	%r3836, [%r1852+128];
	ld.shared.u32 	%r3837, [%r1852+256];
	ld.shared.u32 	%r3838, [%r1852+384];
	ld.shared.u32 	%r3839, [%r1852+512];
	ld.shared.u32 	%r3840, [%r1852+640];
	ld.shared.u32 	%r3841, [%r1852+768];
	ld.shared.u32 	%r3842, [%r1852+896];
	ld.shared.u32 	%r3843, [%r1852+1024];
	ld.shared.u32 	%r3844, [%r1852+1152];
	ld.shared.u32 	%r3845, [%r1852+1280];
	ld.shared.u32 	%r3846, [%r1852+1408];
	ld.shared.u32 	%r3847, [%r1852+1536];
	ld.shared.u32 	%r3848, [%r1852+1664];
	ld.shared.u32 	%r3849, [%r1852+1792];
	ld.shared.u32 	%r3850, [%r1852+1920];
	ld.shared.u32 	%r3851, [%r1852+2048];
	setp.eq.s32 	%p1409, %r1803, 0;
	@%p1409 bra 	$L__BB2_1881;
	bra.uni 	$L__BB2_1882;
$L__BB2_1881:
	st.volatile.shared.u32 	[_ZZN3cub18CUB_300001_SM_10006detail10merge_sort30DeviceMergeSortBlockSortKernelINS2_10policy_hubIN6thrust24THRUST_300001_SM_1000_NS6detail15normal_iteratorINS6_10device_ptrIiEEEEE9Policy600ESB_PNS0_8NullTypeESB_SF_j14lex_comparatoriSE_EEvbT0_T1_T2_T3_T4_PT6_PT7_T5_NS1_7vsmem_tEE19static_temp_storage+17408], %r1802;
$L__BB2_1882:
	ld.param.u64 	%rd34, [_ZN3cub18CUB_300001_SM_10006detail10merge_sort30DeviceMergeSortBlockSortKernelINS2_10policy_hubIN6thrust24THRUST_300001_SM_1000_NS6detail15normal_iteratorINS6_10device_ptrIiEEEEE9Policy600ESB_PNS0_8NullTypeESB_SF_j14lex_comparatoriSE_EEvbT0_T1_T2_T3_T4_PT6_PT7_T5_NS1_7vsmem_tE_param_6];
	bar.sync 	0;
	ld.volatile.shared.u32 	%r3853, [_ZZN3cub18CUB_300001_SM_10006detail10merge_sort30DeviceMergeSortBlockSortKernelINS2_10policy_hubIN6thrust24THRUST_300001_SM_1000_NS6detail15normal_iteratorINS6_10device_ptrIiEEEEE9Policy600ESB_PNS0_8NullTypeESB_SF_j14lex_comparatoriSE_EEvbT0_T1_T2_T3_T4_PT6_PT7_T5_NS1_7vsmem_tEE19static_temp_storage+17408];
	setp.ge.s32 	%p1410, %r1805, %r3853;
	cvt.u64.u32 	%rd18, %r1805;
	mov.u32 	%r7260, %ctaid.x;
	mul.lo.s32 	%r7261, %r7260, 4352;
	cvt.u64.u32 	%rd19, %r7261;
	add.s64 	%rd20, %rd18, %rd19;
	cvta.to.global.u64 	%rd21, %rd34;
	shl.b64 	%rd22, %rd20, 2;
	add.s64 	%rd7, %rd21, %rd22;
	@%p1410 bra 	$L__BB2_1884;
	st.global.u32 	[%rd7], %r3835;
$L__BB2_1884:
	setp.ge.s32 	%p1411, %r1808, %r3853;
	@%p1411 bra 	$L__BB2_1886;
	st.global.u32 	[%rd7+128], %r3836;
$L__BB2_1886:
	setp.ge.s32 	%p1412, %r1811, %r3853;
	@%p1412 bra 	$L__BB2_1888;
	st.global.u32 	[%rd7+256], %r3837;
$L__BB2_1888:
	setp.ge.s32 	%p1413, %r3814, %r3853;
	@%p1413 bra 	$L__BB2_1890;
	st.global.u32 	[%rd7+384], %r3838;
$L__BB2_1890:
	setp.ge.s32 	%p1414, %r3815, %r3853;
	@%p1414 bra 	$L__BB2_1892;
	st.global.u32 	[%rd7+512], %r3839;
$L__BB2_1892:
	setp.ge.s32 	%p1415, %r3816, %r3853;
	@%p1415 bra 	$L__BB2_1894;
	st.global.u32 	[%rd7+640], %r3840;
$L__BB2_1894:
	setp.ge.s32 	%p1416, %r3817, %r3853;
	@%p1416 bra 	$L__BB2_1896;
	st.global.u32 	[%rd7+768], %r3841;
$L__BB2_1896:
	setp.ge.s32 	%p1417, %r1822, %r3853;
	@%p1417 bra 	$L__BB2_1898;
	st.global.u32 	[%rd7+896], %r3842;
$L__BB2_1898:
	setp.ge.s32 	%p1418, %r1825, %r3853;
	@%p1418 bra 	$L__BB2_1900;
	st.global.u32 	[%rd7+1024], %r3843;
$L__BB2_1900:
	setp.ge.s32 	%p1419, %r1828, %r3853;
	@%p1419 bra 	$L__BB2_1902;
	st.global.u32 	[%rd7+1152], %r3844;
$L__BB2_1902:
	setp.ge.s32 	%p1420, %r1831, %r3853;
	@%p1420 bra 	$L__BB2_1904;
	st.global.u32 	[%rd7+1280], %r3845;
$L__BB2_1904:
	setp.ge.s32 	%p1421, %r1834, %r3853;
	@%p1421 bra 	$L__BB2_1906;
	st.global.u32 	[%rd7+1408], %r3846;
$L__BB2_1906:
	setp.ge.s32 	%p1422, %r1837, %r3853;
	@%p1422 bra 	$L__BB2_1908;
	st.global.u32 	[%rd7+1536], %r3847;
$L__BB2_1908:
	setp.ge.s32 	%p1423, %r1840, %r3853;
	@%p1423 bra 	$L__BB2_1910;
	st.global.u32 	[%rd7+1664], %r3848;
$L__BB2_1910:
	setp.ge.s32 	%p1424, %r1843, %r3853;
	@%p1424 bra 	$L__BB2_1912;
	st.global.u32 	[%rd7+1792], %r3849;
$L__BB2_1912:
	setp.ge.s32 	%p1425, %r1846, %r3853;
	@%p1425 bra 	$L__BB2_1914;
	st.global.u32 	[%rd7+1920], %r3850;
$L__BB2_1914:
	setp.ge.s32 	%p1426, %r1849, %r3853;
	@%p1426 bra 	$L__BB2_1916;
	st.global.u32 	[%rd7+2048], %r3851;
$L__BB2_1916:
	ret;

}
	// .globl	_ZN3cub18CUB_300001_SM_10006detail10merge_sort30DeviceMergeSortPartitionKernelIN6thrust24THRUST_300001_SM_1000_NS6detail15normal_iteratorINS5_10device_ptrIiEEEEj14lex_comparatoriEEvbT_PT2_T0_SF_PSF_T1_SF_i
.visible .entry _ZN3cub18CUB_300001_SM_10006detail10merge_sort30DeviceMergeSortPartitionKernelIN6thrust24THRUST_300001_SM_1000_NS6detail15normal_iteratorINS5_10device_ptrIiEEEEj14lex_comparatoriEEvbT_PT2_T0_SF_PSF_T1_SF_i(
	.param .u8 _ZN3cub18CUB_300001_SM_10006detail10merge_sort30DeviceMergeSortPartitionKernelIN6thrust24THRUST_300001_SM_1000_NS6detail15normal_iteratorINS5_10device_ptrIiEEEEj14lex_comparatoriEEvbT_PT2_T0_SF_PSF_T1_SF_i_param_0,
	.param .align 8 .b8 _ZN3cub18CUB_300001_SM_10006detail10merge_sort30DeviceMergeSortPartitionKernelIN6thrust24THRUST_300001_SM_1000_NS6detail15normal_iteratorINS5_10device_ptrIiEEEEj14lex_comparatoriEEvbT_PT2_T0_SF_PSF_T1_SF_i_param_1[8],
	.param .u64 .ptr .align 1 _ZN3cub18CUB_300001_SM_10006detail10merge_sort30DeviceMergeSortPartitionKernelIN6thrust24THRUST_300001_SM_1000_NS6detail15normal_iteratorINS5_10device_ptrIiEEEEj14lex_comparatoriEEvbT_PT2_T0_SF_PSF_T1_SF_i_param_2,
	.param .u32 _ZN3cub18CUB_300001_SM_10006detail10merge_sort30DeviceMergeSortPartitionKernelIN6thrust24THRUST_300001_SM_1000_NS6detail15normal_iteratorINS5_10device_ptrIiEEEEj14lex_comparatoriEEvbT_PT2_T0_SF_PSF_T1_SF_i_param_3,
	.param .u32 _ZN3cub18CUB_300001_SM_10006detail10merge_sort30DeviceMergeSortPartitionKernelIN6thrust24THRUST_300001_SM_1000_NS6detail15normal_iteratorINS5_10device_ptrIiEEEEj14lex_comparatoriEEvbT_PT2_T0_SF_PSF_T1_SF_i_param_4,
	.param .u64 .ptr .align 1 _ZN3cub18CUB_300001_SM_10006detail10merge_sort30DeviceMergeSortPartitionKernelIN6thrust24THRUST_300001_SM_1000_NS6detail15normal_iteratorINS5_10device_ptrIiEEEEj14lex_comparatoriEEvbT_PT2_T0_SF_PSF_T1_SF_i_param_5,
	.param .align 1 .b8 _ZN3cub18CUB_300001_SM_10006detail10merge_sort30DeviceMergeSortPartitionKernelIN6thrust24THRUST_300001_SM_1000_NS6detail15normal_iteratorINS5_10device_ptrIiEEEEj14lex_comparatoriEEvbT_PT2_T0_SF_PSF_T1_SF_i_param_6[1],
	.param .u32 _ZN3cub18CUB_300001_SM_10006detail10merge_sort30DeviceMergeSortPartitionKernelIN6thrust24THRUST_300001_SM_1000_NS6detail15normal_iteratorINS5_10device_ptrIiEEEEj14lex_comparatoriEEvbT_PT2_T0_SF_PSF_T1_SF_i_param_7,
	.param .u32 _ZN3cub18CUB_300001_SM_10006detail10merge_sort30DeviceMergeSortPartitionKernelIN6thrust24THRUST_300001_SM_1000_NS6detail15normal_iteratorINS5_10device_ptrIiEEEEj14lex_comparatoriEEvbT_PT2_T0_SF_PSF_T1_SF_i_param_8
)
{
	.reg .pred 	%p<30>;
	.reg .b16 	%rs<2>;
	.reg .b32 	%r<126>;
	.reg .b32 	%f<47>;
	.reg .b64 	%rd<32>;

	ld.param.u64 	%rd9, [_ZN3cub18CUB_300001_SM_10006detail10merge_sort30DeviceMergeSortPartitionKernelIN6thrust24THRUST_300001_SM_1000_NS6detail15normal_iteratorINS5_10device_ptrIiEEEEj14lex_comparatoriEEvbT_PT2_T0_SF_PSF_T1_SF_i_param_1];
	ld.param.s8 	%rs1, [_ZN3cub18CUB_300001_SM_10006detail10merge_sort30DeviceMergeSortPartitionKernelIN6thrust24THRUST_300001_SM_1000_NS6detail15normal_iteratorINS5_10device_ptrIiEEEEj14lex_comparatoriEEvbT_PT2_T0_SF_PSF_T1_SF_i_param_0];
	ld.param.u64 	%rd10, [_ZN3cub18CUB_300001_SM_10006detail10merge_sort30DeviceMergeSortPartitionKernelIN6thrust24THRUST_300001_SM_1000_NS6detail15normal_iteratorINS5_10device_ptrIiEEEEj14lex_comparatoriEEvbT_PT2_T0_SF_PSF_T1_SF_i_param_2];
	ld.param.u32 	%r40, [_ZN3cub18CUB_300001_SM_10006detail10merge_sort30DeviceMergeSortPartitionKernelIN6thrust24THRUST_300001_SM_1000_NS6detail15normal_iteratorINS5_10device_ptrIiEEEEj14lex_comparatoriEEvbT_PT2_T0_SF_PSF_T1_SF_i_param_3];
	ld.param.u32 	%r41, [_ZN3cub18CUB_300001_SM_10006detail10merge_sort30DeviceMergeSortPartitionKernelIN6thrust24THRUST_300001_SM_1000_NS6detail15normal_iteratorINS5_10device_ptrIiEEEEj14lex_comparatoriEEvbT_PT2_T0_SF_PSF_T1_SF_i_param_4];
	ld.param.u64 	%rd11, [_ZN3cub18CUB_300001_SM_10006detail10merge_sort30DeviceMergeSortPartitionKernelIN6thrust24THRUST_300001_SM_1000_NS6detail15normal_iteratorINS5_10device_ptrIiEEEEj14lex_comparatoriEEvbT_PT2_T0_SF_PSF_T1_SF_i_param_5];
	ld.param.u32 	%r42, [_ZN3cub18CUB_300001_SM_10006detail10merge_sort30DeviceMergeSortPartitionKernelIN6thrust24THRUST_300001_SM_1000_NS6detail15normal_iteratorINS5_10device_ptrIiEEEEj14lex_comparatoriEEvbT_PT2_T0_SF_PSF_T1_SF_i_param_7];
	ld.param.u32 	%r43, [_ZN3cub18CUB_300001_SM_10006detail10merge_sort30DeviceMergeSortPartitionKernelIN6thrust24THRUST_300001_SM_1000_NS6detail15normal_iteratorINS5_10device_ptrIiEEEEj14lex_comparatoriEEvbT_PT2_T0_SF_PSF_T1_SF_i_param_8];
	cvta.to.global.u64 	%rd1, %rd11;
	mov.u32 	%r44, %ntid.x;
	mov.u32 	%r45, %ctaid.x;
	mov.u32 	%r46, %tid.x;
	mad.lo.s32 	%r1, %r44, %r45, %r46;
	setp.ge.u32 	%p5, %r1, %r41;
	@%p5 bra 	$L__BB3_21;
	shr.u32 	%r47, %r42, 1;
	add.s32 	%r2, %r42, -1;
	neg.s32 	%r48, %r42;
	and.b32  	%r49, %r1, %r48;
	mul.lo.s32 	%r50, %r43, %r49;
	mul.lo.s32 	%r51, %r43, %r47;
	min.u32 	%r3, %r50, %r40;
	not.b32 	%r52, %r50;
	min.u32 	%r53, %r51, %r52;
	add.s32 	%r54, %r53, %r50;
	min.u32 	%r4, %r54, %r40;
	not.b32 	%r55, %r4;
	min.u32 	%r56, %r51, %r55;
	add.s32 	%r57, %r56, %r4;
	min.u32 	%r5, %r57, %r40;
	// begin inline asm
	griddepcontrol.wait;
	// end inline asm
	add.s32 	%r58, %r1, 1;
	setp.ne.s32 	%p6, %r58, %r41;
	@%p6 bra 	$L__BB3_3;
	mul.wide.u32 	%rd30, %r1, 4;
	add.s64 	%rd31, %rd1, %rd30;
	st.global.u32 	[%rd31], %r4;
	bra.uni 	$L__BB3_21;
$L__BB3_3:
	sub.s32 	%r59, %r5, %r3;
	and.b32  	%r60, %r2, %r1;
	mul.lo.s32 	%r61, %r60, %r43;
	min.u32 	%r6, %r61, %r59;
	setp.eq.s16 	%p7, %rs1, 0;
	@%p7 bra 	$L__BB3_12;
	sub.s32 	%r62, %r4, %r3;
	sub.s32 	%r63, %r5, %r4;
	max.u32 	%r64, %r6, %r63;
	sub.s32 	%r125, %r64, %r63;
	min.u32 	%r117, %r62, %r6;
	setp.ge.u32 	%p8, %r125, %r117;
	@%p8 bra 	$L__BB3_20;
	cvta.to.global.u64 	%rd3, %rd9;
	cvt.u64.u32 	%rd4, %r4;
	cvt.u64.u32 	%rd5, %r3;
$L__BB3_6:
	sub.s32 	%r65, %r117, %r125;
	shr.u32 	%r66, %r65, 1;
	add.s32 	%r11, %r66, %r125;
	cvt.u64.u32 	%rd12, %r11;
	add.s64 	%rd13, %rd12, %rd5;
	shl.b64 	%rd14, %rd13, 2;
	add.s64 	%rd15, %rd3, %rd14;
	ld.global.u32 	%r12, [%rd15];
	not.b32 	%r67, %r11;
	add.s32 	%r68, %r6, %r67;
	cvt.u64.u32 	%rd16, %r68;
	add.s64 	%rd17, %rd16, %rd4;
	shl.b64 	%rd18, %rd17, 2;
	add.s64 	%rd19, %rd3, %rd18;
	ld.global.u32 	%r120, [%rd19];
	max.s32 	%r69, %r120, %r12;
	cvt.rn.f32.s32 	%f1, %r69;
	setp.lt.s32 	%p10, %r69, 1;
	mul.f32 	%f2, %f1, 0f4B000000;
	selp.f32 	%f3, %f2, %f1, %p10;
	selp.f32 	%f4, 0fC1B80000, 0f00000000, %p10;
	mov.b32 	%r70, %f3;
	add.s32 	%r71, %r70, -1059760811;
	and.b32  	%r72, %r71, -8388608;
	sub.s32 	%r73, %r70, %r72;
	mov.b32 	%f5, %r73;
	cvt.rn.f32.s32 	%f6, %r72;
	fma.rn.f32 	%f7, %f6, 0f34000000, %f4;
	add.f32 	%f8, %f5, 0fBF800000;
	fma.rn.f32 	%f9, %f8, 0fBE055027, 0f3E1039F6;
	fma.rn.f32 	%f10, %f9, %f8, 0fBDF8CDCC;
	fma.rn.f32 	%f11, %f10, %f8, 0f3E0F2955;
	fma.rn.f32 	%f12, %f11, %f8, 0fBE2AD8B9;
	fma.rn.f32 	%f13, %f12, %f8, 0f3E4CED0B;
	fma.rn.f32 	%f14, %f13, %f8, 0fBE7FFF22;
	fma.rn.f32 	%f15, %f14, %f8, 0f3EAAAA78;
	fma.rn.f32 	%f16, %f15, %f8, 0fBF000000;
	mul.f32 	%f17, %f8, %f16;
	fma.rn.f32 	%f18, %f17, %f8, %f8;
	fma.rn.f32 	%f19, %f7, 0f3F317218, %f18;
	setp.gt.u32 	%p11, %r70, 2139095039;
	fma.rn.f32 	%f20, %f3, 0f7F800000, 0f7F800000;
	selp.f32 	%f21, %f20, %f19, %p11;
	setp.eq.f32 	%p12, %f3, 0f00000000;
	fma.rn.f32 	%f22, %f21, 0f3EDE5BD9, 0f3F800000;
	selp.f32 	%f23, 0fFF800000, %f22, %p12;
	cvt.rzi.u32.f32 	%r14, %f23;
	setp.eq.s32 	%p13, %r14, 0;
	mov.pred 	%p28, -1;
	@%p13 bra 	$L__BB3_11;
	mul.hi.s32 	%r75, %r12, 1717986919;
	shr.u32 	%r76, %r75, 31;
	shr.s32 	%r77, %r75, 2;
	add.s32 	%r78, %r77, %r76;
	mul.lo.s32 	%r79, %r78, 10;
	sub.s32 	%r15, %r12, %r79;
	mov.b32 	%r119, 0;
$L__BB3_8:
	mul.hi.s32 	%r80, %r120, 1717986919;
	shr.u32 	%r81, %r80, 31;
	shr.s32 	%r82, %r80, 2;
	add.s32 	%r83, %r82, %r81;
	mul.lo.s32 	%r84, %r83, 10;
	sub.s32 	%r18, %r120, %r84;
	setp.eq.s32 	%p14, %r18, %r15;
	@%p14 bra 	$L__BB3_10;
	setp.gt.s32 	%p28, %r18, %r15;
	bra.uni 	$L__BB3_11;
$L__BB3_10:
	add.s32 	%r119, %r119, 1;
	setp.ne.s32 	%p16, %r119, %r14;
	mov.u32 	%r120, %r83;
	@%p16 bra 	$L__BB3_8;
$L__BB3_11:
	add.s32 	%r88, %r11, 1;
	selp.b32 	%r125, %r88, %r125, %p28;
	selp.b32 	%r117, %r117, %r11, %p28;
	setp.lt.u32 	%p17, %r125, %r117;
	@%p17 bra 	$L__BB3_6;
	bra.uni 	$L__BB3_20;
$L__BB3_12:
	sub.s32 	%r89, %r4, %r3;
	sub.s32 	%r90, %r5, %r4;
	max.u32 	%r91, %r6, %r90;
	sub.s32 	%r125, %r91, %r90;
	min.u32 	%r121, %r89, %r6;
	setp.ge.u32 	%p18, %r125, %r121;
	@%p18 bra 	$L__BB3_20;
	cvta.to.global.u64 	%rd6, %rd10;
	cvt.u64.u32 	%rd7, %r4;
	cvt.u64.u32 	%rd8, %r3;
$L__BB3_14:
	sub.s32 	%r92, %r121, %r125;
	shr.u32 	%r93, %r92, 1;
	add.s32 	%r27, %r93, %r125;
	cvt.u64.u32 	%rd20, %r27;
	add.s64 	%rd21, %rd20, %rd8;
	shl.b64 	%rd22, %rd21, 2;
	add.s64 	%rd23, %rd6, %rd22;
	ld.global.u32 	%r28, [%rd23];
	not.b32 	%r94, %r27;
	add.s32 	%r95, %r6, %r94;
	cvt.u64.u32 	%rd24, %r95;
	add.s64 	%rd25, %rd24, %rd7;
	shl.b64 	%rd26, %rd25, 2;
	add.s64 	%rd27, %rd6, %rd26;
	ld.global.u32 	%r124, [%rd27];
	max.s32 	%r96, %r124, %r28;
	cvt.rn.f32.s32 	%f24, %r96;
	setp.lt.s32 	%p20, %r96, 1;
	mul.f32 	%f25, %f24, 0f4B000000;
	selp.f32 	%f26, %f25, %f24, %p20;
	selp.f32 	%f27, 0fC1B80000, 0f00000000, %p20;
	mov.b32 	%r97, %f26;
	add.s32 	%r98, %r97, -1059760811;
	and.b32  	%r99, %r98, -8388608;
	sub.s32 	%r100, %r97, %r99;
	mov.b32 	%f28, %r100;
	cvt.rn.f32.s32 	%f29, %r99;
	fma.rn.f32 	%f30, %f29, 0f34000000, %f27;
	add.f32 	%f31, %f28, 0fBF800000;
	fma.rn.f32 	%f32, %f31, 0fBE055027, 0f3E1039F6;
	fma.rn.f32 	%f33, %f32, %f31, 0fBDF8CDCC;
	fma.rn.f32 	%f34, %f33, %f31, 0f3E0F2955;
	fma.rn.f32 	%f35, %f34, %f31, 0fBE2AD8B9;
	fma.rn.f32 	%f36, %f35, %f31, 0f3E4CED0B;
	fma.rn.f32 	%f37, %f36, %f31, 0fBE7FFF22;
	fma.rn.f32 	%f38, %f37, %f31, 0f3EAAAA78;
	fma.rn.f32 	%f39, %f38, %f31, 0fBF000000;
	mul.f32 	%f40, %f31, %f39;
	fma.rn.f32 	%f41, %f40, %f31, %f31;
	fma.rn.f32 	%f42, %f30, 0f3F317218, %f41;
	setp.gt.u32 	%p21, %r97, 2139095039;
	fma.rn.f32 	%f43, %f26, 0f7F800000, 0f7F800000;
	selp.f32 	%f44, %f43, %f42, %p21;
	setp.eq.f32 	%p22, %f26, 0f00000000;
	fma.rn.f32 	%f45, %f44, 0f3EDE5BD9, 0f3F800000;
	selp.f32 	%f46, 0fFF800000, %f45, %p22;
	cvt.rzi.u32.f32 	%r30, %f46;
	setp.eq.s32 	%p23, %r30, 0;
	mov.pred 	%p29, -1;
	@%p23 bra 	$L__BB3_19;
	mul.hi.s32 	%r102, %r28, 1717986919;
	shr.u32 	%r103, %r102, 31;
	shr.s32 	%r104, %r102, 2;
	add.s32 	%r105, %r104, %r103;
	mul.lo.s32 	%r106, %r105, 10;
	sub.s32 	%r31, %r28, %r106;
	mov.b32 	%r123, 0;
$L__BB3_16:
	mul.hi.s32 	%r107, %r124, 1717986919;
	shr.u32 	%r108, %r107, 31;
	shr.s32 	%r109, %r107, 2;
	add.s32 	%r110, %r109, %r108;
	mul.lo.s32 	%r111, %r110, 10;
	sub.s32 	%r34, %r124, %r111;
	setp.eq.s32 	%p24, %r34, %r31;
	@%p24 bra 	$L__BB3_18;
	setp.gt.s32 	%p29, %r34, %r31;
	bra.uni 	$L__BB3_19;
$L__BB3_18:
	add.s32 	%r123, %r123, 1;
	setp.ne.s32 	%p26, %r123, %r30;
	mov.u32 	%r124, %r110;
	@%p26 bra 	$L__BB3_16;
$L__BB3_19:
	add.s32 	%r115, %r27, 1;
	selp.b32 	%r125, %r115, %r125, %p29;
	selp.b32 	%r121, %r121, %r27, %p29;
	setp.lt.u32 	%p27, %r125, %r121;
	@%p27 bra 	$L__BB3_14;
$L__BB3_20:
	add.s32 	%r116, %r125, %r3;
	mul.wide.u32 	%rd28, %r1, 4;
	add.s64 	%rd29, %rd1, %rd28;
	st.global.u32 	[%rd29], %r116;
$L__BB3_21:
	ret;

}
	// .globl	_ZN3cub18CUB_300001_SM_10006detail10merge_sort26DeviceMergeSortMergeKernelINS2_10policy_hubIN6thrust24THRUST_300001_SM_1000_NS6detail15normal_iteratorINS6_10device_ptrIiEEEEE9Policy600ESB_PNS0_8NullTypeESB_SF_j14lex_comparatoriSE_EEvbT2_T3_T4_PT6_PT7_T5_PSJ_SJ_NS1_7vsmem_tE
.visible .entry _ZN3cub18CUB_300001_SM_10006detail10merge_sort26DeviceMergeSortMergeKernelINS2_10policy_hubIN6thrust24THRUST_300001_SM_1000_NS6detail15normal_iteratorINS6_10device_ptrIiEEEEE9Policy600ESB_PNS0_8NullTypeESB_SF_j14lex_comparatoriSE_EEvbT2_T3_T4_PT6_PT7_T5_PSJ_SJ_NS1_7vsmem_tE(
	.param .u8 _ZN3cub18CUB_300001_SM_10006detail10merge_sort26DeviceMergeSortMergeKernelINS2_10policy_hubIN6thrust24THRUST_300001_SM_1000_NS6detail15normal_iteratorINS6_10device_ptrIiEEEEE9Policy600ESB_PNS0_8NullTypeESB_SF_j14lex_comparatoriSE_EEvbT2_T3_T4_PT6_PT7_T5_PSJ_SJ_NS1_7vsmem_tE_param_0,
	.param .align 8 .b8 _ZN3cub18CUB_300001_SM_10006detail10merge_sort26DeviceMergeSortMergeKernelINS2_10policy_hubIN6thrust24THRUST_300001_SM_1000_NS6detail15normal_iteratorINS6_10device_ptrIiEEEEE9Policy600ESB_PNS0_8NullTypeESB_SF_j14lex_comparatoriSE_EEvbT2_T3_T4_PT6_PT7_T5_PSJ_SJ_NS1_7vsmem_tE_param_1[8],
	.param .u64 .ptr .align 1 _ZN3cub18CUB_300001_SM_10006detail10merge_sort26DeviceMergeSortMergeKernelINS2_10policy_hubIN6thrust24THRUST_300001_SM_1000_NS6detail15normal_iteratorINS6_10device_ptrIiEEEEE9Policy600ESB_PNS0_8NullTypeESB_SF_j14lex_comparatoriSE_EEvbT2_T3_T4_PT6_PT7_T5_PSJ_SJ_NS1_7vsmem_tE_param_2,
	.param .u32 _ZN3cub18CUB_300001_SM_10006detail10merge_sort26DeviceMergeSortMergeKernelINS2_10policy_hubIN6thrust24THRUST_300001_SM_1000_NS6detail15normal_iteratorINS6_10device_ptrIiEEEEE9Policy600ESB_PNS0_8NullTypeESB_SF_j14lex_comparatoriSE_EEvbT2_T3_T4_PT6_PT7_T5_PSJ_SJ_NS1_7vsmem_tE_param_3,
	.param .u64 .ptr .align 1 _ZN3cub18CUB_300001_SM_10006detail10merge_sort26DeviceMergeSortMergeKernelINS2_10policy_hubIN6thrust24THRUST_300001_SM_1000_NS6detail15normal_iteratorINS6_10device_ptrIiEEEEE9Policy600ESB_PNS0_8NullTypeESB_SF_j14lex_comparatoriSE_EEvbT2_T3_T4_PT6_PT7_T5_PSJ_SJ_NS1_7vsmem_tE_param_4,
	.param .u64 .ptr .align 1 _ZN3cub18CUB_300001_SM_10006detail10merge_sort26DeviceMergeSortMergeKernelINS2_10policy_hubIN6thrust24THRUST_300001_SM_1000_NS6detail15normal_iteratorINS6_10device_ptrIiEEEEE9Policy600ESB_PNS0_8NullTypeESB_SF_j14lex_comparatoriSE_EEvbT2_T3_T4_PT6_PT7_T5_PSJ_SJ_NS1_7vsmem_tE_param_5,
	.param .align 1 .b8 _ZN3cub18CUB_300001_SM_10006detail10merge_sort26DeviceMergeSortMergeKernelINS2_10policy_hubIN6thrust24THRUST_300001_SM_1000_NS6detail15normal_iteratorINS6_10device_ptrIiEEEEE9Policy600ESB_PNS0_8NullTypeESB_SF_j14lex_comparatoriSE_EEvbT2_T3_T4_PT6_PT7_T5_PSJ_SJ_NS1_7vsmem_tE_param_6[1],
	.param .u64 .ptr .align 1 _ZN3cub18CUB_300001_SM_10006detail10merge_sort26DeviceMergeSortMergeKernelINS2_10policy_hubIN6thrust24THRUST_300001_SM_1000_NS6detail15normal_iteratorINS6_10device_ptrIiEEEEE9Policy600ESB_PNS0_8NullTypeESB_SF_j14lex_comparatoriSE_EEvbT2_T3_T4_PT6_PT7_T5_PSJ_SJ_NS1_7vsmem_tE_param_7,
	.param .u32 _ZN3cub18CUB_300001_SM_10006detail10merge_sort26DeviceMergeSortMergeKernelINS2_10policy_hubIN6thrust24THRUST_300001_SM_1000_NS6detail15normal_iteratorINS6_10device_ptrIiEEEEE9Policy600ESB_PNS0_8NullTypeESB_SF_j14lex_comparatoriSE_EEvbT2_T3_T4_PT6_PT7_T5_PSJ_SJ_NS1_7vsmem_tE_param_8,
	.param .align 8 .b8 _ZN3cub18CUB_300001_SM_10006detail10merge_sort26DeviceMergeSortMergeKernelINS2_10policy_hubIN6thrust24THRUST_300001_SM_1000_NS6detail15normal_iteratorINS6_10device_ptrIiEEEEE9Policy600ESB_PNS0_8NullTypeESB_SF_j14lex_comparatoriSE_EEvbT2_T3_T4_PT6_PT7_T5_PSJ_SJ_NS1_7vsmem_tE_param_9[8]
)
.maxntid 256
{
	.reg .pred 	%p<704>;
	.reg .b16 	%rs<6>;
	.reg .b32 	%r<2271>;
	.reg .b32 	%f<829>;
	.reg .b64 	%rd<335>;
	// demoted variable
	.shared .align 16 .b8 _ZZN3cub18CUB_300001_SM_10006detail10merge_sort26DeviceMergeSortMergeKernelINS2_10policy_hubIN6thrust24THRUST_300001_SM_1000_NS6detail15normal_iteratorINS6_10device_ptrIiEEEEE9Policy600ESB_PNS0_8NullTypeESB_SF_j14lex_comparatoriSE_EEvbT2_T3_T4_PT6_PT7_T5_PSJ_SJ_NS1_7vsmem_tEE19static_temp_storage[17424];
	ld.param.u64 	%rd13, [_ZN3cub18CUB_300001_SM_10006detail10merge_sort26DeviceMergeSortMergeKernelINS2_10policy_hubIN6thrust24THRUST_300001_SM_1000_NS6detail15normal_iteratorINS6_10device_ptrIiEEEEE9Policy600ESB_PNS0_8NullTypeESB_SF_j14lex_comparatoriSE_EEvbT2_T3_T4_PT6_PT7_T5_PSJ_SJ_NS1_7vsmem_tE_param_1];
	ld.param.u32 	%r783, [_ZN3cub18CUB_300001_SM_10006detail10merge_sort26DeviceMergeSortMergeKernelINS2_10policy_hubIN6thrust24THRUST_300001_SM_1000_NS6detail15normal_iteratorINS6_10device_ptrIiEEEEE9Policy600ESB_PNS0_8NullTypeESB_SF_j14lex_comparatoriSE_EEvbT2_T3_T4_PT6_PT7_T5_PSJ_SJ_NS1_7vsmem_tE_param_3];
	ld.param.u64 	%rd12, [_ZN3cub18CUB_300001_SM_10006detail10merge_sort26DeviceMergeSortMergeKernelINS2_10policy_hubIN6thrust24THRUST_300001_SM_1000_NS6detail15normal_iteratorINS6_10device_ptrIiEEEEE9Policy600ESB_PNS0_8NullTypeESB_SF_j14lex_comparatoriSE_EEvbT2_T3_T4_PT6_PT7_T5_PSJ_SJ_NS1_7vsmem_tE_param_4];
	ld.param.u64 	%rd14, [_ZN3cub18CUB_300001_SM_10006detail10merge_sort26DeviceMergeSortMergeKernelINS2_10policy_hubIN6thrust24THRUST_300001_SM_1000_NS6detail15normal_iteratorINS6_10device_ptrIiEEEEE9Policy600ESB_PNS0_8NullTypeESB_SF_j14lex_comparatoriSE_EEvbT2_T3_T4_PT6_PT7_T5_PSJ_SJ_NS1_7vsmem_tE_param_7];
	cvta.to.global.u64 	%rd1, %rd12;
	cvta.to.global.u64 	%rd2, %rd14;
	cvta.to.global.u64 	%rd3, %rd13;
	mov.u32 	%r1, %ctaid.x;
	mov.u32 	%r785, %nctaid.x;
	mov.u32 	%r2, %tid.x;
	add.s32 	%r786, %r785, -1;
	setp.ge.u32 	%p69, %r1, %r786;
	@%p69 bra 	$L__BB4_232;
	ld.param.u32 	%r2043, [_ZN3cub18CUB_300001_SM_10006detail10merge_sort26DeviceMergeSortMergeKernelINS2_10policy_hubIN6thrust24THRUST_300001_SM_1000_NS6detail15normal_iteratorINS6_10device_ptrIiEEEEE9Policy600ESB_PNS0_8NullTypeESB_SF_j14lex_comparatoriSE_EEvbT2_T3_T4_PT6_PT7_T5_PSJ_SJ_NS1_7vsmem_tE_param_8];
	ld.param.s8 	%rs4, [_ZN3cub18CUB_300001_SM_10006detail10merge_sort26DeviceMergeSortMergeKernelINS2_10policy_hubIN6thrust24THRUST_300001_SM_1000_NS6detail15normal_iteratorINS6_10device_ptrIiEEEEE9Policy600ESB_PNS0_8NullTypeESB_SF_j14lex_comparatoriSE_EEvbT2_T3_T4_PT6_PT7_T5_PSJ_SJ_NS1_7vsmem_tE_param_0];
	mul.wide.u32 	%rd171, %r1, 4;
	add.s64 	%rd172, %rd2, %rd171;
	ld.global.u32 	%r1419, [%rd172];
	ld.global.u32 	%r1420, [%rd172+4];
	shr.u32 	%r1421, %r2043, 1;
	neg.s32 	%r1422, %r2043;
	and.b32  	%r1423, %r1, %r1422;
	mul.lo.s32 	%r3, %r1423, 4352;
	mul.lo.s32 	%r4, %r1421, 4352;
	sub.s32 	%r1424, %r1, %r1423;
	mul.lo.s32 	%r1425, %r1424, 4352;
	sub.s32 	%r5, %r1419, %r3;
	sub.s32 	%r1426, %r1420, %r3;
	sub.s32 	%r1427, %r783, %r3;
	max.u32 	%r1428, %r1427, %r4;
	sub.s32 	%r1429, %r1428, %r4;
	sub.s32 	%r1430, %r1425, %r5;
	min.u32 	%r6, %r1430, %r1429;
	max.u32 	%r1431, %r1425, -4353;
	not.b32 	%r1432, %r1431;
	add.s32 	%r1433, %r1425, %r1432;
	sub.s32 	%r1434, %r1433, %r1426;
	or.b32  	%r1435, %r1, %r1422;
	setp.eq.s32 	%p405, %r1435, -1;
	min.u32 	%r1436, %r4, %r1427;
	selp.b32 	%r1437, %r1436, %r1426, %p405;
	selp.b32 	%r1438, %r4, %r1434, %p405;
	min.u32 	%r7, %r1438, %r1429;
	sub.s32 	%r8, %r1437, %r5;
	// begin inline asm
	griddepcontrol.wait;
	// end inline asm
	setp.eq.s16 	%p406, %rs4, 0;
	@%p406 bra 	$L__BB4_53;
	cvt.u64.u32 	%rd173, %r3;
	cvt.u64.u32 	%rd174, %r5;
	add.s64 	%rd175, %rd174, %rd173;
	cvt.u64.u32 	%rd176, %r4;
	add.s64 	%rd177, %rd173, %rd176;
	cvt.u64.u32 	%rd178, %r6;
	add.s64 	%rd179, %rd177, %rd178;
	setp.ge.s32 	%p407, %r2, %r8;
	cvt.u64.u32 	%rd180, %r2;
	add.s64 	%rd181, %rd175, %rd180;
	shl.b64 	%rd182, %rd181, 2;
	add.s64 	%rd4, %rd3, %rd182;
	sub.s32 	%r1439, %r2, %r8;
	cvt.s64.s32 	%rd183, %r1439;
	add.s64 	%rd184, %rd179, %rd183;
	shl.b64 	%rd185, %rd184, 2;
	add.s64 	%rd5, %rd3, %rd185;
	@%p407 bra 	$L__BB4_4;
	ld.global.u32 	%r2077, [%rd4];
	bra.uni 	$L__BB4_5;
$L__BB4_4:
	ld.global.u32 	%r2077, [%rd5];
$L__BB4_5:
	add.s32 	%r1440, %r2, 256;
	setp.lt.s32 	%p408, %r1440, %r8;
	@%p408 bra 	$L__BB4_7;
	ld.global.u32 	%r2076, [%rd5+1024];
	bra.uni 	$L__BB4_8;
$L__BB4_7:
	ld.global.u32 	%r2076, [%rd4+1024];
$L__BB4_8:
	add.s32 	%r1441, %r2, 512;
	setp.lt.s32 	%p409, %r1441, %r8;
	@%p409 bra 	$L__BB4_10;
	ld.global.u32 	%r2075, [%rd5+2048];
	bra.uni 	$L__BB4_11;
$L__BB4_10:
	ld.global.u32 	%r2075, [%rd4+2048];
$L__BB4_11:
	add.s32 	%r1442, %r2, 768;
	setp.lt.s32 	%p410, %r1442, %r8;
	@%p410 bra 	$L__BB4_13;
	ld.global.u32 	%r2074, [%rd5+3072];
	bra.uni 	$L__BB4_14;
$L__BB4_13:
	ld.global.u32 	%r2074, [%rd4+3072];
$L__BB4_14:
	or.b32  	%r1443, %r2, 1024;
	setp.lt.s32 	%p411, %r1443, %r8;
	@%p411 bra 	$L__BB4_16;
	ld.global.u32 	%r2073, [%rd5+4096];
	bra.uni 	$L__BB4_17;
$L__BB4_16:
	ld.global.u32 	%r2073, [%rd4+4096];
$L__BB4_17:
	add.s32 	%r1444, %r2, 1280;
	setp.lt.s32 	%p412, %r1444, %r8;
	@%p412 bra 	$L__BB4_19;
	ld.global.u32 	%r2072, [%rd5+5120];
	bra.uni 	$L__BB4_20;
$L__BB4_19:
	ld.global.u32 	%r2072, [%rd4+5120];
$L__BB4_20:
	add.s32 	%r1445, %r2, 1536;
	setp.lt.s32 	%p413, %r1445, %r8;
	@%p413 bra 	$L__BB4_22;
	ld.global.u32 	%r2071, [%rd5+6144];
	bra.uni 	$L__BB4_23;
$L__BB4_22:
	ld.global.u32 	%r2071, [%rd4+6144];
$L__BB4_23:
	add.s32 	%r1446, %r2, 1792;
	setp.lt.s32 	%p414, %r1446, %r8;
	@%p414 bra 	$L__BB4_25;
	ld.global.u32 	%r2070, [%rd5+7168];
	bra.uni 	$L__BB4_26;
$L__BB4_25:
	ld.global.u32 	%r2070, [%rd4+7168];
$L__BB4_26:
	or.b32  	%r1447, %r2, 2048;
	setp.lt.s32 	%p415, %r1447, %r8;
	@%p415 bra 	$L__BB4_28;
	ld.global.u32 	%r2069, [%rd5+8192];
	bra.uni 	$L__BB4_29;
$L__BB4_28:
	ld.global.u32 	%r2069, [%rd4+8192];
$L__BB4_29:
	add.s32 	%r1448, %r2, 2304;
	setp.lt.s32 	%p416, %r1448, %r8;
	@%p416 bra 	$L__BB4_31;
	ld.global.u32 	%r2068, [%rd5+9216];
	bra.uni 	$L__BB4_32;
$L__BB4_31:
	ld.global.u32 	%r2068, [%rd4+9216];
$L__BB4_32:
	add.s32 	%r1449, %r2, 2560;
	setp.lt.s32 	%p417, %r1449, %r8;
	@%p417 bra 	$L__BB4_34;
	ld.global.u32 	%r2067, [%rd5+10240];
	bra.uni 	$L__BB4_35;
$L__BB4_34:
	ld.global.u32 	%r2067, [%rd4+10240];
$L__BB4_35:
	add.s32 	%r1450, %r2, 2816;
	setp.lt.s32 	%p418, %r1450, %r8;
	@%p418 bra 	$L__BB4_37;
	ld.global.u32 	%r2066, [%rd5+11264];
	bra.uni 	$L__BB4_38;
$L__BB4_37:
	ld.global.u32 	%r2066, [%rd4+11264];
$L__BB4_38:
	or.b32  	%r1451, %r2, 3072;
	setp.lt.s32 	%p419, %r1451, %r8;
	@%p419 bra 	$L__BB4_40;
	ld.global.u32 	%r2065, [%rd5+12288];
	bra.uni 	$L__BB4_41;
$L__BB4_40:
	ld.global.u32 	%r2065, [%rd4+12288];
$L__BB4_41:
	add.s32 	%r1452, %r2, 3328;
	setp.lt.s32 	%p420, %r1452, %r8;
	@%p420 bra 	$L__BB4_43;
	ld.global.u32 	%r2064, [%rd5+13312];
	bra.uni 	$L__BB4_44;
$L__BB4_43:
	ld.global.u32 	%r2064, [%rd4+13312];
$L__BB4_44:
	add.s32 	%r1453, %r2, 3584;
	setp.lt.s32 	%p421, %r1453, %r8;
	@%p421 bra 	$L__BB4_46;
	ld.global.u32 	%r2063, [%rd5+14336];
	bra.uni 	$L__BB4_47;
$L__BB4_46:
	ld.global.u32 	%r2063, [%rd4+14336];
$L__BB4_47:
	add.s32 	%r1454, %r2, 3840;
	setp.lt.s32 	%p422, %r1454, %r8;
	@%p422 bra 	$L__BB4_49;
	ld.global.u32 	%r2062, [%rd5+15360];
	bra.uni 	$L__BB4_50;
$L__BB4_49:
	ld.global.u32 	%r2062, [%rd4+15360];
$L__BB4_50:
	or.b32  	%r1455, %r2, 4096;
	setp.lt.s32 	%p423, %r1455, %r8;
	@%p423 bra 	$L__BB4_52;
	ld.global.u32 	%r2061, [%rd5+16384];
	bra.uni 	$L__BB4_54;
$L__BB4_52:
	ld.global.u32 	%r2061, [%rd4+16384];
	bra.uni 	$L__BB4_54;
$L__BB4_53:
	ld.param.u32 	%r2044, [_ZN3cub18CUB_300001_SM_10006detail10merge_sort26DeviceMergeSortMergeKernelINS2_10policy_hubIN6thrust24THRUST_300001_SM_1000_NS6detail15normal_iteratorINS6_10device_ptrIiEEEEE9Policy600ESB_PNS0_8NullTypeESB_SF_j14lex_comparatoriSE_EEvbT2_T3_T4_PT6_PT7_T5_PSJ_SJ_NS1_7vsmem_tE_param_8];
	ld.param.u64 	%rd333, [_ZN3cub18CUB_300001_SM_10006detail10merge_sort26DeviceMergeSortMergeKernelINS2_10policy_hubIN6thrust24THRUST_300001_SM_1000_NS6detail15normal_iteratorINS6_10device_ptrIiEEEEE9Policy600ESB_PNS0_8NullTypeESB_SF_j14lex_comparatoriSE_EEvbT2_T3_T4_PT6_PT7_T5_PSJ_SJ_NS1_7vsmem_tE_param_4];
	cvt.u64.u32 	%rd186, %r3;
	cvt.u64.u32 	%rd187, %r5;
	add.s64 	%rd188, %rd187, %rd186;
	shr.u32 	%r1456, %r2044, 1;
	mul.lo.s32 	%r1457, %r1456, 4352;
	cvt.u64.u32 	%rd189, %r1457;
	add.s64 	%rd190, %rd186, %rd189;
	cvt.u64.u32 	%rd191, %r6;
	add.s64 	%rd192, %rd190, %rd191;
	setp.lt.s32 	%p424, %r2, %r8;
	sub.s32 	%r1458, %r2, %r8;
	cvt.s64.s32 	%rd193, %r1458;
	cvt.u64.u32 	%rd194, %r2;
	selp.b64 	%rd195, %rd188, %rd192, %p424;
	selp.b64 	%rd196, %rd194, %rd193, %p424;
	add.s64 	%rd197, %rd196, %rd195;
	cvta.to.global.u64 	%rd198, %rd333;
	shl.b64 	%rd199, %rd197, 2;
	add.s64 	%rd200, %rd198, %rd199;
	ld.global.u32 	%r2077, [%rd200];
	add.s32 	%r1459, %r2, 256;
	setp.lt.s32 	%p425, %r1459, %r8;
	sub.s32 	%r1460, %r1459, %r8;
	cvt.s64.s32 	%rd201, %r1460;
	cvt.u64.u32 	%rd202, %r1459;
	selp.b64 	%rd203, %rd188, %rd192, %p425;
	selp.b64 	%rd204, %rd202, %rd201, %p425;
	add.s64 	%rd205, %rd204, %rd203;
	shl.b64 	%rd206, %rd205, 2;
	add.s64 	%rd207, %rd198, %rd206;
	ld.global.u32 	%r2076, [%rd207];
	add.s32 	%r1461, %r2, 512;
	setp.lt.s32 	%p426, %r1461, %r8;
	sub.s32 	%r1462, %r1461, %r8;
	cvt.s64.s32 	%rd208, %r1462;
	cvt.u64.u32 	%rd209, %r1461;
	selp.b64 	%rd210, %rd188, %rd192, %p426;
	selp.b64 	%rd211, %rd209, %rd208, %p426;
	add.s64 	%rd212, %rd211, %rd210;
	shl.b64 	%rd213, %rd212, 2;
	add.s64 	%rd214, %rd198, %rd213;
	ld.global.u32 	%r2075, [%rd214];
	add.s32 	%r1463, %r2, 768;
	setp.lt.s32 	%p427, %r1463, %r8;
	sub.s32 	%r1464, %r1463, %r8;
	cvt.s64.s32 	%rd215, %r1464;
	cvt.u64.u32 	%rd216, %r1463;
	selp.b64 	%rd217, %rd188, %rd192, %p427;
	selp.b64 	%rd218, %rd216, %rd215, %p427;
	add.s64 	%rd219, %rd218, %rd217;
	shl.b64 	%rd220, %rd219, 2;
	add.s64 	%rd221, %rd198, %rd220;
	ld.global.u32 	%r2074, [%rd221];
	or.b32  	%r1465, %r2, 1024;
	setp.lt.s32 	%p428, %r1465, %r8;
	sub.s32 	%r1466, %r1465, %r8;
	cvt.s64.s32 	%rd222, %r1466;
	cvt.u64.u32 	%rd223, %r1465;
	selp.b64 	%rd224, %rd188, %rd192, %p428;
	selp.b64 	%rd225, %rd223, %rd222, %p428;
	add.s64 	%rd226, %rd225, %rd224;
	shl.b64 	%rd227, %rd226, 2;
	add.s64 	%rd228, %rd198, %rd227;
	ld.global.u32 	%r2073, [%rd228];
	add.s32 	%r1467, %r2, 1280;
	setp.lt.s32 	%p429, %r1467, %r8;
	sub.s32 	%r1468, %r1467, %r8;
	cvt.s64.s32 	%rd229, %r1468;
	cvt.u64.u32 	%rd230, %r1467;
	selp.b64 	%rd231, %rd188, %rd192, %p429;
	selp.b64 	%rd232, %rd230, %rd229, %p429;
	add.s64 	%rd233, %rd232, %rd231;
	shl.b64 	%rd234, %rd233, 2;
	add.s64 	%rd235, %rd198, %rd234;
	ld.global.u32 	%r2072, [%rd235];
	add.s32 	%r1469, %r2, 1536;
	setp.lt.s32 	%p430, %r1469, %r8;
	sub.s32 	%r1470, %r1469, %r8;
	cvt.s64.s32 	%rd236, %r1470;
	cvt.u64.u32 	%rd237, %r1469;
	selp.b64 	%rd238, %rd188, %rd192, %p430;
	selp.b64 	%rd239, %rd237, %rd236, %p430;
	add.s64 	%rd240, %rd239, %rd238;
	shl.b64 	%rd241, %rd240, 2;
	add.s64 	%rd242, %rd198, %rd241;
	ld.global.u32 	%r2071, [%rd242];
	add.s32 	%r1471, %r2, 1792;
	setp.lt.s32 	%p431, %r1471, %r8;
	sub.s32 	%r1472, %r1471, %r8;
	cvt.s64.s32 	%rd243, %r1472;
	cvt.u64.u32 	%rd244, %r1471;
	selp.b64 	%rd245, %rd188, %rd192, %p431;
	selp.b64 	%rd246, %rd244, %rd243, %p431;
	add.s64 	%rd247, %rd246, %rd245;
	shl.b64 	%rd248, %rd247, 2;
	add.s64 	%rd249, %rd198, %rd248;
	ld.global.u32 	%r2070, [%rd249];
	or.b32  	%r1473, %r2, 2048;
	setp.lt.s32 	%p432, %r1473, %r8;
	sub.s32 	%r1474, %r1473, %r8;
	cvt.s64.s32 	%rd250, %r1474;
	cvt.u64.u32 	%rd251, %r1473;
	selp.b64 	%rd252, %rd188, %rd192, %p432;
	selp.b64 	%rd253, %rd251, %rd250, %p432;
	add.s64 	%rd254, %rd253, %rd252;
	shl.b64 	%rd255, %rd254, 2;
	add.s64 	%rd256, %rd198, %rd255;
	ld.global.u32 	%r2069, [%rd256];
	add.s32 	%r1475, %r2, 2304;
	setp.lt.s32 	%p433, %r1475, %r8;
	sub.s32 	%r1476, %r1475, %r8;
	cvt.s64.s32 	%rd257, %r1476;
	cvt.u64.u32 	%rd258, %r1475;
	selp.b64 	%rd259, %rd188, %rd192, %p433;
	selp.b64 	%rd260, %rd258, %rd257, %p433;
	add.s64 	%rd261, %rd260, %rd259;
	shl.b64 	%rd262, %rd261, 2;
	add.s64 	%rd263, %rd198, %rd262;
	ld.global.u32 	%r2068, [%rd263];
	add.s32 	%r1477, %r2, 2560;
	setp.lt.s32 	%p434, %r1477, %r8;
	sub.s32 	%r1478, %r1477, %r8;
	cvt.s64.s32 	%rd264, %r1478;
	cvt.u64.u32 	%rd265, %r1477;
	selp.b64 	%rd266, %rd188, %rd192, %p434;
	selp.b64 	%rd267, %rd265, %rd264, %p434;
	add.s64 	%rd268, %rd267, %rd266;
	shl.b64 	%rd269, %rd268, 2;
	add.s64 	%rd270, %rd198, %rd269;
	ld.global.u32 	%r2067, [%rd270];
	add.s32 	%r1479, %r2, 2816;
	setp.lt.s32 	%p435, %r1479, %r8;
	sub.s32 	%r1480, %r1479, %r8;
	cvt.s64.s32 	%rd271, %r1480;
	cvt.u64.u32 	%rd272, %r1479;
	selp.b64 	%rd273, %rd188, %rd192, %p435;
	selp.b64 	%rd274, %rd272, %rd271, %p435;
	add.s64 	%rd275, %rd274, %rd273;
	shl.b64 	%rd276, %rd275, 2;
	add.s64 	%rd277, %rd198, %rd276;
	ld.global.u32 	%r2066, [%rd277];
	or.b32  	%r1481, %r2, 3072;
	setp.lt.s32 	%p436, %r1481, %r8;
	sub.s32 	%r1482, %r1481, %r8;
	cvt.s64.s32 	%rd278, %r1482;
	cvt.u64.u32 	%rd279, %r1481;
	selp.b64 	%rd280, %rd188, %rd192, %p436;
	selp.b64 	%rd281, %rd279, %rd278, %p436;
	add.s64 	%rd282, %rd281, %rd280;
	shl.b64 	%rd283, %rd282, 2;
	add.s64 	%rd284, %rd198, %rd283;
	ld.global.u32 	%r2065, [%rd284];
	add.s32 	%r1483, %r2, 3328;
	setp.lt.s32 	%p437, %r1483, %r8;
	sub.s32 	%r1484, %r1483, %r8;
	cvt.s64.s32 	%rd285, %r1484;
	cvt.u64.u32 	%rd286, %r1483;
	selp.b64 	%rd287, %rd188, %rd192, %p437;
	selp.b64 	%rd288, %rd286, %rd285, %p437;
	add.s64 	%rd289, %rd288, %rd287;
	shl.b64 	%rd290, %rd289, 2;
	add.s64 	%rd291, %rd198, %rd290;
	ld.global.u32 	%r2064, [%rd291];
	add.s32 	%r1485, %r2, 3584;
	setp.lt.s32 	%p438, %r1485, %r8;
	sub.s32 	%r1486, %r1485, %r8;
	cvt.s64.s32 	%rd292, %r1486;
	cvt.u64.u32 	%rd293, %r1485;
	selp.b64 	%rd294, %rd188, %rd192, %p438;
	selp.b64 	%rd295, %rd293, %rd292, %p438;
	add.s64 	%rd296, %rd295, %rd294;
	shl.b64 	%rd297, %rd296, 2;
	add.s64 	%rd298, %rd198, %rd297;
	ld.global.u32 	%r2063, [%rd298];
	add.s32 	%r1487, %r2, 3840;
	setp.lt.s32 	%p439, %r1487, %r8;
	sub.s32 	%r1488, %r1487, %r8;
	cvt.s64.s32 	%rd299, %r1488;
	cvt.u64.u32 	%rd300, %r1487;
	selp.b64 	%rd301, %rd188, %rd192, %p439;
	selp.b64 	%rd302, %rd300, %rd299, %p439;
	add.s64 	%rd303, %rd302, %rd301;
	shl.b64 	%rd304, %rd303, 2;
	add.s64 	%rd305, %rd198, %rd304;
	ld.global.u32 	%r2062, [%rd305];
	or.b32  	%r1489, %r2, 4096;
	setp.lt.s32 	%p440, %r1489, %r8;
	sub.s32 	%r1490, %r1489, %r8;
	cvt.s64.s32 	%rd306, %r1490;
	cvt.u64.u32 	%rd307, %r1489;
	selp.b64 	%rd308, %rd188, %rd192, %p440;
	selp.b64 	%rd309, %rd307, %rd306, %p440;
	add.s64 	%rd310, %rd309, %rd308;
	shl.b64 	%rd311, %rd310, 2;
	add.s64 	%rd312, %rd198, %rd311;
	ld.global.u32 	%r2061, [%rd312];
$L__BB4_54:
	sub.s32 	%r1491, %r7, %r6;
	shl.b32 	%r1492, %r2, 2;
	mov.u32 	%r1493, _ZZN3cub18CUB_300001_SM_10006detail10merge_sort26DeviceMergeSortMergeKernelINS2_10policy_hubIN6thrust24THRUST_300001_SM_1000_NS6detail15normal_iteratorINS6_10device_ptrIiEEEEE9Policy600ESB_PNS0_8NullTypeESB_SF_j14lex_comparatoriSE_EEvbT2_T3_T4_PT6_PT7_T5_PSJ_SJ_NS1_7vsmem_tEE19static_temp_storage;
	add.s32 	%r1494, %r1493, %r1492;
	st.shared.u32 	[%r1494], %r2077;
	st.shared.u32 	[%r1494+1024], %r2076;
	st.shared.u32 	[%r1494+2048], %r2075;
	st.shared.u32 	[%r1494+3072], %r2074;
	st.shared.u32 	[%r1494+4096], %r2073;
	st.shared.u32 	[%r1494+5120], %r2072;
	st.shared.u32 	[%r1494+6144], %r2071;
	st.shared.u32 	[%r1494+7168], %r2070;
	st.shared.u32 	[%r1494+8192], %r2069;
	st.shared.u32 	[%r1494+9216], %r2068;
	st.shared.u32 	[%r1494+10240], %r2067;
	st.shared.u32 	[%r1494+11264], %r2066;
	st.shared.u32 	[%r1494+12288], %r2065;
	st.shared.u32 	[%r1494+13312], %r2064;
	st.shared.u32 	[%r1494+14336], %r2063;
	st.shared.u32 	[%r1494+15360], %r2062;
	st.shared.u32 	[%r1494+16384], %r2061;
	bar.sync 	0;
	// begin inline asm
	griddepcontrol.launch_dependents;
	// end inline asm
	add.s32 	%r93, %r1491, %r8;
	mul.lo.s32 	%r1495, %r2, 17;
	min.s32 	%r94, %r1495, %r93;
	setp.lt.s32 	%p441, %r94, %r1491;
	sub.s32 	%r1496, %r94, %r1491;
	selp.b32 	%r2082, 0, %r1496, %p441;
	min.s32 	%r2078, %r8, %r94;
	setp.ge.s32 	%p442, %r2082, %r2078;
	@%p442 bra 	$L__BB4_62;
	add.s32 	%r97, %r94, %r8;
$L__BB4_56:
	sub.s32 	%r1497, %r2078, %r2082;
	shr.u32 	%r1498, %r1497, 31;
	add.s32 	%r1499, %r1497, %r1498;
	shr.s32 	%r1500, %r1499, 1;
	add.s32 	%r100, %r1500, %r2082;
	shl.b32 	%r1501, %r100, 2;
	add.s32 	%r1503, %r1493, %r1501;
	ld.shared.u32 	%r101, [%r1503];
	not.b32 	%r1504, %r100;
	add.s32 	%r1505, %r97, %r1504;
	shl.b32 	%r1506, %r1505, 2;
	add.s32 	%r1507, %r1493, %r1506;
	ld.shared.u32 	%r2081, [%r1507];
	max.s32 	%r1508, %r2081, %r101;
	cvt.rn.f32.s32 	%f415, %r1508;
	setp.lt.s32 	%p444, %r1508, 1;
	mul.f32 	%f416, %f415, 0f4B000000;
	selp.f32 	%f417, %f416, %f415, %p444;
	selp.f32 	%f418, 0fC1B80000, 0f00000000, %p444;
	mov.b32 	%r1509, %f417;
	add.s32 	%r1510, %r1509, -1059760811;
	and.b32  	%r1511, %r1510, -8388608;
	sub.s32 	%r1512, %r1509, %r1511;
	mov.b32 	%f419, %r1512;
	cvt.rn.f32.s32 	%f420, %r1511;
	fma.rn.f32 	%f421, %f420, 0f34000000, %f418;
	add.f32 	%f422, %f419, 0fBF800000;
	fma.rn.f32 	%f423, %f422, 0fBE055027, 0f3E1039F6;
	fma.rn.f32 	%f424, %f423, %f422, 0fBDF8CDCC;
	fma.rn.f32 	%f425, %f424, %f422, 0f3E0F2955;
	fma.rn.f32 	%f426, %f425, %f422, 0fBE2AD8B9;
	fma.rn.f32 	%f427, %f426, %f422, 0f3E4CED0B;
	fma.rn.f32 	%f428, %f427, %f422, 0fBE7FFF22;
	fma.rn.f32 	%f429, %f428, %f422, 0f3EAAAA78;
	fma.rn.f32 	%f430, %f429, %f422, 0fBF000000;
	mul.f32 	%f431, %f422, %f430;
	fma.rn.f32 	%f432, %f431, %f422, %f422;
	fma.rn.f32 	%f433, %f421, 0f3F317218, %f432;
	setp.gt.u32 	%p445, %r1509, 2139095039;
	fma.rn.f32 	%f434, %f417, 0f7F800000, 0f7F800000;
	selp.f32 	%f435, %f434, %f433, %p445;
	setp.eq.f32 	%p446, %f417, 0f00000000;
	fma.rn.f32 	%f436, %f435, 0f3EDE5BD9, 0f3F800000;
	selp.f32 	%f437, 0fFF800000, %f436, %p446;
	cvt.rzi.u32.f32 	%r103, %f437;
	setp.eq.s32 	%p447, %r103, 0;
	mov.pred 	%p670, -1;
	@%p447 bra 	$L__BB4_61;
	mul.hi.s32 	%r1514, %r101, 1717986919;
	shr.u32 	%r1515, %r1514, 31;
	shr.s32 	%r1516, %r1514, 2;
	add.s32 	%r1517, %r1516, %r1515;
	mul.lo.s32 	%r1518, %r1517, 10;
	sub.s32 	%r104, %r101, %r1518;
	mov.b32 	%r2080, 0;
$L__BB4_58:
	mul.hi.s32 	%r1519, %r2081, 1717986919;
	shr.u32 	%r1520, %r1519, 31;
	shr.s32 	%r1521, %r1519, 2;
	add.s32 	%r1522, %r1521, %r1520;
	mul.lo.s32 	%r1523, %r1522, 10;
	sub.s32 	%r107, %r2081, %r1523;
	setp.eq.s32 	%p448, %r107, %r104;
	@%p448 bra 	$L__BB4_60;
	setp.gt.s32 	%p670, %r107, %r104;
	bra.uni 	$L__BB4_61;
$L__BB4_60:
	add.s32 	%r2080, %r2080, 1;
	setp.ne.s32 	%p450, %r2080, %r103;
	mov.u32 	%r2081, %r1522;
	@%p450 bra 	$L__BB4_58;
$L__BB4_61:
	add.s32 	%r1527, %r100, 1;
	selp.b32 	%r2082, %r1527, %r2082, %p670;
	selp.b32 	%r2078, %r2078, %r100, %p670;
	setp.lt.s32 	%p451, %r2082, %r2078;
	@%p451 bra 	$L__BB4_56;
$L__BB4_62:
	sub.s32 	%r1528, %r94, %r2082;
	add.s32 	%r113, %r1528, %r8;
	shl.b32 	%r1529, %r2082, 2;
	add.s32 	%r114, %r1493, %r1529;
	ld.shared.u32 	%r2089, [%r114];
	shl.b32 	%r1531, %r113, 2;
	add.s32 	%r116, %r1493, %r1531;
	ld.shared.u32 	%r2086, [%r116];
	setp.ge.s32 	%p453, %r113, %r93;
	mov.pred 	%p452, 0;
	mov.pred 	%p671, %p452;
	@%p453 bra 	$L__BB4_69;
	setp.ge.s32 	%p455, %r2082, %r8;
	mov.pred 	%p671, -1;
	@%p455 bra 	$L__BB4_69;
	max.s32 	%r1532, %r2086, %r2089;
	cvt.rn.f32.s32 	%f438, %r1532;
	setp.lt.s32 	%p457, %r1532, 1;
	mul.f32 	%f439, %f438, 0f4B000000;
	selp.f32 	%f440, %f439, %f438, %p457;
	selp.f32 	%f441, 0fC1B80000, 0f00000000, %p457;
	mov.b32 	%r1533, %f440;
	add.s32 	%r1534, %r1533, -1059760811;
	and.b32  	%r1535, %r1534, -8388608;
	sub.s32 	%r1536, %r1533, %r1535;
	mov.b32 	%f442, %r1536;
	cvt.rn.f32.s32 	%f443, %r1535;
	fma.rn.f32 	%f444, %f443, 0f34000000, %f441;
	add.f32 	%f445, %f442, 0fBF800000;
	fma.rn.f32 	%f446, %f445, 0fBE055027, 0f3E1039F6;
	fma.rn.f32 	%f447, %f446, %f445, 0fBDF8CDCC;
	fma.rn.f32 	%f448, %f447, %f445, 0f3E0F2955;
	fma.rn.f32 	%f449, %f448, %f445, 0fBE2AD8B9;
	fma.rn.f32 	%f450, %f449, %f445, 0f3E4CED0B;
	fma.rn.f32 	%f451, %f450, %f445, 0fBE7FFF22;
	fma.rn.f32 	%f452, %f451, %f445, 0f3EAAAA78;
	fma.rn.f32 	%f453, %f452, %f445, 0fBF000000;
	mul.f32 	%f454, %f445, %f453;
	fma.rn.f32 	%f455, %f454, %f445, %f445;
	fma.rn.f32 	%f456, %f444, 0f3F317218, %f455;
	setp.gt.u32 	%p458, %r1533, 2139095039;
	fma.rn.f32 	%f457, %f440, 0f7F800000, 0f7F800000;
	selp.f32 	%f458, %f457, %f456, %p458;
	setp.eq.f32 	%p459, %f440, 0f00000000;
	fma.rn.f32 	%f459, %f458, 0f3EDE5BD9, 0f3F800000;
	selp.f32 	%f460, 0fFF800000, %f459, %p459;
	cvt.rzi.u32.f32 	%r118, %f460;
	setp.eq.s32 	%p460, %r118, 0;
	mov.pred 	%p671, %p452;
	@%p460 bra 	$L__BB4_69;
	mul.hi.s32 	%r1538, %r2089, 1717986919;
	shr.u32 	%r1539, %r1538, 31;
	shr.s32 	%r1540, %r1538, 2;
	add.s32 	%r1541, %r1540, %r1539;
	mul.lo.s32 	%r1542, %r1541, 10;
	sub.s32 	%r119, %r2089, %r1542;
	mov.b32 	%r2083, 0;
	mov.u32 	%r2084, %r2086;
$L__BB4_66:
	mul.hi.s32 	%r1543, %r2084, 1717986919;
	shr.u32 	%r1544, %r1543, 31;
	shr.s32 	%r1545, %r1543, 2;
	add.s32 	%r1546, %r1545, %r1544;
	mul.lo.s32 	%r1547, %r1546, 10;
	sub.s32 	%r122, %r2084, %r1547;
	setp.eq.s32 	%p461, %r122, %r119;
	@%p461 bra 	$L__BB4_68;
	setp.le.s32 	%p671, %r122, %r119;
	bra.uni 	$L__BB4_69;
$L__BB4_68:
	add.s32 	%r2083, %r2083, 1;
	setp.ne.s32 	%p463, %r2083, %r118;
	mov.u32 	%r2084, %r1546;
	mov.pred 	%p671, %p452;
	@%p463 bra 	$L__BB4_66;
$L__BB4_69:
	selp.b32 	%r125, %r2086, %r2089, %p671;
	selp.u32 	%r1551, 1, 0, %p671;
	add.s32 	%r126, %r113, %r1551;
	not.pred 	%p464, %p671;
	selp.u32 	%r1552, 1, 0, %p464;
	add.s32 	%r127, %r2082, %r1552;
	@%p464 bra 	$L__BB4_71;
	ld.shared.u32 	%r2086, [%r116+4];
	bra.uni 	$L__BB4_72;
$L__BB4_71:
	ld.shared.u32 	%r2089, [%r114+4];
$L__BB4_72:
	setp.ge.s32 	%p466, %r126, %r93;
	mov.pred 	%p465, 0;
	mov.pred 	%p672, %p465;
	@%p466 bra 	$L__BB4_79;
	setp.ge.s32 	%p468, %r127, %r8;
	mov.pred 	%p672, -1;
	@%p468 bra 	$L__BB4_79;
	max.s32 	%r1553, %r2086, %r2089;
	cvt.rn.f32.s32 	%f461, %r1553;
	setp.lt.s32 	%p470, %r1553, 1;
	mul.f32 	%f462, %f461, 0f4B000000;
	selp.f32 	%f463, %f462, %f461, %p470;
	selp.f32 	%f464, 0fC1B80000, 0f00000000, %p470;
	mov.b32 	%r1554, %f463;
	add.s32 	%r1555, %r1554, -1059760811;
	and.b32  	%r1556, %r1555, -8388608;
	sub.s32 	%r1557, %r1554, %r1556;
	mov.b32 	%f465, %r1557;
	cvt.rn.f32.s32 	%f466, %r1556;
	fma.rn.f32 	%f467, %f466, 0f34000000, %f464;
	add.f32 	%f468, %f465, 0fBF800000;
	fma.rn.f32 	%f469, %f468, 0fBE055027, 0f3E1039F6;
	fma.rn.f32 	%f470, %f469, %f468, 0fBDF8CDCC;
	fma.rn.f32 	%f471, %f470, %f468, 0f3E0F2955;
	fma.rn.f32 	%f472, %f471, %f468, 0fBE2AD8B9;
	fma.rn.f32 	%f473, %f472, %f468, 0f3E4CED0B;
	fma.rn.f32 	%f474, %f473, %f468, 0fBE7FFF22;
	fma.rn.f32 	%f475, %f474, %f468, 0f3EAAAA78;
	fma.rn.f32 	%f476, %f475, %f468, 0fBF000000;
	mul.f32 	%f477, %f468, %f476;
	fma.rn.f32 	%f478, %f477, %f468, %f468;
	fma.rn.f32 	%f479, %f467, 0f3F317218, %f478;
	setp.gt.u32 	%p471, %r1554, 2139095039;
	fma.rn.f32 	%f480, %f463, 0f7F800000, 0f7F800000;
	selp.f32 	%f481, %f480, %f479, %p471;
	setp.eq.f32 	%p472, %f463, 0f00000000;
	fma.rn.f32 	%f482, %f481, 0f3EDE5BD9, 0f3F800000;
	selp.f32 	%f483, 0fFF800000, %f482, %p472;
	cvt.rzi.u32.f32 	%r132, %f483;
	setp.eq.s32 	%p473, %r132, 0;
	mov.pred 	%p672, %p465;
	@%p473 bra 	$L__BB4_79;
	mul.hi.s32 	%r1559, %r2089, 1717986919;
	shr.u32 	%r1560, %r1559, 31;
	shr.s32 	%r1561, %r1559, 2;
	add.s32 	%r1562, %r1561, %r1560;
	mul.lo.s32 	%r1563, %r1562, 10;
	sub.s32 	%r133, %r2089, %r1563;
	mov.b32 	%r2087, 0;
	mov.u32 	%r2088, %r2086;
$L__BB4_76:
	mul.hi.s32 	%r1564, %r2088, 1717986919;
	shr.u32 	%r1565, %r1564, 31;
	shr.s32 	%r1566, %r1564, 2;
	add.s32 	%r1567, %r1566, %r1565;
	mul.lo.s32 	%r1568, %r1567, 10;
	sub.s32 	%r136, %r2088, %r1568;
	setp.eq.s32 	%p474, %r136, %r133;
	@%p474 bra 	$L__BB4_78;
	setp.le.s32 	%p672, %r136, %r133;
	bra.uni 	$L__BB4_79;
$L__BB4_78:
	add.s32 	%r2087, %r2087, 1;
	setp.ne.s32 	%p476, %r2087, %r132;
	mov.u32 	%r2088, %r1567;
	mov.pred 	%p672, %p465;
	@%p476 bra 	$L__BB4_76;
$L__BB4_79:
	selp.b32 	%r139, %r2086, %r2089, %p672;
	selp.u32 	%r1572, 1, 0, %p672;
	add.s32 	%r140, %r126, %r1572;
	not.pred 	%p477, %p672;
	selp.u32 	%r1573, 1, 0, %p477;
	add.s32 	%r141, %r127, %r1573;
	@%p672 bra 	$L__BB4_81;
	shl.b32 	%r1574, %r141, 2;
	add.s32 	%r1576, %r1493, %r1574;
	ld.shared.u32 	%r2089, [%r1576];
	bra.uni 	$L__BB4_82;
$L__BB4_81:
	shl.b32 	%r1577, %r140, 2;
	add.s32 	%r1579, %r1493, %r1577;
	ld.shared.u32 	%r2086, [%r1579];
$L__BB4_82:
	setp.ge.s32 	%p479, %r140, %r93;
	mov.pred 	%p478, 0;
	mov.pred 	%p673, %p478;
	@%p479 bra 	$L__BB4_89;
	setp.ge.s32 	%p481, %r141, %r8;
	mov.pred 	%p673, -1;
	@%p481 bra 	$L__BB4_89;
	max.s32 	%r1580, %r2086, %r2089;
	cvt.rn.f32.s32 	%f484, %r1580;
	setp.lt.s32 	%p483, %r1580, 1;
	mul.f32 	%f485, %f484, 0f4B000000;
	selp.f32 	%f486, %f485, %f484, %p483;
	selp.f32 	%f487, 0fC1B80000, 0f00000000, %p483;
	mov.b32 	%r1581, %f486;
	add.s32 	%r1582, %r1581, -1059760811;
	and.b32  	%r1583, %r1582, -8388608;
	sub.s32 	%r1584, %r1581, %r1583;
	mov.b32 	%f488, %r1584;
	cvt.rn.f32.s32 	%f489, %r1583;
	fma.rn.f32 	%f490, %f489, 0f34000000, %f487;
	add.f32 	%f491, %f488, 0fBF800000;
	fma.rn.f32 	%f492, %f491, 0fBE055027, 0f3E1039F6;
	fma.rn.f32 	%f493, %f492, %f491, 0fBDF8CDCC;
	fma.rn.f32 	%f494, %f493, %f491, 0f3E0F2955;
	fma.rn.f32 	%f495, %f494, %f491, 0fBE2AD8B9;
	fma.rn.f32 	%f496, %f495, %f491, 0f3E4CED0B;
	fma.rn.f32 	%f497, %f496, %f491, 0fBE7FFF22;
	fma.rn.f32 	%f498, %f497, %f491, 0f3EAAAA78;
	fma.rn.f32 	%f499, %f498, %f491, 0fBF000000;
	mul.f32 	%f500, %f491, %f499;
	fma.rn.f32 	%f501, %f500, %f491, %f491;
	fma.rn.f32 	%f502, %f490, 0f3F317218, %f501;
	setp.gt.u32 	%p484, %r1581, 2139095039;
	fma.rn.f32 	%f503, %f486, 0f7F800000, 0f7F800000;
	selp.f32 	%f504, %f503, %f502, %p484;
	setp.eq.f32 	%p485, %f486, 0f00000000;
	fma.rn.f32 	%f505, %f504, 0f3EDE5BD9, 0f3F800000;
	selp.f32 	%f506, 0fFF800000, %f505, %p485;
	cvt.rzi.u32.f32 	%r146, %f506;
	setp.eq.s32 	%p486, %r146, 0;
	mov.pred 	%p673, %p478;
	@%p486 bra 	$L__BB4_89;
	mul.hi.s32 	%r1586, %r2089, 1717986919;
	shr.u32 	%r1587, %r1586, 31;
	shr.s32 	%r1588, %r1586, 2;
	add.s32 	%r1589, %r1588, %r1587;
	mul.lo.s32 	%r1590, %r1589, 10;
	sub.s32 	%r147, %r2089, %r1590;
	mov.b32 	%r2091, 0;
	mov.u32 	%r2092, %r2086;
$L__BB4_86:
	mul.hi.s32 	%r1591, %r2092, 1717986919;
	shr.u32 	%r1592, %r1591, 31;
	shr.s32 	%r1593, %r1591, 2;
	add.s32 	%r1594, %r1593, %r1592;
	mul.lo.s32 	%r1595, %r1594, 10;
	sub.s32 	%r150, %r2092, %r1595;
	setp.eq.s32 	%p487, %r150, %r147;
	@%p487 bra 	$L__BB4_88;
	setp.le.s32 	%p673, %r150, %r147;
	bra.uni 	$L__BB4_89;
$L__BB4_88:
	add.s32 	%r2091, %r2091, 1;
	setp.ne.s32 	%p489, %r2091, %r146;
	mov.u32 	%r2092, %r1594;
	mov.pred 	%p673, %p478;
	@%p489 bra 	$L__BB4_86;
$L__BB4_89:
	selp.b32 	%r153, %r2086, %r2089, %p673;
	selp.u32 	%r1599, 1, 0, %p673;
	add.s32 	%r154, %r140, %r1599;
	not.pred 	%p490, %p673;
	selp.u32 	%r1600, 1, 0, %p490;
	add.s32 	%r155, %r141, %r1600;
	@%p673 bra 	$L__BB4_91;
	shl.b32 	%r1601, %r155, 2;
	add.s32 	%r1603, %r1493, %r1601;
	ld.shared.u32 	%r2089, [%r1603];
	bra.uni 	$L__BB4_92;
$L__BB4_91:
	shl.b32 	%r1604, %r154, 2;
	add.s32 	%r1606, %r1493, %r1604;
	ld.shared.u32 	%r2086, [%r1606];
$L__BB4_92:
	setp.ge.s32 	%p492, %r154, %r93;
	mov.pred 	%p491, 0;
	mov.pred 	%p674, %p491;
	@%p492 bra 	$L__BB4_99;
	setp.ge.s32 	%p494, %r155, %r8;
	mov.pred 	%p674, -1;
	@%p494 bra 	$L__BB4_99;
	max.s32 	%r1607, %r2086, %r2089;
	cvt.rn.f32.s32 	%f507, %r1607;
	setp.lt.s32 	%p496, %r1607, 1;
	mul.f32 	%f508, %f507, 0f4B000000;
	selp.f32 	%f509, %f508, %f507, %p496;
	selp.f32 	%f510, 0fC1B80000, 0f00000000, %p496;
	mov.b32 	%r1608, %f509;
	add.s32 	%r1609, %r1608, -1059760811;
	and.b32  	%r1610, %r1609, -8388608;
	sub.s32 	%r1611, %r1608, %r1610;
	mov.b32 	%f511, %r1611;
	cvt.rn.f32.s32 	%f512, %r1610;
	fma.rn.f32 	%f513, %f512, 0f34000000, %f510;
	add.f32 	%f514, %f511, 0fBF800000;
	fma.rn.f32 	%f515, %f514, 0fBE055027, 0f3E1039F6;
	fma.rn.f32 	%f516, %f515, %f514, 0fBDF8CDCC;
	fma.rn.f32 	%f517, %f516, %f514, 0f3E0F2955;
	fma.rn.f32 	%f518, %f517, %f514, 0fBE2AD8B9;
	fma.rn.f32 	%f519, %f518, %f514, 0f3E4CED0B;
	fma.rn.f32 	%f520, %f519, %f514, 0fBE7FFF22;
	fma.rn.f32 	%f521, %f520, %f514, 0f3EAAAA78;
	fma.rn.f32 	%f522, %f521, %f514, 0fBF000000;
	mul.f32 	%f523, %f514, %f522;
	fma.rn.f32 	%f524, %f523, %f514, %f514;
	fma.rn.f32 	%f525, %f513, 0f3F317218, %f524;
	setp.gt.u32 	%p497, %r1608, 2139095039;
	fma.rn.f32 	%f526, %f509, 0f7F800000, 0f7F800000;
	selp.f32 	%f527, %f526, %f525, %p497;
	setp.eq.f32 	%p498, %f509, 0f00000000;
	fma.rn.f32 	%f528, %f527, 0f3EDE5BD9, 0f3F800000;
	selp.f32 	%f529, 0fFF800000, %f528, %p498;
	cvt.rzi.u32.f32 	%r160, %f529;
	setp.eq.s32 	%p499, %r160, 0;
	mov.pred 	%p674, %p491;
	@%p499 bra 	$L__BB4_99;
	mul.hi.s32 	%r1613, %r2089, 1717986919;
	shr.u32 	%r1614, %r1613, 31;
	shr.s32 	%r1615, %r1613, 2;
	add.s32 	%r1616, %r1615, %r1614;
	mul.lo.s32 	%r1617, %r1616, 10;
	sub.s32 	%r161, %r2089, %r1617;
	mov.b32 	%r2095, 0;
	mov.u32 	%r2096, %r2086;
$L__BB4_96:
	mul.hi.s32 	%r1618, %r2096, 1717986919;
	shr.u32 	%r1619, %r1618, 31;
	shr.s32 	%r1620, %r1618, 2;
	add.s32 	%r1621, %r1620, %r1619;
	mul.lo.s32 	%r1622, %r1621, 10;
	sub.s32 	%r164, %r2096, %r1622;
	setp.eq.s32 	%p500, %r164, %r161;
	@%p500 bra 	$L__BB4_98;
	setp.le.s32 	%p674, %r164, %r161;
	bra.uni 	$L__BB4_99;
$L__BB4_98:
	add.s32 	%r2095, %r2095, 1;
	setp.ne.s32 	%p502, %r2095, %r160;
	mov.u32 	%r2096, %r1621;
	mov.pred 	%p674, %p491;
	@%p502 bra 	$L__BB4_96;
$L__BB4_99:
	selp.b32 	%r167, %r2086, %r2089, %p674;
	selp.u32 	%r1626, 1, 0, %p674;
	add.s32 	%r168, %r154, %r1626;
	not.pred 	%p503, %p674;
	selp.u32 	%r1627, 1, 0, %p503;
	add.s32 	%r169, %r155, %r1627;
	@%p674 bra 	$L__BB4_101;
	shl.b32 	%r1628, %r169, 2;
	add.s32 	%r1630, %r1493, %r1628;
	ld.shared.u32 	%r2089, [%r1630];
	bra.uni 	$L__BB4_102;
$L__BB4_101:
	shl.b32 	%r1631, %r168, 2;
	add.s32 	%r1633, %r1493, %r1631;
	ld.shared.u32 	%r2086, [%r1633];
$L__BB4_102:
	setp.ge.s32 	%p505, %r168, %r93;
	mov.pred 	%p504, 0;
	mov.pred 	%p675, %p504;
	@%p505 bra 	$L__BB4_109;
	setp.ge.s32 	%p507, %r169, %r8;
	mov.pred 	%p675, -1;
	@%p507 bra 	$L__BB4_109;
	max.s32 	%r1634, %r2086, %r2089;
	cvt.rn.f32.s32 	%f530, %r1634;
	setp.lt.s32 	%p509, %r1634, 1;
	mul.f32 	%f531, %f530, 0f4B000000;
	selp.f32 	%f532, %f531, %f530, %p509;
	selp.f32 	%f533, 0fC1B80000, 0f00000000, %p509;
	mov.b32 	%r1635, %f532;
	add.s32 	%r1636, %r1635, -1059760811;
	and.b32  	%r1637, %r1636, -8388608;
	sub.s32 	%r1638, %r1635, %r1637;
	mov.b32 	%f534, %r1638;
	cvt.rn.f32.s32 	%f535, %r1637;
	fma.rn.f32 	%f536, %f535, 0f34000000, %f533;
	add.f32 	%f537, %f534, 0fBF800000;
	fma.rn.f32 	%f538, %f537, 0fBE055027, 0f3E1039F6;
	fma.rn.f32 	%f539, %f538, %f537, 0fBDF8CDCC;
	fma.rn.f32 	%f540, %f539, %f537, 0f3E0F2955;
	fma.rn.f32 	%f541, %f540, %f537, 0fBE2AD8B9;
	fma.rn.f32 	%f542, %f541, %f537, 0f3E4CED0B;
	fma.rn.f32 	%f543, %f542, %f537, 0fBE7FFF22;
	fma.rn.f32 	%f544, %f543, %f537, 0f3EAAAA78;
	fma.rn.f32 	%f545, %f544, %f537, 0fBF000000;
	mul.f32 	%f546, %f537, %f545;
	fma.rn.f32 	%f547, %f546, %f537, %f537;
	fma.rn.f32 	%f548, %f536, 0f3F317218, %f547;
	setp.gt.u32 	%p510, %r1635, 2139095039;
	fma.rn.f32 	%f549, %f532, 0f7F800000, 0f7F800000;
	selp.f32 	%f550, %f549, %f548, %p510;
	setp.eq.f32 	%p511, %f532, 0f00000000;
	fma.rn.f32 	%f551, %f550, 0f3EDE5BD9, 0f3F800000;
	selp.f32 	%f552, 0fFF800000, %f551, %p511;
	cvt.rzi.u32.f32 	%r174, %f552;
	setp.eq.s32 	%p512, %r174, 0;
	mov.pred 	%p675, %p504;
	@%p512 bra 	$L__BB4_109;
	mul.hi.s32 	%r1640, %r2089, 1717986919;
	shr.u32 	%r1641, %r1640, 31;
	shr.s32 	%r1642, %r1640, 2;
	add.s32 	%r1643, %r1642, %r1641;
	mul.lo.s32 	%r1644, %r1643, 10;
	sub.s32 	%r175, %r2089, %r1644;
	mov.b32 	%r2099, 0;
	mov.u32 	%r2100, %r2086;
$L__BB4_106:
	mul.hi.s32 	%r1645, %r2100, 1717986919;
	shr.u32 	%r1646, %r1645, 31;
	shr.s32 	%r1647, %r1645, 2;
	add.s32 	%r1648, %r1647, %r1646;
	mul.lo.s32 	%r1649, %r1648, 10;
	sub.s32 	%r178, %r2100, %r1649;
	setp.eq.s32 	%p513, %r178, %r175;
	@%p513 bra 	$L__BB4_108;
	setp.le.s32 	%p675, %r178, %r175;
	bra.uni 	$L__BB4_109;
$L__BB4_108:
	add.s32 	%r2099, %r2099, 1;
	setp.ne.s32 	%p515, %r2099, %r174;
	mov.u32 	%r2100, %r1648;
	mov.pred 	%p675, %p504;
	@%p515 bra 	$L__BB4_106;
$L__BB4_109:
	selp.b32 	%r181, %r2086, %r2089, %p675;
	selp.u32 	%r1653, 1, 0, %p675;
	add.s32 	%r182, %r168, %r1653;
	not.pred 	%p516, %p675;
	selp.u32 	%r1654, 1, 0, %p516;
	add.s32 	%r183, %r169, %r1654;
	@%p675 bra 	$L__BB4_111;
	shl.b32 	%r1655, %r183, 2;
	add.s32 	%r1657, %r1493, %r1655;
	ld.shared.u32 	%r2089, [%r1657];
	bra.uni 	$L__BB4_112;
$L__BB4_111:
	shl.b32 	%r1658, %r182, 2;
	add.s32 	%r1660, %r1493, %r1658;
	ld.shared.u32 	%r2086, [%r1660];
$L__BB4_112:
	setp.ge.s32 	%p518, %r182, %r93;
	mov.pred 	%p517, 0;
	mov.pred 	%p676, %p517;
	@%p518 bra 	$L__BB4_119;
	setp.ge.s32 	%p520, %r183, %r8;
	mov.pred 	%p676, -1;
	@%p520 bra 	$L__BB4_119;
	max.s32 	%r1661, %r2086, %r2089;
	cvt.rn.f32.s32 	%f553, %r1661;
	setp.lt.s32 	%p522, %r1661, 1;
	mul.f32 	%f554, %f553, 0f4B000000;
	selp.f32 	%f555, %f554, %f553, %p522;
	selp.f32 	%f556, 0fC1B80000, 0f00000000, %p522;
	mov.b32 	%r1662, %f555;
	add.s32 	%r1663, %r1662, -1059760811;
	and.b32  	%r1664, %r1663, -8388608;
	sub.s32 	%r1665, %r1662, %r1664;
	mov.b32 	%f557, %r1665;
	cvt.rn.f32.s32 	%f558, %r1664;
	fma.rn.f32 	%f559, %f558, 0f34000000, %f556;
	add.f32 	%f560, %f557, 0fBF800000;
	fma.rn.f32 	%f561, %f560, 0fBE055027, 0f3E1039F6;
	fma.rn.f32 	%f562, %f561, %f560, 0fBDF8CDCC;
	fma.rn.f32 	%f563, %f562, %f560, 0f3E0F2955;
	fma.rn.f32 	%f564, %f563, %f560, 0fBE2AD8B9;
	fma.rn.f32 	%f565, %f564, %f560, 0f3E4CED0B;
	fma.rn.f32 	%f566, %f565, %f560, 0fBE7FFF22;
	fma.rn.f32 	%f567, %f566, %f560, 0f3EAAAA78;
	fma.rn.f32 	%f568, %f567, %f560, 0fBF000000;
	mul.f32 	%f569, %f560, %f568;
	fma.rn.f32 	%f570, %f569, %f560, %f560;
	fma.rn.f32 	%f571, %f559, 0f3F317218, %f570;
	setp.gt.u32 	%p523, %r1662, 2139095039;
	fma.rn.f32 	%f572, %f555, 0f7F800000, 0f7F800000;
	selp.f32 	%f573, %f572, %f571, %p523;
	setp.eq.f32 	%p524, %f555, 0f00000000;
	fma.rn.f32 	%f574, %f573, 0f3EDE5BD9, 0f3F800000;
	selp.f32 	%f575, 0fFF800000, %f574, %p524;
	cvt.rzi.u32.f32 	%r188, %f575;
	setp.eq.s32 	%p525, %r188, 0;
	mov.pred 	%p676, %p517;
	@%p525 bra 	$L__BB4_119;
	mul.hi.s32 	%r1667, %r2089, 1717986919;
	shr.u32 	%r1668, %r1667, 31;
	shr.s32 	%r1669, %r1667, 2;
	add.s32 	%r1670, %r1669, %r1668;
	mul.lo.s32 	%r1671, %r1670, 10;
	sub.s32 	%r189, %r2089, %r1671;
	mov.b32 	%r2103, 0;
	mov.u32 	%r2104, %r2086;
$L__BB4_116:
	mul.hi.s32 	%r1672, %r2104, 1717986919;
	shr.u32 	%r1673, %r1672, 31;
	shr.s32 	%r1674, %r1672, 2;
	add.s32 	%r1675, %r1674, %r1673;
	mul.lo.s32 	%r1676, %r1675, 10;
	sub.s32 	%r192, %r2104, %r1676;
	setp.eq.s32 	%p526, %r192, %r189;
	@%p526 bra 	$L__BB4_118;
	setp.le.s32 	%p676, %r192, %r189;
	bra.uni 	$L__BB4_119;
$L__BB4_118:
	add.s32 	%r2103, %r2103, 1;
	setp.ne.s32 	%p528, %r2103, %r188;
	mov.u32 	%r2104, %r1675;
	mov.pred 	%p676, %p517;
	@%p528 bra 	$L__BB4_116;
$L__BB4_119:
	selp.b32 	%r195, %r2086, %r2089, %p676;
	selp.u32 	%r1680, 1, 0, %p676;
	add.s32 	%r196, %r182, %r1680;
	not.pred 	%p529, %p676;
	selp.u32 	%r1681, 1, 0, %p529;
	add.s32 	%r197, %r183, %r1681;
	@%p676 bra 	$L__BB4_121;
	shl.b32 	%r1682, %r197, 2;
	add.s32 	%r1684, %r1493, %r1682;
	ld.shared.u32 	%r2089, [%r1684];
	bra.uni 	$L__BB4_122;
$L__BB4_121:
	shl.b32 	%r1685, %r196, 2;
	add.s32 	%r1687, %r1493, %r1685;
	ld.shared.u32 	%r2086, [%r1687];
$L__BB4_122:
	setp.ge.s32 	%p531, %r196, %r93;
	mov.pred 	%p530, 0;
	mov.pred 	%p677, %p530;
	@%p531 bra 	$L__BB4_129;
	setp.ge.s32 	%p533, %r197, %r8;
	mov.pred 	%p677, -1;
	@%p533 bra 	$L__BB4_129;
	max.s32 	%r1688, %r2086, %r2089;
	cvt.rn.f32.s32 	%f576, %r1688;
	setp.lt.s32 	%p535, %r1688, 1;
	mul.f32 	%f577, %f576, 0f4B000000;
	selp.f32 	%f578, %f577, %f576, %p535;
	selp.f32 	%f579, 0fC1B80000, 0f00000000, %p535;
	mov.b32 	%r1689, %f578;
	add.s32 	%r1690, %r1689, -1059760811;
	and.b32  	%r1691, %r1690, -8388608;
	sub.s32 	%r1692, %r1689, %r1691;
	mov.b32 	%f580, %r1692;
	cvt.rn.f32.s32 	%f581, %r1691;
	fma.rn.f32 	%f582, %f581, 0f34000000, %f579;
	add.f32 	%f583, %f580, 0fBF800000;
	fma.rn.f32 	%f584, %f583, 0fBE055027, 0f3E1039F6;
	fma.rn.f32 	%f585, %f584, %f583, 0fBDF8CDCC;
	fma.rn.f32 	%f586, %f585, %f583, 0f3E0F2955;
	fma.rn.f32 	%f587, %f586, %f583, 0fBE2AD8B9;
	fma.rn.f32 	%f588, %f587, %f583, 0f3E4CED0B;
	fma.rn.f32 	%f589, %f588, %f583, 0fBE7FFF22;
	fma.rn.f32 	%f590, %f589, %f583, 0f3EAAAA78;
	fma.rn.f32 	%f591, %f590, %f583, 0fBF000000;
	mul.f32 	%f592, %f583, %f591;
	fma.rn.f32 	%f593, %f592, %f583, %f583;
	fma.rn.f32 	%f594, %f582, 0f3F317218, %f593;
	setp.gt.u32 	%p536, %r1689, 2139095039;
	fma.rn.f32 	%f595, %f578, 0f7F800000, 0f7F800000;
	selp.f32 	%f596, %f595, %f594, %p536;
	setp.eq.f32 	%p537, %f578, 0f00000000;
	fma.rn.f32 	%f597, %f596, 0f3EDE5BD9, 0f3F800000;
	selp.f32 	%f598, 0fFF800000, %f597, %p537;
	cvt.rzi.u32.f32 	%r202, %f598;
	setp.eq.s32 	%p538, %r202, 0;
	mov.pred 	%p677, %p530;
	@%p538 bra 	$L__BB4_129;
	mul.hi.s32 	%r1694, %r2089, 1717986919;
	shr.u32 	%r1695, %r1694, 31;
	shr.s32 	%r1696, %r1694, 2;
	add.s32 	%r1697, %r1696, %r1695;
	mul.lo.s32 	%r1698, %r1697, 10;
	sub.s32 	%r203, %r2089, %r1698;
	mov.b32 	%r2107, 0;
	mov.u32 	%r2108, %r2086;
$L__BB4_126:
	mul.hi.s32 	%r1699, %r2108, 1717986919;
	shr.u32 	%r1700, %r1699, 31;
	shr.s32 	%r1701, %r1699, 2;
	add.s32 	%r1702, %r1701, %r1700;
	mul.lo.s32 	%r1703, %r1702, 10;
	sub.s32 	%r206, %r2108, %r1703;
	setp.eq.s32 	%p539, %r206, %r203;
	@%p539 bra 	$L__BB4_128;
	setp.le.s32 	%p677, %r206, %r203;
	bra.uni 	$L__BB4_129;
$L__BB4_128:
	add.s32 	%r2107, %r2107, 1;
	setp.ne.s32 	%p541, %r2107, %r202;
	mov.u32 	%r2108, %r1702;
	mov.pred 	%p677, %p530;
	@%p541 bra 	$L__BB4_126;
$L__BB4_129:
	selp.b32 	%r209, %r2086, %r2089, %p677;
	selp.u32 	%r1707, 1, 0, %p677;
	add.s32 	%r210, %r196, %r1707;
	not.pred 	%p542, %p677;
	selp.u32 	%r1708, 1, 0, %p542;
	add.s32 	%r211, %r197, %r1708;
	@%p677 bra 	$L__BB4_131;
	shl.b32 	%r1709, %r211, 2;
	add.s32 	%r1711, %r1493, %r1709;
	ld.shared.u32 	%r2089, [%r1711];
	bra.uni 	$L__BB4_132;
$L__BB4_131:
	shl.b32 	%r1712, %r210, 2;
	add.s32 	%r1714, %r1493, %r1712;
	ld.shared.u32 	%r2086, [%r1714];
$L__BB4_132:
	setp.ge.s32 	%p544, %r210, %r93;
	mov.pred 	%p543, 0;
	mov.pred 	%p678, %p543;
	@%p544 bra 	$L__BB4_139;
	setp.ge.s32 	%p546, %r211, %r8;
	mov.pred 	%p678, -1;
	@%p546 bra 	$L__BB4_139;
	max.s32 	%r1715, %r2086, %r2089;
	cvt.rn.f32.s32 	%f599, %r1715;
	setp.lt.s32 	%p548, %r1715, 1;
	mul.f32 	%f600, %f599, 0f4B000000;
	selp.f32 	%f601, %f600, %f599, %p548;
	selp.f32 	%f602, 0fC1B80000, 0f00000000, %p548;
	mov.b32 	%r1716, %f601;
	add.s32 	%r1717, %r1716, -1059760811;
	and.b32  	%r1718, %r1717, -8388608;
	sub.s32 	%r1719, %r1716, %r1718;
	mov.b32 	%f603, %r1719;
	cvt.rn.f32.s32 	%f604, %r1718;
	fma.rn.f32 	%f605, %f604, 0f34000000, %f602;
	add.f32 	%f606, %f603, 0fBF800000;
	fma.rn.f32 	%f607, %f606, 0fBE055027, 0f3E1039F6;
	fma.rn.f32 	%f608, %f607, %f606, 0fBDF8CDCC;
	fma.rn.f32 	%f609, %f608, %f606, 0f3E0F2955;
	fma.rn.f32 	%f610, %f609, %f606, 0fBE2AD8B9;
	fma.rn.f32 	%f611, %f610, %f606, 0f3E4CED0B;
	fma.rn.f32 	%f612, %f611, %f606, 0fBE7FFF22;
	fma.rn.f32 	%f613, %f612, %f606, 0f3EAAAA78;
	fma.rn.f32 	%f614, %f613, %f606, 0fBF000000;
	mul.f32 	%f615, %f606, %f614;
	fma.rn.f32 	%f616, %f615, %f606, %f606;
	fma.rn.f32 	%f617, %f605, 0f3F317218, %f616;
	setp.gt.u32 	%p549, %r1716, 2139095039;
	fma.rn.f32 	%f618, %f601, 0f7F800000, 0f7F800000;
	selp.f32 	%f619, %f618, %f617, %p549;
	setp.eq.f32 	%p550, %f601, 0f00000000;
	fma.rn.f32 	%f620, %f619, 0f3EDE5BD9, 0f3F800000;
	selp.f32 	%f621, 0fFF800000, %f620, %p550;
	cvt.rzi.u32.f32 	%r216, %f621;
	setp.eq.s32 	%p551, %r216, 0;
	mov.pred 	%p678, %p543;
	@%p551 bra 	$L__BB4_139;
	mul.hi.s32 	%r1721, %r2089, 1717986919;
	shr.u32 	%r1722, %r1721, 31;
	shr.s32 	%r1723, %r1721, 2;
	add.s32 	%r1724, %r1723, %r1722;
	mul.lo.s32 	%r1725, %r1724, 10;
	sub.s32 	%r217, %r2089, %r1725;
	mov.b32 	%r2111, 0;
	mov.u32 	%r2112, %r2086;
$L__BB4_136:
	mul.hi.s32 	%r1726, %r2112, 1717986919;
	shr.u32 	%r1727, %r1726, 31;
	shr.s32 	%r1728, %r1726, 2;
	add.s32 	%r1729, %r1728, %r1727;
	mul.lo.s32 	%r1730, %r1729, 10;
	sub.s32 	%r220, %r2112, %r1730;
	setp.eq.s32 	%p552, %r220, %r217;
	@%p552 bra 	$L__BB4_138;
	setp.le.s32 	%p678, %r220, %r217;
	bra.uni 	$L__BB4_139;
$L__BB4_138:
	add.s32 	%r2111, %r2111, 1;
	setp.ne.s32 	%p554, %r2111, %r216;
	mov.u32 	%r2112, %r1729;
	mov.pred 	%p678, %p543;
	@%p554 bra 	$L__BB4_136;
$L__BB4_139:
	selp.b32 	%r223, %r2086, %r2089, %p678;
	selp.u32 	%r1734, 1, 0, %p678;
	add.s32 	%r224, %r210, %r1734;
	not.pred 	%p555, %p678;
	selp.u32 	%r1735, 1, 0, %p555;
	add.s32 	%r225, %r211, %r1735;
	@%p678 bra 	$L__BB4_141;
	shl.b32 	%r1736, %r225, 2;
	add.s32 	%r1738, %r1493, %r1736;
	ld.shared.u32 	%r2089, [%r1738];
	bra.uni 	$L__BB4_142;
$L__BB4_141:
	shl.b32 	%r1739, %r224, 2;
	add.s32 	%r1741, %r1493, %r1739;
	ld.shared.u32 	%r2086, [%r1741];
$L__BB4_142:
	setp.ge.s32 	%p557, %r224, %r93;
	mov.pred 	%p556, 0;
	mov.pred 	%p679, %p556;
	@%p557 bra 	$L__BB4_149;
	setp.ge.s32 	%p559, %r225, %r8;
	mov.pred 	%p679, -1;
	@%p559 bra 	$L__BB4_149;
	max.s32 	%r1742, %r2086, %r2089;
	cvt.rn.f32.s32 	%f622, %r1742;
	setp.lt.s32 	%p561, %r1742, 1;
	mul.f32 	%f623, %f622, 0f4B000000;
	selp.f32 	%f624, %f623, %f622, %p561;
	selp.f32 	%f625, 0fC1B80000, 0f00000000, %p561;
	mov.b32 	%r1743, %f624;
	add.s32 	%r1744, %r1743, -1059760811;
	and.b32  	%r1745, %r1744, -8388608;
	sub.s32 	%r1746, %r1743, %r1745;
	mov.b32 	%f626, %r1746;
	cvt.rn.f32.s32 	%f627, %r1745;
	fma.rn.f32 	%f628, %f627, 0f34000000, %f625;
	add.f32 	%f629, %f626, 0fBF800000;
	fma.rn.f32 	%f630, %f629, 0fBE055027, 0f3E1039F6;
	fma.rn.f32 	%f631, %f630, %f629, 0fBDF8CDCC;
	fma.rn.f32 	%f632, %f631, %f629, 0f3E0F2955;
	fma.rn.f32 	%f633, %f632, %f629, 0fBE2AD8B9;
	fma.rn.f32 	%f634, %f633, %f629, 0f3E4CED0B;
	fma.rn.f32 	%f635, %f634, %f629, 0fBE7FFF22;
	fma.rn.f32 	%f636, %f635, %f629, 0f3EAAAA78;
	fma.rn.f32 	%f637, %f636, %f629, 0fBF000000;
	mul.f32 	%f638, %f629, %f637;
	fma.rn.f32 	%f639, %f638, %f629, %f629;
	fma.rn.f32 	%f640, %f628, 0f3F317218, %f639;
	setp.gt.u32 	%p562, %r1743, 2139095039;
	fma.rn.f32 	%f641, %f624, 0f7F800000, 0f7F800000;
	selp.f32 	%f642, %f641, %f640, %p562;
	setp.eq.f32 	%p563, %f624, 0f00000000;
	fma.rn.f32 	%f643, %f642, 0f3EDE5BD9, 0f3F800000;
	selp.f32 	%f644, 0fFF800000, %f643, %p563;
	cvt.rzi.u32.f32 	%r230, %f644;
	setp.eq.s32 	%p564, %r230, 0;
	mov.pred 	%p679, %p556;
	@%p564 bra 	$L__BB4_149;
	mul.hi.s32 	%r1748, %r2089, 1717986919;
	shr.u32 	%r1749, %r1748, 31;
	shr.s32 	%r1750, %r1748, 2;
	add.s32 	%r1751, %r1750, %r1749;
	mul.lo.s32 	%r1752, %r1751, 10;
	sub.s32 	%r231, %r2089, %r1752;
	mov.b32 	%r2115, 0;
	mov.u32 	%r2116, %r2086;
$L__BB4_146:
	mul.hi.s32 	%r1753, %r2116, 1717986919;
	shr.u32 	%r1754, %r1753, 31;
	shr.s32 	%r1755, %r1753, 2;
	add.s32 	%r1756, %r1755, %r1754;
	mul.lo.s32 	%r1757, %r1756, 10;
	sub.s32 	%r234, %r2116, %r1757;
	setp.eq.s32 	%p565, %r234, %r231;
	@%p565 bra 	$L__BB4_148;
	setp.le.s32 	%p679, %r234, %r231;
	bra.uni 	$L__BB4_149;
$L__BB4_148:
	add.s32 	%r2115, %r2115, 1;
	setp.ne.s32 	%p567, %r2115, %r230;
	mov.u32 	%r2116, %r1756;
	mov.pred 	%p679, %p556;
	@%p567 bra 	$L__BB4_146;
$L__BB4_149:
	selp.b32 	%r237, %r2086, %r2089, %p679;
	selp.u32 	%r1761, 1, 0, %p679;
	add.s32 	%r238, %r224, %r1761;
	not.pred 	%p568, %p679;
	selp.u32 	%r1762, 1, 0, %p568;
	add.s32 	%r239, %r225, %r1762;
	@%p679 bra 	$L__BB4_151;
	shl.b32 	%r1763, %r239, 2;
	add.s32 	%r1765, %r1493, %r1763;
	ld.shared.u32 	%r2089, [%r1765];
	bra.uni 	$L__BB4_152;
$L__BB4_151:
	shl.b32 	%r1766, %r238, 2;
	add.s32 	%r1768, %r1493, %r1766;
	ld.shared.u32 	%r2086, [%r1768];
$L__BB4_152:
	setp.ge.s32 	%p570, %r238, %r93;
	mov.pred 	%p569, 0;
	mov.pred 	%p680, %p569;
	@%p570 bra 	$L__BB4_159;
	setp.ge.s32 	%p572, %r239, %r8;
	mov.pred 	%p680, -1;
	@%p572 bra 	$L__BB4_159;
	max.s32 	%r1769, %r2086, %r2089;
	cvt.rn.f32.s32 	%f645, %r1769;
	setp.lt.s32 	%p574, %r1769, 1;
	mul.f32 	%f646, %f645, 0f4B000000;
	selp.f32 	%f647, %f646, %f645, %p574;
	selp.f32 	%f648, 0fC1B80000, 0f00000000, %p574;
	mov.b32 	%r1770, %f647;
	add.s32 	%r1771, %r1770, -1059760811;
	and.b32  	%r1772, %r1771, -8388608;
	sub.s32 	%r1773, %r1770, %r1772;
	mov.b32 	%f649, %r1773;
	cvt.rn.f32.s32 	%f650, %r1772;
	fma.rn.f32 	%f651, %f650, 0f34000000, %f648;
	add.f32 	%f652, %f649, 0fBF800000;
	fma.rn.f32 	%f653, %f652, 0fBE055027, 0f3E1039F6;
	fma.rn.f32 	%f654, %f653, %f652, 0fBDF8CDCC;
	fma.rn.f32 	%f655, %f654, %f652, 0f3E0F2955;
	fma.rn.f32 	%f656, %f655, %f652, 0fBE2AD8B9;
	fma.rn.f32 	%f657, %f656, %f652, 0f3E4CED0B;
	fma.rn.f32 	%f658, %f657, %f652, 0fBE7FFF22;
	fma.rn.f32 	%f659, %f658, %f652, 0f3EAAAA78;
	fma.rn.f32 	%f660, %f659, %f652, 0fBF000000;
	mul.f32 	%f661, %f652, %f660;
	fma.rn.f32 	%f662, %f661, %f652, %f652;
	fma.rn.f32 	%f663, %f651, 0f3F317218, %f662;
	setp.gt.u32 	%p575, %r1770, 2139095039;
	fma.rn.f32 	%f664, %f647, 0f7F800000, 0f7F800000;
	selp.f32 	%f665, %f664, %f663, %p575;
	setp.eq.f32 	%p576, %f647, 0f00000000;
	fma.rn.f32 	%f666, %f665, 0f3EDE5BD9, 0f3F800000;
	selp.f32 	%f667, 0fFF800000, %f666, %p576;
	cvt.rzi.u32.f32 	%r244, %f667;
	setp.eq.s32 	%p577, %r244, 0;
	mov.pred 	%p680, %p569;
	@%p577 bra 	$L__BB4_159;
	mul.hi.s32 	%r1775, %r2089, 1717986919;
	shr.u32 	%r1776, %r1775, 31;
	shr.s32 	%r1777, %r1775, 2;
	add.s32 	%r1778, %r1777, %r1776;
	mul.lo.s32 	%r1779, %r1778, 10;
	sub.s32 	%r245, %r2089, %r1779;
	mov.b32 	%r2119, 0;
	mov.u32 	%r2120, %r2086;
$L__BB4_156:
	mul.hi.s32 	%r1780, %r2120, 1717986919;
	shr.u32 	%r1781, %r1780, 31;
	shr.s32 	%r1782, %r1780, 2;
	add.s32 	%r1783, %r1782, %r1781;
	mul.lo.s32 	%r1784, %r1783, 10;
	sub.s32 	%r248, %r2120, %r1784;
	setp.eq.s32 	%p578, %r248, %r245;
	@%p578 bra 	$L__BB4_158;
	setp.le.s32 	%p680, %r248, %r245;
	bra.uni 	$L__BB4_159;
$L__BB4_158:
	add.s32 	%r2119, %r2119, 1;
	setp.ne.s32 	%p580, %r2119, %r244;
	mov.u32 	%r2120, %r1783;
	mov.pred 	%p680, %p569;
	@%p580 bra 	$L__BB4_156;
$L__BB4_159:
	selp.b32 	%r251, %r2086, %r2089, %p680;
	selp.u32 	%r1788, 1, 0, %p680;
	add.s32 	%r252, %r238, %r1788;
	not.pred 	%p581, %p680;
	selp.u32 	%r1789, 1, 0, %p581;
	add.s32 	%r253, %r239, %r1789;
	@%p680 bra 	$L__BB4_161;
	shl.b32 	%r1790, %r253, 2;
	add.s32 	%r1792, %r1493, %r1790;
	ld.shared.u32 	%r2089, [%r1792];
	bra.uni 	$L__BB4_162;
$L__BB4_161:
	shl.b32 	%r1793, %r252, 2;
	add.s32 	%r1795, %r1493, %r1793;
	ld.shared.u32 	%r2086, [%r1795];
$L__BB4_162:
	setp.ge.s32 	%p583, %r252, %r93;
	mov.pred 	%p582, 0;
	mov.pred 	%p681, %p582;
	@%p583 bra 	$L__BB4_169;
	setp.ge.s32 	%p585, %r253, %r8;
	mov.pred 	%p681, -1;
	@%p585 bra 	$L__BB4_169;
	max.s32 	%r1796, %r2086, %r2089;
	cvt.rn.f32.s32 	%f668, %r1796;
	setp.lt.s32 	%p587, %r1796, 1;
	mul.f32 	%f669, %f668, 0f4B000000;
	selp.f32 	%f670, %f669, %f668, %p587;
	selp.f32 	%f671, 0fC1B80000, 0f00000000, %p587;
	mov.b32 	%r1797, %f670;
	add.s32 	%r1798, %r1797, -1059760811;
	and.b32  	%r1799, %r1798, -8388608;
	sub.s32 	%r1800, %r1797, %r1799;
	mov.b32 	%f672, %r1800;
	cvt.rn.f32.s32 	%f673, %r1799;
	fma.rn.f32 	%f674, %f673, 0f34000000, %f671;
	add.f32 	%f675, %f672, 0fBF800000;
	fma.rn.f32 	%f676, %f675, 0fBE055027, 0f3E1039F6;
	fma.rn.f32 	%f677, %f676, %f675, 0fBDF8CDCC;
	fma.rn.f32 	%f678, %f677, %f675, 0f3E0F2955;
	fma.rn.f32 	%f679, %f678, %f675, 0fBE2AD8B9;
	fma.rn.f32 	%f680, %f679, %f675, 0f3E4CED0B;
	fma.rn.f32 	%f681, %f680, %f675, 0fBE7FFF22;
	fma.rn.f32 	%f682, %f681, %f675, 0f3EAAAA78;
	fma.rn.f32 	%f683, %f682, %f675, 0fBF000000;
	mul.f32 	%f684, %f675, %f683;
	fma.rn.f32 	%f685, %f684, %f675, %f675;
	fma.rn.f32 	%f686, %f674, 0f3F317218, %f685;
	setp.gt.u32 	%p588, %r1797, 2139095039;
	fma.rn.f32 	%f687, %f670, 0f7F800000, 0f7F800000;
	selp.f32 	%f688, %f687, %f686, %p588;
	setp.eq.f32 	%p589, %f670, 0f00000000;
	fma.rn.f32 	%f689, %f688, 0f3EDE5BD9, 0f3F800000;
	selp.f32 	%f690, 0fFF800000, %f689, %p589;
	cvt.rzi.u32.f32 	%r258, %f690;
	setp.eq.s32 	%p590, %r258, 0;
	mov.pred 	%p681, %p582;
	@%p590 bra 	$L__BB4_169;
	mul.hi.s32 	%r1802, %r2089, 1717986919;
	shr.u32 	%r1803, %r1802, 31;
	shr.s32 	%r1804, %r1802, 2;
	add.s32 	%r1805, %r1804, %r1803;
	mul.lo.s32 	%r1806, %r1805, 10;
	sub.s32 	%r259, %r2089, %r1806;
	mov.b32 	%r2123, 0;
	mov.u32 	%r2124, %r2086;
$L__BB4_166:
	mul.hi.s32 	%r1807, %r2124, 1717986919;
	shr.u32 	%r1808, %r1807, 31;
	shr.s32 	%r1809, %r1807, 2;
	add.s32 	%r1810, %r1809, %r1808;
	mul.lo.s32 	%r1811, %r1810, 10;
	sub.s32 	%r262, %r2124, %r1811;
	setp.eq.s32 	%p591, %r262, %r259;
	@%p591 bra 	$L__BB4_168;
	setp.le.s32 	%p681, %r262, %r259;
	bra.uni 	$L__BB4_169;
$L__BB4_168:
	add.s32 	%r2123, %r2123, 1;
	setp.ne.s32 	%p593, %r2123, %r258;
	mov.u32 	%r2124, %r1810;
	mov.pred 	%p681, %p582;
	@%p593 bra 	$L__BB4_166;
$L__BB4_169:
	selp.b32 	%r265, %r2086, %r2089, %p681;
	selp.u32 	%r1815, 1, 0, %p681;
	add.s32 	%r266, %r252, %r1815;
	not.pred 	%p594, %p681;
	selp.u32 	%r1816, 1, 0, %p594;
	add.s32 	%r267, %r253, %r1816;
	@%p681 bra 	$L__BB4_171;
	shl.b32 	%r1817, %r267, 2;
	add.s32 	%r1819, %r1493, %r1817;
	ld.shared.u32 	%r2089, [%r1819];
	bra.uni 	$L__BB4_172;
$L__BB4_171:
	shl.b32 	%r1820, %r266, 2;
	add.s32 	%r1822, %r1493, %r1820;
	ld.shared.u32 	%r2086, [%r1822];
$L__BB4_172:
	setp.ge.s32 	%p596, %r266, %r93;
	mov.pred 	%p595, 0;
	mov.pred 	%p682, %p595;
	@%p596 bra 	$L__BB4_179;
	setp.ge.s32 	%p598, %r267, %r8;
	mov.pred 	%p682, -1;
	@%p598 bra 	$L__BB4_179;
	max.s32 	%r1823, %r2086, %r2089;
	cvt.rn.f32.s32 	%f691, %r1823;
	setp.lt.s32 	%p600, %r1823, 1;
	mul.f32 	%f692, %f691, 0f4B000000;
	selp.f32 	%f693, %f692, %f691, %p600;
	selp.f32 	%f694, 0fC1B80000, 0f00000000, %p600;
	mov.b32 	%r1824, %f693;
	add.s32 	%r1825, %r1824, -1059760811;
	and.b32  	%r1826, %r1825, -8388608;
	sub.s32 	%r1827, %r1824, %r1826;
	mov.b32 	%f695, %r1827;
	cvt.rn.f32.s32 	%f696, %r1826;
	fma.rn.f32 	%f697, %f696, 0f34000000, %f694;
	add.f32 	%f698, %f695, 0fBF800000;
	fma.rn.f32 	%f699, %f698, 0fBE055027, 0f3E1039F6;
	fma.rn.f32 	%f700, %f699, %f698, 0fBDF8CDCC;
	fma.rn.f32 	%f701, %f700, %f698, 0f3E0F2955;
	fma.rn.f32 	%f702, %f701, %f698, 0fBE2AD8B9;
	fma.rn.f32 	%f703, %f702, %f698, 0f3E4CED0B;
	fma.rn.f32 	%f704, %f703, %f698, 0fBE7FFF22;
	fma.rn.f32 	%f705, %f704, %f698, 0f3EAAAA78;
	fma.rn.f32 	%f706, %f705, %f698, 0fBF000000;
	mul.f32 	%f707, %f698, %f706;
	fma.rn.f32 	%f708, %f707, %f698, %f698;
	fma.rn.f32 	%f709, %f697, 0f3F317218, %f708;
	setp.gt.u32 	%p601, %r1824, 2139095039;
	fma.rn.f32 	%f710, %f693, 0f7F800000, 0f7F800000;
	selp.f32 	%f711, %f710, %f709, %p601;
	setp.eq.f32 	%p602, %f693, 0f00000000;
	fma.rn.f32 	%f712, %f711, 0f3EDE5BD9, 0f3F800000;
	selp.f32 	%f713, 0fFF800000, %f712, %p602;
	cvt.rzi.u32.f32 	%r272, %f713;
	setp.eq.s32 	%p603, %r272, 0;
	mov.pred 	%p682, %p595;
	@%p603 bra 	$L__BB4_179;
	mul.hi.s32 	%r1829, %r2089, 1717986919;
	shr.u32 	%r1830, %r1829, 31;
	shr.s32 	%r1831, %r1829, 2;
	add.s32 	%r1832, %r1831, %r1830;
	mul.lo.s32 	%r1833, %r1832, 10;
	sub.s32 	%r273, %r2089, %r1833;
	mov.b32 	%r2127, 0;
	mov.u32 	%r2128, %r2086;
$L__BB4_176:
	mul.hi.s32 	%r1834, %r2128, 1717986919;
	shr.u32 	%r1835, %r1834, 31;
	shr.s32 	%r1836, %r1834, 2;
	add.s32 	%r1837, %r1836, %r1835;
	mul.lo.s32 	%r1838, %r1837, 10;
	sub.s32 	%r276, %r2128, %r1838;
	setp.eq.s32 	%p604, %r276, %r273;
	@%p604 bra 	$L__BB4_178;
	setp.le.s32 	%p682, %r276, %r273;
	bra.uni 	$L__BB4_179;
$L__BB4_178:
	add.s32 	%r2127, %r2127, 1;
	setp.ne.s32 	%p606, %r2127, %r272;
	mov.u32 	%r2128, %r1837;
	mov.pred 	%p682, %p595;
	@%p606 bra 	$L__BB4_176;
$L__BB4_179:
	selp.b32 	%r279, %r2086, %r2089, %p682;
	selp.u32 	%r1842, 1, 0, %p682;
	add.s32 	%r280, %r266, %r1842;
	not.pred 	%p607, %p682;
	selp.u32 	%r1843, 1, 0, %p607;
	add.s32 	%r281, %r267, %r1843;
	@%p682 bra 	$L__BB4_181;
	shl.b32 	%r1844, %r281, 2;
	add.s32 	%r1846, %r1493, %r1844;
	ld.shared.u32 	%r2089, [%r1846];
	bra.uni 	$L__BB4_182;
$L__BB4_181:
	shl.b32 	%r1847, %r280, 2;
	add.s32 	%r1849, %r1493, %r1847;
	ld.shared.u32 	%r2086, [%r1849];
$L__BB4_182:
	setp.ge.s32 	%p609, %r280, %r93;
	mov.pred 	%p608, 0;
	mov.pred 	%p683, %p608;
	@%p609 bra 	$L__BB4_189;
	setp.ge.s32 	%p611, %r281, %r8;
	mov.pred 	%p683, -1;
	@%p611 bra 	$L__BB4_189;
	max.s32 	%r1850, %r2086, %r2089;
	cvt.rn.f32.s32 	%f714, %r1850;
	setp.lt.s32 	%p613, %r1850, 1;
	mul.f32 	%f715, %f714, 0f4B000000;
	selp.f32 	%f716, %f715, %f714, %p613;
	selp.f32 	%f717, 0fC1B80000, 0f00000000, %p613;
	mov.b32 	%r1851, %f716;
	add.s32 	%r1852, %r1851, -1059760811;
	and.b32  	%r1853, %r1852, -8388608;
	sub.s32 	%r1854, %r1851, %r1853;
	mov.b32 	%f718, %r1854;
	cvt.rn.f32.s32 	%f719, %r1853;
	fma.rn.f32 	%f720, %f719, 0f34000000, %f717;
	add.f32 	%f721, %f718, 0fBF800000;
	fma.rn.f32 	%f722, %f721, 0fBE055027, 0f3E1039F6;
	fma.rn.f32 	%f723, %f722, %f721, 0fBDF8CDCC;
	fma.rn.f32 	%f724, %f723, %f721, 0f3E0F2955;
	fma.rn.f32 	%f725, %f724, %f721, 0fBE2AD8B9;
	fma.rn.f32 	%f726, %f725, %f721, 0f3E4CED0B;
	fma.rn.f32 	%f727, %f726, %f721, 0fBE7FFF22;
	fma.rn.f32 	%f728, %f727, %f721, 0f3EAAAA78;
	fma.rn.f32 	%f729, %f728, %f721, 0fBF000000;
	mul.f32 	%f730, %f721, %f729;
	fma.rn.f32 	%f731, %f730, %f721, %f721;
	fma.rn.f32 	%f732, %f720, 0f3F317218, %f731;
	setp.gt.u32 	%p614, %r1851, 2139095039;
	fma.rn.f32 	%f733, %f716, 0f7F800000, 0f7F800000;
	selp.f32 	%f734, %f733, %f732, %p614;
	setp.eq.f32 	%p615, %f716, 0f00000000;
	fma.rn.f32 	%f735, %f734, 0f3EDE5BD9, 0f3F800000;
	selp.f32 	%f736, 0fFF800000, %f735, %p615;
	cvt.rzi.u32.f32 	%r286, %f736;
	setp.eq.s32 	%p616, %r286, 0;
	mov.pred 	%p683, %p608;
	@%p616 bra 	$L__BB4_189;
	mul.hi.s32 	%r1856, %r2089, 1717986919;
	shr.u32 	%r1857, %r1856, 31;
	shr.s32 	%r1858, %r1856, 2;
	add.s32 	%r1859, %r1858, %r1857;
	mul.lo.s32 	%r1860, %r1859, 10;
	sub.s32 	%r287, %r2089, %r1860;
	mov.b32 	%r2131, 0;
	mov.u32 	%r2132, %r2086;
$L__BB4_186:
	mul.hi.s32 	%r1861, %r2132, 1717986919;
	shr.u32 	%r1862, %r1861, 31;
	shr.s32 	%r1863, %r1861, 2;
	add.s32 	%r1864, %r1863, %r1862;
	mul.lo.s32 	%r1865, %r1864, 10;
	sub.s32 	%r290, %r2132, %r1865;
	setp.eq.s32 	%p617, %r290, %r287;
	@%p617 bra 	$L__BB4_188;
	setp.le.s32 	%p683, %r290, %r287;
	bra.uni 	$L__BB4_189;
$L__BB4_188:
	add.s32 	%r2131, %r2131, 1;
	setp.ne.s32 	%p619, %r2131, %r286;
	mov.u32 	%r2132, %r1864;
	mov.pred 	%p683, %p608;
	@%p619 bra 	$L__BB4_186;
$L__BB4_189:
	selp.b32 	%r293, %r2086, %r2089, %p683;
	selp.u32 	%r1869, 1, 0, %p683;
	add.s32 	%r294, %r280, %r1869;
	not.pred 	%p620, %p683;
	selp.u32 	%r1870, 1, 0, %p620;
	add.s32 	%r295, %r281, %r1870;
	@%p683 bra 	$L__BB4_191;
	shl.b32 	%r1871, %r295, 2;
	add.s32 	%r1873, %r1493, %r1871;
	ld.shared.u32 	%r2089, [%r1873];
	bra.uni 	$L__BB4_192;
$L__BB4_191:
	shl.b32 	%r1874, %r294, 2;
	add.s32 	%r1876, %r1493, %r1874;
	ld.shared.u32 	%r2086, [%r1876];
$L__BB4_192:
	setp.ge.s32 	%p622, %r294, %r93;
	mov.pred 	%p621, 0;
	mov.pred 	%p684, %p621;
	@%p622 bra 	$L__BB4_199;
	setp.ge.s32 	%p624, %r295, %r8;
	mov.pred 	%p684, -1;
	@%p624 bra 	$L__BB4_199;
	max.s32 	%r1877, %r2086, %r2089;
	cvt.rn.f32.s32 	%f737, %r1877;
	setp.lt.s32 	%p626, %r1877, 1;
	mul.f32 	%f738, %f737, 0f4B000000;
	selp.f32 	%f739, %f738, %f737, %p626;
	selp.f32 	%f740, 0fC1B80000, 0f00000000, %p626;
	mov.b32 	%r1878, %f739;
	add.s32 	%r1879, %r1878, -1059760811;
	and.b32  	%r1880, %r1879, -8388608;
	sub.s32 	%r1881, %r1878, %r1880;
	mov.b32 	%f741, %r1881;
	cvt.rn.f32.s32 	%f742, %r1880;
	fma.rn.f32 	%f743, %f742, 0f34000000, %f740;
	add.f32 	%f744, %f741, 0fBF800000;
	fma.rn.f32 	%f745, %f744, 0fBE055027, 0f3E1039F6;
	fma.rn.f32 	%f746, %f745, %f744, 0fBDF8CDCC;
	fma.rn.f32 	%f747, %f746, %f744, 0f3E0F2955;
	fma.rn.f32 	%f748, %f747, %f744, 0fBE2AD8B9;
	fma.rn.f32 	%f749, %f748, %f744, 0f3E4CED0B;
	fma.rn.f32 	%f750, %f749, %f744, 0fBE7FFF22;
	fma.rn.f32 	%f751, %f750, %f744, 0f3EAAAA78;
	fma.rn.f32 	%f752, %f751, %f744, 0fBF000000;
	mul.f32 	%f753, %f744, %f752;
	fma.rn.f32 	%f754, %f753, %f744, %f744;
	fma.rn.f32 	%f755, %f743, 0f3F317218, %f754;
	setp.gt.u32 	%p627, %r1878, 2139095039;
	fma.rn.f32 	%f756, %f739, 0f7F800000, 0f7F800000;
	selp.f32 	%f757, %f756, %f755, %p627;
	setp.eq.f32 	%p628, %f739, 0f00000000;
	fma.rn.f32 	%f758, %f757, 0f3EDE5BD9, 0f3F800000;
	selp.f32 	%f759, 0fFF800000, %f758, %p628;
	cvt.rzi.u32.f32 	%r300, %f759;
	setp.eq.s32 	%p629, %r300, 0;
	mov.pred 	%p684, %p621;
	@%p629 bra 	$L__BB4_199;
	mul.hi.s32 	%r1883, %r2089, 1717986919;
	shr.u32 	%r1884, %r1883, 31;
	shr.s32 	%r1885, %r1883, 2;
	add.s32 	%r1886, %r1885, %r1884;
	mul.lo.s32 	%r1887, %r1886, 10;
	sub.s32 	%r301, %r2089, %r1887;
	mov.b32 	%r2135, 0;
	mov.u32 	%r2136, %r2086;
$L__BB4_196:
	mul.hi.s32 	%r1888, %r2136, 1717986919;
	shr.u32 	%r1889, %r1888, 31;
	shr.s32 	%r1890, %r1888, 2;
	add.s32 	%r1891, %r1890, %r1889;
	mul.lo.s32 	%r1892, %r1891, 10;
	sub.s32 	%r304, %r2136, %r1892;
	setp.eq.s32 	%p630, %r304, %r301;
	@%p630 bra 	$L__BB4_198;
	setp.le.s32 	%p684, %r304, %r301;
	bra.uni 	$L__BB4_199;
$L__BB4_198:
	add.s32 	%r2135, %r2135, 1;
	setp.ne.s32 	%p632, %r2135, %r300;
	mov.u32 	%r2136, %r1891;
	mov.pred 	%p684, %p621;
	@%p632 bra 	$L__BB4_196;
$L__BB4_199:
	selp.b32 	%r307, %r2086, %r2089, %p684;
	selp.u32 	%r1896, 1, 0, %p684;
	add.s32 	%r308, %r294, %r1896;
	not.pred 	%p633, %p684;
	selp.u32 	%r1897, 1, 0, %p633;
	add.s32 	%r309, %r295, %r1897;
	@%p684 bra 	$L__BB4_201;
	shl.b32 	%r1898, %r309, 2;
	add.s32 	%r1900, %r1493, %r1898;
	ld.shared.u32 	%r2089, [%r1900];
	bra.uni 	$L__BB4_202;
$L__BB4_201:
	shl.b32 	%r1901, %r308, 2;
	add.s32 	%r1903, %r1493, %r1901;
	ld.shared.u32 	%r2086, [%r1903];
$L__BB4_202:
	setp.ge.s32 	%p635, %r308, %r93;
	mov.pred 	%p634, 0;
	mov.pred 	%p685, %p634;
	@%p635 bra 	$L__BB4_209;
	setp.ge.s32 	%p637, %r309, %r8;
	mov.pred 	%p685, -1;
	@%p637 bra 	$L__BB4_209;
	max.s32 	%r1904, %r2086, %r2089;
	cvt.rn.f32.s32 	%f760, %r1904;
	setp.lt.s32 	%p639, %r1904, 1;
	mul.f32 	%f761, %f760, 0f4B000000;
	selp.f32 	%f762, %f761, %f760, %p639;
	selp.f32 	%f763, 0fC1B80000, 0f00000000, %p639;
	mov.b32 	%r1905, %f762;
	add.s32 	%r1906, %r1905, -1059760811;
	and.b32  	%r1907, %r1906, -8388608;
	sub.s32 	%r1908, %r1905, %r1907;
	mov.b32 	%f764, %r1908;
	cvt.rn.f32.s32 	%f765, %r1907;
	fma.rn.f32 	%f766, %f765, 0f34000000, %f763;
	add.f32 	%f767, %f764, 0fBF800000;
	fma.rn.f32 	%f768, %f767, 0fBE055027, 0f3E1039F6;
	fma.rn.f32 	%f769, %f768, %f767, 0fBDF8CDCC;
	fma.rn.f32 	%f770, %f769, %f767, 0f3E0F2955;
	fma.rn.f32 	%f771, %f770, %f767, 0fBE2AD8B9;
	fma.rn.f32 	%f772, %f771, %f767, 0f3E4CED0B;
	fma.rn.f32 	%f773, %f772, %f767, 0fBE7FFF22;
	fma.rn.f32 	%f774, %f773, %f767, 0f3EAAAA78;
	fma.rn.f32 	%f775, %f774, %f767, 0fBF000000;
	mul.f32 	%f776, %f767, %f775;
	fma.rn.f32 	%f777, %f776, %f767, %f767;
	fma.rn.f32 	%f778, %f766, 0f3F317218, %f777;
	setp.gt.u32 	%p640, %r1905, 2139095039;
	fma.rn.f32 	%f779, %f762, 0f7F800000, 0f7F800000;
	selp.f32 	%f780, %f779, %f778, %p640;
	setp.eq.f32 	%p641, %f762, 0f00000000;
	fma.rn.f32 	%f781, %f780, 0f3EDE5BD9, 0f3F800000;
	selp.f32 	%f782, 0fFF800000, %f781, %p641;
	cvt.rzi.u32.f32 	%r314, %f782;
	setp.eq.s32 	%p642, %r314, 0;
	mov.pred 	%p685, %p634;
	@%p642 bra 	$L__BB4_209;
	mul.hi.s32 	%r1910, %r2089, 1717986919;
	shr.u32 	%r1911, %r1910, 31;
	shr.s32 	%r1912, %r1910, 2;
	add.s32 	%r1913, %r1912, %r1911;
	mul.lo.s32 	%r1914, %r1913, 10;
	sub.s32 	%r315, %r2089, %r1914;
	mov.b32 	%r2139, 0;
	mov.u32 	%r2140, %r2086;
$L__BB4_206:
	mul.hi.s32 	%r1915, %r2140, 1717986919;
	shr.u32 	%r1916, %r1915, 31;
	shr.s32 	%r1917, %r1915, 2;
	add.s32 	%r1918, %r1917, %r1916;
	mul.lo.s32 	%r1919, %r1918, 10;
	sub.s32 	%r318, %r2140, %r1919;
	setp.eq.s32 	%p643, %r318, %r315;
	@%p643 bra 	$L__BB4_208;
	setp.le.s32 	%p685, %r318, %r315;
	bra.uni 	$L__BB4_209;
$L__BB4_208:
	add.s32 	%r2139, %r2139, 1;
	shr.s32 	%r1922, %r1915, 2;
	add.s32 	%r2140, %r1922, %r1916;
	setp.ne.s32 	%p645, %r2139, %r314;
	mov.pred 	%p685, %p634;
	@%p645 bra 	$L__BB4_206;
$L__BB4_209:
	selp.b32 	%r321, %r2086, %r2089, %p685;
	selp.u32 	%r1923, 1, 0, %p685;
	add.s32 	%r322, %r308, %r1923;
	not.pred 	%p646, %p685;
	selp.u32 	%r1924, 1, 0, %p646;
	add.s32 	%r323, %r309, %r1924;
	@%p685 bra 	$L__BB4_211;
	shl.b32 	%r1925, %r323, 2;
	add.s32 	%r1927, %r1493, %r1925;
	ld.shared.u32 	%r2089, [%r1927];
	bra.uni 	$L__BB4_212;
$L__BB4_211:
	shl.b32 	%r1928, %r322, 2;
	add.s32 	%r1930, %r1493, %r1928;
	ld.shared.u32 	%r2086, [%r1930];
$L__BB4_212:
	setp.ge.s32 	%p648, %r322, %r93;
	mov.pred 	%p647, 0;
	mov.pred 	%p686, %p647;
	@%p648 bra 	$L__BB4_219;
	setp.ge.s32 	%p650, %r323, %r8;
	mov.pred 	%p686, -1;
	@%p650 bra 	$L__BB4_219;
	max.s32 	%r1931, %r2086, %r2089;
	cvt.rn.f32.s32 	%f783, %r1931;
	setp.lt.s32 	%p652, %r1931, 1;
	mul.f32 	%f784, %f783, 0f4B000000;
	selp.f32 	%f785, %f784, %f783, %p652;
	selp.f32 	%f786, 0fC1B80000, 0f00000000, %p652;
	mov.b32 	%r1932, %f785;
	add.s32 	%r1933, %r1932, -1059760811;
	and.b32  	%r1934, %r1933, -8388608;
	sub.s32 	%r1935, %r1932, %r1934;
	mov.b32 	%f787, %r1935;
	cvt.rn.f32.s32 	%f788, %r1934;
	fma.rn.f32 	%f789, %f788, 0f34000000, %f786;
	add.f32 	%f790, %f787, 0fBF800000;
	fma.rn.f32 	%f791, %f790, 0fBE055027, 0f3E1039F6;
	fma.rn.f32 	%f792, %f791, %f790, 0fBDF8CDCC;
	fma.rn.f32 	%f793, %f792, %f790, 0f3E0F2955;
	fma.rn.f32 	%f794, %f793, %f790, 0fBE2AD8B9;
	fma.rn.f32 	%f795, %f794, %f790, 0f3E4CED0B;
	fma.rn.f32 	%f796, %f795, %f790, 0fBE7FFF22;
	fma.rn.f32 	%f797, %f796, %f790, 0f3EAAAA78;
	fma.rn.f32 	%f798, %f797, %f790, 0fBF000000;
	mul.f32 	%f799, %f790, %f798;
	fma.rn.f32 	%f800, %f799, %f790, %f790;
	fma.rn.f32 	%f801, %f789, 0f3F317218, %f800;
	setp.gt.u32 	%p653, %r1932, 2139095039;
	fma.rn.f32 	%f802, %f785, 0f7F800000, 0f7F800000;
	selp.f32 	%f803, %f802, %f801, %p653;
	setp.eq.f32 	%p654, %f785, 0f00000000;
	fma.rn.f32 	%f804, %f803, 0f3EDE5BD9, 0f3F800000;
	selp.f32 	%f805, 0fFF800000, %f804, %p654;
	cvt.rzi.u32.f32 	%r328, %f805;
	setp.eq.s32 	%p655, %r328, 0;
	mov.pred 	%p686, %p647;
	@%p655 bra 	$L__BB4_219;
	mul.hi.s32 	%r1937, %r2089, 1717986919;
	shr.u32 	%r1938, %r1937, 31;
	shr.s32 	%r1939, %r1937, 2;
	add.s32 	%r1940, %r1939, %r1938;
	mul.lo.s32 	%r1941, %r1940, 10;
	sub.s32 	%r329, %r2089, %r1941;
	mov.b32 	%r2143, 0;
	mov.u32 	%r2144, %r2086;
$L__BB4_216:
	mul.hi.s32 	%r1942, %r2144, 1717986919;
	shr.u32 	%r1943, %r1942, 31;
	shr.s32 	%r1944, %r1942, 2;
	add.s32 	%r1945, %r1944, %r1943;
	mul.lo.s32 	%r1946, %r1945, 10;
	sub.s32 	%r332, %r2144, %r1946;
	setp.eq.s32 	%p656, %r332, %r329;
	@%p656 bra 	$L__BB4_218;
	setp.le.s32 	%p686, %r332, %r329;
	bra.uni 	$L__BB4_219;
$L__BB4_218:
	add.s32 	%r2143, %r2143, 1;
	shr.u32 	%r1948, %r1942, 31;
	shr.s32 	%r1949, %r1942, 2;
	add.s32 	%r2144, %r1949, %r1948;
	setp.ne.s32 	%p658, %r2143, %r328;
	mov.pred 	%p686, %p647;
	@%p658 bra 	$L__BB4_216;
$L__BB4_219:
	selp.b32 	%r335, %r2086, %r2089, %p686;
	selp.u32 	%r1950, 1, 0, %p686;
	add.s32 	%r336, %r322, %r1950;
	not.pred 	%p659, %p686;
	selp.u32 	%r1951, 1, 0, %p659;
	add.s32 	%r337, %r323, %r1951;
	@%p686 bra 	$L__BB4_221;
	shl.b32 	%r1952, %r337, 2;
	add.s32 	%r1954, %r1493, %r1952;
	ld.shared.u32 	%r2089, [%r1954];
	bra.uni 	$L__BB4_222;
$L__BB4_221:
	shl.b32 	%r1955, %r336, 2;
	add.s32 	%r1957, %r1493, %r1955;
	ld.shared.u32 	%r2086, [%r1957];
$L__BB4_222:
	setp.ge.s32 	%p660, %r336, %r93;
	mov.u32 	%r2149, %r2089;
	@%p660 bra 	$L__BB4_229;
	setp.ge.s32 	%p661, %r337, %r8;
	mov.u32 	%r2149, %r2086;
	@%p661 bra 	$L__BB4_229;
	max.s32 	%r1958, %r2086, %r2089;
	cvt.rn.f32.s32 	%f806, %r1958;
	setp.lt.s32 	%p662, %r1958, 1;
	mul.f32 	%f807, %f806, 0f4B000000;
	selp.f32 	%f808, %f807, %f806, %p662;
	selp.f32 	%f809, 0fC1B80000, 0f00000000, %p662;
	mov.b32 	%r1959, %f808;
	add.s32 	%r1960, %r1959, -1059760811;
	and.b32  	%r1961, %r1960, -8388608;
	sub.s32 	%r1962, %r1959, %r1961;
	mov.b32 	%f810, %r1962;
	cvt.rn.f32.s32 	%f811, %r1961;
	fma.rn.f32 	%f812, %f811, 0f34000000, %f809;
	add.f32 	%f813, %f810, 0fBF800000;
	fma.rn.f32 	%f814, %f813, 0fBE055027, 0f3E1039F6;
	fma.rn.f32 	%f815, %f814, %f813, 0fBDF8CDCC;
	fma.rn.f32 	%f816, %f815, %f813, 0f3E0F2955;
	fma.rn.f32 	%f817, %f816, %f813, 0fBE2AD8B9;
	fma.rn.f32 	%f818, %f817, %f813, 0f3E4CED0B;
	fma.rn.f32 	%f819, %f818, %f813, 0fBE7FFF22;
	fma.rn.f32 	%f820, %f819, %f813, 0f3EAAAA78;
	fma.rn.f32 	%f821, %f820, %f813, 0fBF000000;
	mul.f32 	%f822, %f813, %f821;
	fma.rn.f32 	%f823, %f822, %f813, %f813;
	fma.rn.f32 	%f824, %f812, 0f3F317218, %f823;
	setp.gt.u32 	%p663, %r1959, 2139095039;
	fma.rn.f32 	%f825, %f808, 0f7F800000, 0f7F800000;
	selp.f32 	%f826, %f825, %f824, %p663;
	setp.eq.f32 	%p664, %f808, 0f00000000;
	fma.rn.f32 	%f827, %f826, 0f3EDE5BD9, 0f3F800000;
	selp.f32 	%f828, 0fFF800000, %f827, %p664;
	cvt.rzi.u32.f32 	%r342, %f828;
	setp.eq.s32 	%p665, %r342, 0;
	mov.u32 	%r2149, %r2089;
	@%p665 bra 	$L__BB4_229;
	mul.hi.s32 	%r1964, %r2089, 1717986919;
	shr.u32 	%r1965, %r1964, 31;
	shr.s32 	%r1966, %r1964, 2;
	add.s32 	%r1967, %r1966, %r1965;
	mul.lo.s32 	%r1968, %r1967, 10;
	sub.s32 	%r343, %r2089, %r1968;
	mov.b32 	%r2147, 0;
	mov.u32 	%r2148, %r2086;
$L__BB4_226:
	mul.hi.s32 	%r1969, %r2148, 1717986919;
	shr.u32 	%r1970, %r1969, 31;
	shr.s32 	%r1971, %r1969, 2;
	add.s32 	%r1972, %r1971, %r1970;
	mul.lo.s32 	%r1973, %r1972, 10;
	sub.s32 	%r346, %r2148, %r1973;
	setp.eq.s32 	%p666, %r346, %r343;
	@%p666 bra 	$L__BB4_228;
	setp.gt.s32 	%p667, %r346, %r343;
	selp.b32 	%r2149, %r2089, %r2086, %p667;
	bra.uni 	$L__BB4_229;
$L__BB4_228:
	add.s32 	%r2147, %r2147, 1;
	setp.ne.s32 	%p668, %r2147, %r342;
	mov.u32 	%r2148, %r1972;
	mov.u32 	%r2149, %r2089;
	@%p668 bra 	$L__BB4_226;
$L__BB4_229:
	ld.param.s8 	%rs5, [_ZN3cub18CUB_300001_SM_10006detail10merge_sort26DeviceMergeSortMergeKernelINS2_10policy_hubIN6thrust24THRUST_300001_SM_1000_NS6detail15normal_iteratorINS6_10device_ptrIiEEEEE9Policy600ESB_PNS0_8NullTypeESB_SF_j14lex_comparatoriSE_EEvbT2_T3_T4_PT6_PT7_T5_PSJ_SJ_NS1_7vsmem_tE_param_0];
	mov.u32 	%r1977, %ctaid.x;
	mul.lo.s32 	%r351, %r1977, 4352;
	setp.eq.s16 	%p669, %rs5, 0;
	bar.sync 	0;
	@%p669 bra 	$L__BB4_231;
	ld.param.u64 	%rd334, [_ZN3cub18CUB_300001_SM_10006detail10merge_sort26DeviceMergeSortMergeKernelINS2_10policy_hubIN6thrust24THRUST_300001_SM_1000_NS6detail15normal_iteratorINS6_10device_ptrIiEEEEE9Policy600ESB_PNS0_8NullTypeESB_SF_j14lex_comparatoriSE_EEvbT2_T3_T4_PT6_PT7_T5_PSJ_SJ_NS1_7vsmem_tE_param_4];
	cvt.u64.u32 	%rd313, %r351;
	// begin inline asm
	mov.u32 %r1978, %laneid;
	// end inline asm
	shr.u32 	%r1979, %r2, 5;
	mul.lo.s32 	%r1980, %r1979, 544;
	mad.lo.s32 	%r1981, %r1978, 17, %r1980;
	shl.b32 	%r1982, %r1981, 2;
	add.s32 	%r1984, %r1493, %r1982;
	st.shared.u32 	[%r1984], %r125;
	st.shared.u32 	[%r1984+4], %r139;
	st.shared.u32 	[%r1984+8], %r153;
	st.shared.u32 	[%r1984+12], %r167;
	st.shared.u32 	[%r1984+16], %r181;
	st.shared.u32 	[%r1984+20], %r195;
	st.shared.u32 	[%r1984+24], %r209;
	st.shared.u32 	[%r1984+28], %r223;
	st.shared.u32 	[%r1984+32], %r237;
	st.shared.u32 	[%r1984+36], %r251;
	st.shared.u32 	[%r1984+40], %r265;
	st.shared.u32 	[%r1984+44], %r279;
	st.shared.u32 	[%r1984+48], %r293;
	st.shared.u32 	[%r1984+52], %r307;
	st.shared.u32 	[%r1984+56], %r321;
	st.shared.u32 	[%r1984+60], %r335;
	st.shared.u32 	[%r1984+64], %r2149;
	bar.warp.sync 	-1;
	shl.b32 	%r1985, %r1978, 4;
	sub.s32 	%r1986, %r1981, %r1985;
	shl.b32 	%r1987, %r1986, 2;
	add.s32 	%r1988, %r1493, %r1987;
	ld.shared.u32 	%r1989, [%r1988];
	ld.shared.u32 	%r1990, [%r1988+128];
	ld.shared.u32 	%r1991, [%r1988+256];
	ld.shared.u32 	%r1992, [%r1988+384];
	ld.shared.u32 	%r1993, [%r1988+512];
	ld.shared.u32 	%r1994, [%r1988+640];
	ld.shared.u32 	%r1995, [%r1988+768];
	ld.shared.u32 	%r1996, [%r1988+896];
	ld.shared.u32 	%r1997, [%r1988+1024];
	ld.shared.u32 	%r1998, [%r1988+1152];
	ld.shared.u32 	%r1999, [%r1988+1280];
	ld.shared.u32 	%r2000, [%r1988+1408];
	ld.shared.u32 	%r2001, [%r1988+1536];
	ld.shared.u32 	%r2002, [%r1988+1664];
	ld.shared.u32 	%r2003, [%r1988+1792];
	ld.shared.u32 	%r2004, [%r1988+1920];
	ld.shared.u32 	%r2005, [%r1988+2048];
	and.b32  	%r2006, %r2, 31;
	and.b32  	%r2007, %r2, 992;
	mul.lo.s32 	%r2008, %r2007, 17;
	or.b32  	%r2009, %r2008, %r2006;
	cvt.u64.u32 	%rd314, %r2009;
	add.s64 	%rd315, %rd314, %rd313;
	cvta.to.global.u64 	%rd316, %rd334;
	shl.b64 	%rd317, %rd315, 2;
	add.s64 	%rd318, %rd316, %rd317;
	st.global.u32 	[%rd318], %r1989;
	st.global.u32 	[%rd318+128], %r1990;
	st.global.u32 	[%rd318+256], %r1991;
	st.global.u32 	[%rd318+384], %r1992;
	st.global.u32 	[%rd318+512], %r1993;
	st.global.u32 	[%rd318+640], %r1994;
	st.global.u32 	[%rd318+768], %r1995;
	st.global.u32 	[%rd318+896], %r1996;
	st.global.u32 	[%rd318+1024], %r1997;
	st.global.u32 	[%rd318+1152], %r1998;
	st.global.u32 	[%rd318+1280], %r1999;
	st.global.u32 	[%rd318+1408], %r2000;
	st.global.u32 	[%rd318+1536], %r2001;
	st.global.u32 	[%rd318+1664], %r2002;
	st.global.u32 	[%rd318+1792], %r2003;
	st.global.u32 	[%rd318+1920], %r2004;
	st.global.u32 	[%rd318+2048], %r2005;
	bra.uni 	$L__BB4_583;
$L__BB4_231:
	// begin inline asm
	mov.u32 %r2010, %laneid;
	// end inline asm
	shr.u32 	%r2011, %r2, 5;
	mul.lo.s32 	%r2012, %r2011, 544;
	mad.lo.s32 	%r2013, %r2010, 17, %r2012;
	shl.b32 	%r2014, %r2013, 2;
	add.s32 	%r2016, %r1493, %r2014;
	st.shared.u32 	[%r2016], %r125;
	st.shared.u32 	[%r2016+4], %r139;
	st.shared.u32 	[%r2016+8], %r153;
	st.shared.u32 	[%r2016+12], %r167;
	st.shared.u32 	[%r2016+16], %r181;
	st.shared.u32 	[%r2016+20], %r195;
	st.shared.u32 	[%r2016+24], %r209;
	st.shared.u32 	[%r2016+28], %r223;
	st.shared.u32 	[%r2016+32], %r237;
	st.shared.u32 	[%r2016+36], %r251;
	st.shared.u32 	[%r2016+40], %r265;
	st.shared.u32 	[%r2016+44], %r279;
	st.shared.u32 	[%r2016+48], %r293;
	st.shared.u32 	[%r2016+52], %r307;
	st.shared.u32 	[%r2016+56], %r321;
	st.shared.u32 	[%r2016+60], %r335;
	st.shared.u32 	[%r2016+64], %r2149;
	bar.warp.sync 	-1;
	shl.b32 	%r2017, %r2010, 4;
	sub.s32 	%r2018, %r2013, %r2017;
	shl.b32 	%r2019, %r2018, 2;
	add.s32 	%r2020, %r1493, %r2019;
	ld.shared.u32 	%r2021, [%r2020];
	ld.shared.u32 	%r2022, [%r2020+128];
	ld.shared.u32 	%r2023, [%r2020+256];
	ld.shared.u32 	%r2024, [%r2020+384];
	ld.shared.u32 	%r2025, [%r2020+512];
	ld.shared.u32 	%r2026, [%r2020+640];
	ld.shared.u32 	%r2027, [%r2020+768];
	ld.shared.u32 	%r2028, [%r2020+896];
	ld.shared.u32 	%r2029, [%r2020+1024];
	ld.shared.u32 	%r2030, [%r2020+1152];
	ld.shared.u32 	%r2031, [%r2020+1280];
	ld.shared.u32 	%r2032, [%r2020+1408];
	ld.shared.u32 	%r2033, [%r2020+1536];
	ld.shared.u32 	%r2034, [%r2020+1664];
	ld.shared.u32 	%r2035, [%r2020+1792];
	ld.shared.u32 	%r2036, [%r2020+1920];
	ld.shared.u32 	%r2037, [%r2020+2048];
	and.b32  	%r2038, %r2, 31;
	and.b32  	%r2039, %r2, 992;
	mul.lo.s32 	%r2040, %r2039, 17;
	cvt.u64.u32 	%rd319, %r2040;
	add.s32 	%r2041, %r2038, %r351;
	cvt.u64.u32 	%rd320, %r2041;
	add.s64 	%rd321, %rd320, %rd319;
	shl.b64 	%rd322, %rd321, 2;
	add.s64 	%rd323, %rd3, %rd322;
	st.global.u32 	[%rd323], %r2021;
	st.global.u32 	[%rd323+128], %r2022;
	st.global.u32 	[%rd323+256], %r2023;
	st.global.u32 	[%rd323+384], %r2024;
	st.global.u32 	[%rd323+512], %r2025;
	st.global.u32 	[%rd323+640], %r2026;
	st.global.u32 	[%rd323+768], %r2027;
	st.global.u32 	[%rd323+896], %r2028;
	st.global.u32 	[%rd323+1024], %r2029;
	st.global.u32 	[%rd323+1152], %r2030;
	st.global.u32 	[%rd323+1280], %r2031;
	st.global.u32 	[%rd323+1408], %r2032;
	st.global.u32 	[%rd323+1536], %r2033;
	st.global.u32 	[%rd323+1664], %r2034;
	st.global.u32 	[%rd323+1792], %r2035;
	st.global.u32 	[%rd323+1920], %r2036;
	st.global.u32 	[%rd323+2048], %r2037;
	bra.uni 	$L__BB4_583;
$L__BB4_232:
	ld.param.u32 	%r2042, [_ZN3cub18CUB_300001_SM_10006detail10merge_sort26DeviceMergeSortMergeKernelINS2_10policy_hubIN6thrust24THRUST_300001_SM_1000_NS6detail15normal_iteratorINS6_10device_ptrIiEEEEE9Policy600ESB_PNS0_8NullTypeESB_SF_j14lex_comparatoriSE_EEvbT2_T3_T4_PT6_PT7_T5_PSJ_SJ_NS1_7vsmem_tE_param_8];
	ld.param.s8 	%rs2, [_ZN3cub18CUB_300001_SM_10006detail10merge_sort26DeviceMergeSortMergeKernelINS2_10policy_hubIN6thrust24THRUST_300001_SM_1000_NS6detail15normal_iteratorINS6_10device_ptrIiEEEEE9Policy600ESB_PNS0_8NullTypeESB_SF_j14lex_comparatoriSE_EEvbT2_T3_T4_PT6_PT7_T5_PSJ_SJ_NS1_7vsmem_tE_param_0];
	mul.wide.u32 	%rd15, %r1, 4;
	add.s64 	%rd16, %rd2, %rd15;
	ld.global.u32 	%r787, [%rd16];
	ld.global.u32 	%r788, [%rd16+4];
	shr.u32 	%r789, %r2042, 1;
	neg.s32 	%r790, %r2042;
	and.b32  	%r791, %r1, %r790;
	mul.lo.s32 	%r352, %r791, 4352;
	mul.lo.s32 	%r353, %r789, 4352;
	sub.s32 	%r792, %r1, %r791;
	mul.lo.s32 	%r793, %r792, 4352;
	sub.s32 	%r354, %r787, %r352;
	sub.s32 	%r794, %r788, %r352;
	sub.s32 	%r795, %r783, %r352;
	max.u32 	%r796, %r795, %r353;
	sub.s32 	%r797, %r796, %r353;
	sub.s32 	%r798, %r793, %r354;
	min.u32 	%r355, %r798, %r797;
	max.u32 	%r799, %r793, -4353;
	not.b32 	%r800, %r799;
	add.s32 	%r801, %r793, %r800;
	sub.s32 	%r802, %r801, %r794;
	or.b32  	%r803, %r1, %r790;
	setp.eq.s32 	%p70, %r803, -1;
	min.u32 	%r804, %r353, %r795;
	selp.b32 	%r805, %r804, %r794, %p70;
	selp.b32 	%r806, %r353, %r802, %p70;
	min.u32 	%r807, %r806, %r797;
	sub.s32 	%r356, %r805, %r354;
	sub.s32 	%r357, %r807, %r355;
	// begin inline asm
	griddepcontrol.wait;
	// end inline asm
	setp.eq.s16 	%p71, %rs2, 0;
	@%p71 bra 	$L__BB4_301;
	cvt.u64.u32 	%rd17, %r352;
	cvt.u64.u32 	%rd18, %r354;
	add.s64 	%rd19, %rd18, %rd17;
	cvt.u64.u32 	%rd20, %r353;
	add.s64 	%rd21, %rd17, %rd20;
	cvt.u64.u32 	%rd22, %r355;
	add.s64 	%rd23, %rd21, %rd22;
	add.s32 	%r358, %r357, %r356;
	setp.ge.s32 	%p72, %r2, %r358;
	cvt.u64.u32 	%rd24, %r2;
	add.s64 	%rd25, %rd19, %rd24;
	shl.b64 	%rd26, %rd25, 2;
	add.s64 	%rd6, %rd3, %rd26;
	sub.s32 	%r809, %r2, %r356;
	cvt.s64.s32 	%rd27, %r809;
	add.s64 	%rd28, %rd23, %rd27;
	shl.b64 	%rd29, %rd28, 2;
	add.s64 	%rd7, %rd3, %rd29;
	@%p72 bra 	$L__BB4_237;
	setp.ge.s32 	%p73, %r2, %r356;
	@%p73 bra 	$L__BB4_236;
	ld.global.u32 	%r2198, [%rd6];
	bra.uni 	$L__BB4_237;
$L__BB4_236:
	ld.global.u32 	%r2198, [%rd7];
$L__BB4_237:
	add.s32 	%r362, %r2, 256;
	setp.ge.s32 	%p74, %r362, %r358;
	@%p74 bra 	$L__BB4_241;
	setp.lt.s32 	%p75, %r362, %r356;
	@%p75 bra 	$L__BB4_240;
	ld.global.u32 	%r2197, [%rd7+1024];
	bra.uni 	$L__BB4_241;
$L__BB4_240:
	ld.global.u32 	%r2197, [%rd6+1024];
$L__BB4_241:
	add.s32 	%r366, %r2, 512;
	setp.ge.s32 	%p76, %r366, %r358;
	@%p76 bra 	$L__BB4_245;
	setp.lt.s32 	%p77, %r366, %r356;
	@%p77 bra 	$L__BB4_244;
	ld.global.u32 	%r2196, [%rd7+2048];
	bra.uni 	$L__BB4_245;
$L__BB4_244:
	ld.global.u32 	%r2196, [%rd6+2048];
$L__BB4_245:
	add.s32 	%r370, %r2, 768;
	setp.ge.s32 	%p78, %r370, %r358;
	@%p78 bra 	$L__BB4_249;
	setp.lt.s32 	%p79, %r370, %r356;
	@%p79 bra 	$L__BB4_248;
	ld.global.u32 	%r2195, [%rd7+3072];
	bra.uni 	$L__BB4_249;
$L__BB4_248:
	ld.global.u32 	%r2195, [%rd6+3072];
$L__BB4_249:
	or.b32  	%r374, %r2, 1024;
	setp.ge.s32 	%p80, %r374, %r358;
	@%p80 bra 	$L__BB4_253;
	setp.lt.s32 	%p81, %r374, %r356;
	@%p81 bra 	$L__BB4_252;
	ld.global.u32 	%r2194, [%rd7+4096];
	bra.uni 	$L__BB4_253;
$L__BB4_252:
	ld.global.u32 	%r2194, [%rd6+4096];
$L__BB4_253:
	add.s32 	%r378, %r2, 1280;
	setp.ge.s32 	%p82, %r378, %r358;
	@%p82 bra 	$L__BB4_257;
	setp.lt.s32 	%p83, %r378, %r356;
	@%p83 bra 	$L__BB4_256;
	ld.global.u32 	%r2193, [%rd7+5120];
	bra.uni 	$L__BB4_257;
$L__BB4_256:
	ld.global.u32 	%r2193, [%rd6+5120];
$L__BB4_257:
	add.s32 	%r382, %r2, 1536;
	setp.ge.s32 	%p84, %r382, %r358;
	@%p84 bra 	$L__BB4_261;
	setp.lt.s32 	%p85, %r382, %r356;
	@%p85 bra 	$L__BB4_260;
	ld.global.u32 	%r2192, [%rd7+6144];
	bra.uni 	$L__BB4_261;
$L__BB4_260:
	ld.global.u32 	%r2192, [%rd6+6144];
$L__BB4_261:
	add.s32 	%r386, %r2, 1792;
	setp.ge.s32 	%p86, %r386, %r358;
	@%p86 bra 	$L__BB4_265;
	setp.lt.s32 	%p87, %r386, %r356;
	@%p87 bra 	$L__BB4_264;
	ld.global.u32 	%r2191, [%rd7+7168];
	bra.uni 	$L__BB4_265;
$L__BB4_264:
	ld.global.u32 	%r2191, [%rd6+7168];
$L__BB4_265:
	or.b32  	%r390, %r2, 2048;
	setp.ge.s32 	%p88, %r390, %r358;
	@%p88 bra 	$L__BB4_269;
	setp.lt.s32 	%p89, %r390, %r356;
	@%p89 bra 	$L__BB4_268;
	ld.global.u32 	%r2190, [%rd7+8192];
	bra.uni 	$L__BB4_269;
$L__BB4_268:
	ld.global.u32 	%r2190, [%rd6+8192];
$L__BB4_269:
	add.s32 	%r394, %r2, 2304;
	setp.ge.s32 	%p90, %r394, %r358;
	@%p90 bra 	$L__BB4_273;
	setp.lt.s32 	%p91, %r394, %r356;
	@%p91 bra 	$L__BB4_272;
	ld.global.u32 	%r2189, [%rd7+9216];
	bra.uni 	$L__BB4_273;
$L__BB4_272:
	ld.global.u32 	%r2189, [%rd6+9216];
$L__BB4_273:
	add.s32 	%r398, %r2, 2560;
	setp.ge.s32 	%p92, %r398, %r358;
	@%p92 bra 	$L__BB4_277;
	setp.lt.s32 	%p93, %r398, %r356;
	@%p93 bra 	$L__BB4_276;
	ld.global.u32 	%r2188, [%rd7+10240];
	bra.uni 	$L__BB4_277;
$L__BB4_276:
	ld.global.u32 	%r2188, [%rd6+10240];
$L__BB4_277:
	add.s32 	%r402, %r2, 2816;
	setp.ge.s32 	%p94, %r402, %r358;
	@%p94 bra 	$L__BB4_281;
	setp.lt.s32 	%p95, %r402, %r356;
	@%p95 bra 	$L__BB4_280;
	ld.global.u32 	%r2187, [%rd7+11264];
	bra.uni 	$L__BB4_281;
$L__BB4_280:
	ld.global.u32 	%r2187, [%rd6+11264];
$L__BB4_281:
	or.b32  	%r406, %r2, 3072;
	setp.ge.s32 	%p96, %r406, %r358;
	@%p96 bra 	$L__BB4_285;
	setp.lt.s32 	%p97, %r406, %r356;
	@%p97 bra 	$L__BB4_284;
	ld.global.u32 	%r2186, [%rd7+12288];
	bra.uni 	$L__BB4_285;
$L__BB4_284:
	ld.global.u32 	%r2186, [%rd6+12288];
$L__BB4_285:
	add.s32 	%r410, %r2, 3328;
	setp.ge.s32 	%p98, %r410, %r358;
	@%p98 bra 	$L__BB4_289;
	setp.lt.s32 	%p99, %r410, %r356;
	@%p99 bra 	$L__BB4_288;
	ld.global.u32 	%r2185, [%rd7+13312];
	bra.uni 	$L__BB4_289;
$L__BB4_288:
	ld.global.u32 	%r2185, [%rd6+13312];
$L__BB4_289:
	add.s32 	%r414, %r2, 3584;
	setp.ge.s32 	%p100, %r414, %r358;
	@%p100 bra 	$L__BB4_293;
	setp.lt.s32 	%p101, %r414, %r356;
	@%p101 bra 	$L__BB4_292;
	ld.global.u32 	%r2184, [%rd7+14336];
	bra.uni 	$L__BB4_293;
$L__BB4_292:
	ld.global.u32 	%r2184, [%rd6+14336];
$L__BB4_293:
	add.s32 	%r418, %r2, 3840;
	setp.ge.s32 	%p102, %r418, %r358;
	@%p102 bra 	$L__BB4_297;
	setp.lt.s32 	%p103, %r418, %r356;
	@%p103 bra 	$L__BB4_296;
	ld.global.u32 	%r2183, [%rd7+15360];
	bra.uni 	$L__BB4_297;
$L__BB4_296:
	ld.global.u32 	%r2183, [%rd6+15360];
$L__BB4_297:
	or.b32  	%r422, %r2, 4096;
	setp.ge.s32 	%p104, %r422, %r358;
	@%p104 bra 	$L__BB4_335;
	setp.lt.s32 	%p105, %r422, %r356;
	@%p105 bra 	$L__BB4_300;
	ld.global.u32 	%r2182, [%rd7+16384];
	bra.uni 	$L__BB4_335;
$L__BB4_300:
	ld.global.u32 	%r2182, [%rd6+16384];
	bra.uni 	$L__BB4_335;
$L__BB4_301:
	cvt.u64.u32 	%rd30, %r352;
	cvt.u64.u32 	%rd31, %r354;
	add.s64 	%rd8, %rd31, %rd30;
	cvt.u64.u32 	%rd32, %r353;
	add.s64 	%rd33, %rd30, %rd32;
	cvt.u64.u32 	%rd34, %r355;
	add.s64 	%rd9, %rd33, %rd34;
	add.s32 	%r425, %r357, %r356;
	setp.ge.s32 	%p106, %r2, %r425;
	@%p106 bra 	$L__BB4_303;
	setp.lt.s32 	%p107, %r2, %r356;
	sub.s32 	%r827, %r2, %r356;
	cvt.s64.s32 	%rd35, %r827;
	cvt.u64.u32 	%rd36, %r2;
	selp.b64 	%rd37, %rd8, %rd9, %p107;
	selp.b64 	%rd38, %rd36, %rd35, %p107;
	add.s64 	%rd39, %rd38, %rd37;
	shl.b64 	%rd40, %rd39, 2;
	add.s64 	%rd41, %rd1, %rd40;
	ld.global.u32 	%r2198, [%rd41];
$L__BB4_303:
	add.s32 	%r428, %r2, 256;
	setp.ge.s32 	%p108, %r428, %r425;
	@%p108 bra 	$L__BB4_305;
	setp.lt.s32 	%p109, %r428, %r356;
	sub.s32 	%r829, %r428, %r356;
	cvt.s64.s32 	%rd42, %r829;
	cvt.u64.u32 	%rd43, %r428;
	selp.b64 	%rd44, %rd8, %rd9, %p109;
	selp.b64 	%rd45, %rd43, %rd42, %p109;
	add.s64 	%rd46, %rd45, %rd44;
	shl.b64 	%rd47, %rd46, 2;
	add.s64 	%rd48, %rd1, %rd47;
	ld.global.u32 	%r2197, [%rd48];
$L__BB4_305:
	add.s32 	%r431, %r2, 512;
	setp.ge.s32 	%p110, %r431, %r425;
	@%p110 bra 	$L__BB4_307;
	setp.lt.s32 	%p111, %r431, %r356;
	sub.s32 	%r831, %r431, %r356;
	cvt.s64.s32 	%rd49, %r831;
	cvt.u64.u32 	%rd50, %r431;
	selp.b64 	%rd51, %rd8, %rd9, %p111;
	selp.b64 	%rd52, %rd50, %rd49, %p111;
	add.s64 	%rd53, %rd52, %rd51;
	shl.b64 	%rd54, %rd53, 2;
	add.s64 	%rd55, %rd1, %rd54;
	ld.global.u32 	%r2196, [%rd55];
$L__BB4_307:
	add.s32 	%r434, %r2, 768;
	setp.ge.s32 	%p112, %r434, %r425;
	@%p112 bra 	$L__BB4_309;
	setp.lt.s32 	%p113, %r434, %r356;
	sub.s32 	%r833, %r434, %r356;
	cvt.s64.s32 	%rd56, %r833;
	cvt.u64.u32 	%rd57, %r434;
	selp.b64 	%rd58, %rd8, %rd9, %p113;
	selp.b64 	%rd59, %rd57, %rd56, %p113;
	add.s64 	%rd60, %rd59, %rd58;
	shl.b64 	%rd61, %rd60, 2;
	add.s64 	%rd62, %rd1, %rd61;
	ld.global.u32 	%r2195, [%rd62];
$L__BB4_309:
	or.b32  	%r437, %r2, 1024;
	setp.ge.s32 	%p114, %r437, %r425;
	@%p114 bra 	$L__BB4_311;
	setp.lt.s32 	%p115, %r437, %r356;
	sub.s32 	%r835, %r437, %r356;
	cvt.s64.s32 	%rd63, %r835;
	cvt.u64.u32 	%rd64, %r437;
	selp.b64 	%rd65, %rd8, %rd9, %p115;
	selp.b64 	%rd66, %rd64, %rd63, %p115;
	add.s64 	%rd67, %rd66, %rd65;
	shl.b64 	%rd68, %rd67, 2;
	add.s64 	%rd69, %rd1, %rd68;
	ld.global.u32 	%r2194, [%rd69];
$L__BB4_311:
	add.s32 	%r440, %r2, 1280;
	setp.ge.s32 	%p116, %r440, %r425;
	@%p116 bra 	$L__BB4_313;
	setp.lt.s32 	%p117, %r440, %r356;
	sub.s32 	%r837, %r440, %r356;
	cvt.s64.s32 	%rd70, %r837;
	cvt.u64.u32 	%rd71, %r440;
	selp.b64 	%rd72, %rd8, %rd9, %p117;
	selp.b64 	%rd73, %rd71, %rd70, %p117;
	add.s64 	%rd74, %rd73, %rd72;
	shl.b64 	%rd75, %rd74, 2;
	add.s64 	%rd76, %rd1, %rd75;
	ld.global.u32 	%r2193, [%rd76];
$L__BB4_313:
	add.s32 	%r443, %r2, 1536;
	setp.ge.s32 	%p118, %r443, %r425;
	@%p118 bra 	$L__BB4_315;
	setp.lt.s32 	%p119, %r443, %r356;
	sub.s32 	%r839, %r443, %r356;
	cvt.s64.s32 	%rd77, %r839;
	cvt.u64.u32 	%rd78, %r443;
	selp.b64 	%rd79, %rd8, %rd9, %p119;
	selp.b64 	%rd80, %rd78, %rd77, %p119;
	add.s64 	%rd81, %rd80, %rd79;
	shl.b64 	%rd82, %rd81, 2;
	add.s64 	%rd83, %rd1, %rd82;
	ld.global.u32 	%r2192, [%rd83];
$L__BB4_315:
	add.s32 	%r446, %r2, 1792;
	setp.ge.s32 	%p120, %r446, %r425;
	@%p120 bra 	$L__BB4_317;
	setp.lt.s32 	%p121, %r446, %r356;
	sub.s32 	%r841, %r446, %r356;
	cvt.s64.s32 	%rd84, %r841;
	cvt.u64.u32 	%rd85, %r446;
	selp.b64 	%rd86, %rd8, %rd9, %p121;
	selp.b64 	%rd87, %rd85, %rd84, %p121;
	add.s64 	%rd88, %rd87, %rd86;
	shl.b64 	%rd89, %rd88, 2;
	add.s64 	%rd90, %rd1, %rd89;
	ld.global.u32 	%r2191, [%rd90];
$L__BB4_317:
	or.b32  	%r449, %r2, 2048;
	setp.ge.s32 	%p122, %r449, %r425;
	@%p122 bra 	$L__BB4_319;
	setp.lt.s32 	%p123, %r449, %r356;
	sub.s32 	%r843, %r449, %r356;
	cvt.s64.s32 	%rd91, %r843;
	cvt.u64.u32 	%rd92, %r449;
	selp.b64 	%rd93, %rd8, %rd9, %p123;
	selp.b64 	%rd94, %rd92, %rd91, %p123;
	add.s64 	%rd95, %rd94, %rd93;
	shl.b64 	%rd96, %rd95, 2;
	add.s64 	%rd97, %rd1, %rd96;
	ld.global.u32 	%r2190, [%rd97];
$L__BB4_319:
	add.s32 	%r452, %r2, 2304;
	setp.ge.s32 	%p124, %r452, %r425;
	@%p124 bra 	$L__BB4_321;
	ld.param.u64 	%rd324, [_ZN3cub18CUB_300001_SM_10006detail10merge_sort26DeviceMergeSortMergeKernelINS2_10policy_hubIN6thrust24THRUST_300001_SM_1000_NS6detail15normal_iteratorINS6_10device_ptrIiEEEEE9Policy600ESB_PNS0_8NullTypeESB_SF_j14lex_comparatoriSE_EEvbT2_T3_T4_PT6_PT7_T5_PSJ_SJ_NS1_7vsmem_tE_param_4];
	setp.lt.s32 	%p125, %r452, %r356;
	sub.s32 	%r845, %r452, %r356;
	cvt.s64.s32 	%rd98, %r845;
	cvt.u64.u32 	%rd99, %r452;
	selp.b64 	%rd100, %rd8, %rd9, %p125;
	selp.b64 	%rd101, %rd99, %rd98, %p125;
	add.s64 	%rd102, %rd101, %rd100;
	cvta.to.global.u64 	%rd103, %rd324;
	shl.b64 	%rd104, %rd102, 2;
	add.s64 	%rd105, %rd103, %rd104;
	ld.global.u32 	%r2189, [%rd105];
$L__BB4_321:
	add.s32 	%r455, %r2, 2560;
	setp.ge.s32 	%p126, %r455, %r425;
	@%p126 bra 	$L__BB4_323;
	ld.param.u64 	%rd325, [_ZN3cub18CUB_300001_SM_10006detail10merge_sort26DeviceMergeSortMergeKernelINS2_10policy_hubIN6thrust24THRUST_300001_SM_1000_NS6detail15normal_iteratorINS6_10device_ptrIiEEEEE9Policy600ESB_PNS0_8NullTypeESB_SF_j14lex_comparatoriSE_EEvbT2_T3_T4_PT6_PT7_T5_PSJ_SJ_NS1_7vsmem_tE_param_4];
	setp.lt.s32 	%p127, %r455, %r356;
	sub.s32 	%r847, %r455, %r356;
	cvt.s64.s32 	%rd106, %r847;
	cvt.u64.u32 	%rd107, %r455;
	selp.b64 	%rd108, %rd8, %rd9, %p127;
	selp.b64 	%rd109, %rd107, %rd106, %p127;
	add.s64 	%rd110, %rd109, %rd108;
	cvta.to.global.u64 	%rd111, %rd325;
	shl.b64 	%rd112, %rd110, 2;
	add.s64 	%rd113, %rd111, %rd112;
	ld.global.u32 	%r2188, [%rd113];
$L__BB4_323:
	add.s32 	%r849, %r2, 2816;
	setp.ge.s32 	%p128, %r849, %r425;
	@%p128 bra 	$L__BB4_325;
	ld.param.u64 	%rd326, [_ZN3cub18CUB_300001_SM_10006detail10merge_sort26DeviceMergeSortMergeKernelINS2_10policy_hubIN6thrust24THRUST_300001_SM_1000_NS6detail15normal_iteratorINS6_10device_ptrIiEEEEE9Policy600ESB_PNS0_8NullTypeESB_SF_j14lex_comparatoriSE_EEvbT2_T3_T4_PT6_PT7_T5_PSJ_SJ_NS1_7vsmem_tE_param_4];
	setp.lt.s32 	%p129, %r849, %r356;
	sub.s32 	%r851, %r849, %r356;
	cvt.s64.s32 	%rd114, %r851;
	cvt.u64.u32 	%rd115, %r849;
	selp.b64 	%rd116, %rd8, %rd9, %p129;
	selp.b64 	%rd117, %rd115, %rd114, %p129;
	add.s64 	%rd118, %rd117, %rd116;
	cvta.to.global.u64 	%rd119, %rd326;
	shl.b64 	%rd120, %rd118, 2;
	add.s64 	%rd121, %rd119, %rd120;
	ld.global.u32 	%r2187, [%rd121];
$L__BB4_325:
	or.b32  	%r853, %r2, 3072;
	setp.ge.s32 	%p130, %r853, %r425;
	@%p130 bra 	$L__BB4_327;
	ld.param.u64 	%rd327, [_ZN3cub18CUB_300001_SM_10006detail10merge_sort26DeviceMergeSortMergeKernelINS2_10policy_hubIN6thrust24THRUST_300001_SM_1000_NS6detail15normal_iteratorINS6_10device_ptrIiEEEEE9Policy600ESB_PNS0_8NullTypeESB_SF_j14lex_comparatoriSE_EEvbT2_T3_T4_PT6_PT7_T5_PSJ_SJ_NS1_7vsmem_tE_param_4];
	or.b32  	%r854, %r2, 3072;
	setp.lt.s32 	%p131, %r854, %r356;
	sub.s32 	%r855, %r854, %r356;
	cvt.s64.s32 	%rd122, %r855;
	cvt.u64.u32 	%rd123, %r854;
	selp.b64 	%rd124, %rd8, %rd9, %p131;
	selp.b64 	%rd125, %rd123, %rd122, %p131;
	add.s64 	%rd126, %rd125, %rd124;
	cvta.to.global.u64 	%rd127, %rd327;
	shl.b64 	%rd128, %rd126, 2;
	add.s64 	%rd129, %rd127, %rd128;
	ld.global.u32 	%r2186, [%rd129];
$L__BB4_327:
	add.s32 	%r857, %r2, 3328;
	setp.ge.s32 	%p132, %r857, %r425;
	@%p132 bra 	$L__BB4_329;
	ld.param.u64 	%rd328, [_ZN3cub18CUB_300001_SM_10006detail10merge_sort26DeviceMergeSortMergeKernelINS2_10policy_hubIN6thrust24THRUST_300001_SM_1000_NS6detail15normal_iteratorINS6_10device_ptrIiEEEEE9Policy600ESB_PNS0_8NullTypeESB_SF_j14lex_comparatoriSE_EEvbT2_T3_T4_PT6_PT7_T5_PSJ_SJ_NS1_7vsmem_tE_param_4];
	add.s32 	%r858, %r2, 3328;
	setp.lt.s32 	%p133, %r858, %r356;
	sub.s32 	%r859, %r858, %r356;
	cvt.s64.s32 	%rd130, %r859;
	cvt.u64.u32 	%rd131, %r858;
	selp.b64 	%rd132, %rd8, %rd9, %p133;
	selp.b64 	%rd133, %rd131, %rd130, %p133;
	add.s64 	%rd134, %rd133, %rd132;
	cvta.to.global.u64 	%rd135, %rd328;
	shl.b64 	%rd136, %rd134, 2;
	add.s64 	%rd137, %rd135, %rd136;
	ld.global.u32 	%r2185, [%rd137];
$L__BB4_329:
	add.s32 	%r861, %r2, 3584;
	setp.ge.s32 	%p134, %r861, %r425;
	@%p134 bra 	$L__BB4_331;
	ld.param.u64 	%rd329, [_ZN3cub18CUB_300001_SM_10006detail10merge_sort26DeviceMergeSortMergeKernelINS2_10policy_hubIN6thrust24THRUST_300001_SM_1000_NS6detail15normal_iteratorINS6_10device_ptrIiEEEEE9Policy600ESB_PNS0_8NullTypeESB_SF_j14lex_comparatoriSE_EEvbT2_T3_T4_PT6_PT7_T5_PSJ_SJ_NS1_7vsmem_tE_param_4];
	add.s32 	%r862, %r2, 3584;
	setp.lt.s32 	%p135, %r862, %r356;
	sub.s32 	%r863, %r862, %r356;
	cvt.s64.s32 	%rd138, %r863;
	cvt.u64.u32 	%rd139, %r862;
	selp.b64 	%rd140, %rd8, %rd9, %p135;
	selp.b64 	%rd141, %rd139, %rd138, %p135;
	add.s64 	%rd142, %rd141, %rd140;
	cvta.to.global.u64 	%rd143, %rd329;
	shl.b64 	%rd144, %rd142, 2;
	add.s64 	%rd145, %rd143, %rd144;
	ld.global.u32 	%r2184, [%rd145];
$L__BB4_331:
	add.s32 	%r865, %r2, 3840;
	setp.ge.s32 	%p136, %r865, %r425;
	@%p136 bra 	$L__BB4_333;
	ld.param.u64 	%rd330, [_ZN3cub18CUB_300001_SM_10006detail10merge_sort26DeviceMergeSortMergeKernelINS2_10policy_hubIN6thrust24THRUST_300001_SM_1000_NS6detail15normal_iteratorINS6_10device_ptrIiEEEEE9Policy600ESB_PNS0_8NullTypeESB_SF_j14lex_comparatoriSE_EEvbT2_T3_T4_PT6_PT7_T5_PSJ_SJ_NS1_7vsmem_tE_param_4];
	add.s32 	%r866, %r2, 3840;
	setp.lt.s32 	%p137, %r866, %r356;
	sub.s32 	%r867, %r866, %r356;
	cvt.s64.s32 	%rd146, %r867;
	cvt.u64.u32 	%rd147, %r866;
	selp.b64 	%rd148, %rd8, %rd9, %p137;
	selp.b64 	%rd149, %rd147, %rd146, %p137;
	add.s64 	%rd150, %rd149, %rd148;
	cvta.to.global.u64 	%rd151, %rd330;
	shl.b64 	%rd152, %rd150, 2;
	add.s64 	%rd153, %rd151, %rd152;
	ld.global.u32 	%r2183, [%rd153];
$L__BB4_333:
	or.b32  	%r869, %r2, 4096;
	setp.ge.s32 	%p138, %r869, %r425;
	@%p138 bra 	$L__BB4_335;
	ld.param.u64 	%rd331, [_ZN3cub18CUB_300001_SM_10006detail10merge_sort26DeviceMergeSortMergeKernelINS2_10policy_hubIN6thrust24THRUST_300001_SM_1000_NS6detail15normal_iteratorINS6_10device_ptrIiEEEEE9Policy600ESB_PNS0_8NullTypeESB_SF_j14lex_comparatoriSE_EEvbT2_T3_T4_PT6_PT7_T5_PSJ_SJ_NS1_7vsmem_tE_param_4];
	or.b32  	%r870, %r2, 4096;
	setp.lt.s32 	%p139, %r870, %r356;
	sub.s32 	%r871, %r870, %r356;
	cvt.s64.s32 	%rd154, %r871;
	cvt.u64.u32 	%rd155, %r870;
	selp.b64 	%rd156, %rd8, %rd9, %p139;
	selp.b64 	%rd157, %rd155, %rd154, %p139;
	add.s64 	%rd158, %rd157, %rd156;
	cvta.to.global.u64 	%rd159, %rd331;
	shl.b64 	%rd160, %rd158, 2;
	add.s64 	%rd161, %rd159, %rd160;
	ld.global.u32 	%r2182, [%rd161];
$L__BB4_335:
	shl.b32 	%r872, %r2, 2;
	mov.u32 	%r873, _ZZN3cub18CUB_300001_SM_10006detail10merge_sort26DeviceMergeSortMergeKernelINS2_10policy_hubIN6thrust24THRUST_300001_SM_1000_NS6detail15normal_iteratorINS6_10device_ptrIiEEEEE9Policy600ESB_PNS0_8NullTypeESB_SF_j14lex_comparatoriSE_EEvbT2_T3_T4_PT6_PT7_T5_PSJ_SJ_NS1_7vsmem_tEE19static_temp_storage;
	add.s32 	%r874, %r873, %r872;
	st.shared.u32 	[%r874], %r2198;
	st.shared.u32 	[%r874+1024], %r2197;
	st.shared.u32 	[%r874+2048], %r2196;
	st.shared.u32 	[%r874+3072], %r2195;
	st.shared.u32 	[%r874+4096], %r2194;
	st.shared.u32 	[%r874+5120], %r2193;
	st.shared.u32 	[%r874+6144], %r2192;
	st.shared.u32 	[%r874+7168], %r2191;
	st.shared.u32 	[%r874+8192], %r2190;
	st.shared.u32 	[%r874+9216], %r2189;
	st.shared.u32 	[%r874+10240], %r2188;
	st.shared.u32 	[%r874+11264], %r2187;
	st.shared.u32 	[%r874+12288], %r2186;
	st.shared.u32 	[%r874+13312], %r2185;
	st.shared.u32 	[%r874+14336], %r2184;
	st.shared.u32 	[%r874+15360], %r2183;
	st.shared.u32 	[%r874+16384], %r2182;
	bar.sync 	0;
	// begin inline asm
	griddepcontrol.launch_dependents;
	// end inline asm
	add.s32 	%r486, %r357, %r356;
	mul.lo.s32 	%r875, %r2, 17;
	min.s32 	%r487, %r875, %r486;
	setp.lt.s32 	%p140, %r487, %r357;
	sub.s32 	%r876, %r487, %r357;
	selp.b32 	%r2203, 0, %r876, %p140;
	min.s32 	%r2199, %r356, %r487;
	setp.ge.s32 	%p141, %r2203, %r2199;
	@%p141 bra 	$L__BB4_343;
	add.s32 	%r490, %r487, %r356;
$L__BB4_337:
	sub.s32 	%r877, %r2199, %r2203;
	shr.u32 	%r878, %r877, 31;
	add.s32 	%r879, %r877, %r878;
	shr.s32 	%r880, %r879, 1;
	add.s32 	%r493, %r880, %r2203;
	shl.b32 	%r881, %r493, 2;
	add.s32 	%r883, %r873, %r881;
	ld.shared.u32 	%r494, [%r883];
	not.b32 	%r884, %r493;
	add.s32 	%r885, %r490, %r884;
	shl.b32 	%r886, %r885, 2;
	add.s32 	%r887, %r873, %r886;
	ld.shared.u32 	%r2202, [%r887];
	max.s32 	%r888, %r2202, %r494;
	cvt.rn.f32.s32 	%f1, %r888;
	setp.lt.s32 	%p143, %r888, 1;
	mul.f32 	%f2, %f1, 0f4B000000;
	selp.f32 	%f3, %f2, %f1, %p143;
	selp.f32 	%f4, 0fC1B80000, 0f00000000, %p143;
	mov.b32 	%r889, %f3;
	add.s32 	%r890, %r889, -1059760811;
	and.b32  	%r891, %r890, -8388608;
	sub.s32 	%r892, %r889, %r891;
	mov.b32 	%f5, %r892;
	cvt.rn.f32.s32 	%f6, %r891;
	fma.rn.f32 	%f7, %f6, 0f34000000, %f4;
	add.f32 	%f8, %f5, 0fBF800000;
	fma.rn.f32 	%f9, %f8, 0fBE055027, 0f3E1039F6;
	fma.rn.f32 	%f10, %f9, %f8, 0fBDF8CDCC;
	fma.rn.f32 	%f11, %f10, %f8, 0f3E0F2955;
	fma.rn.f32 	%f12, %f11, %f8, 0fBE2AD8B9;
	fma.rn.f32 	%f13, %f12, %f8, 0f3E4CED0B;
	fma.rn.f32 	%f14, %f13, %f8, 0fBE7FFF22;
	fma.rn.f32 	%f15, %f14, %f8, 0f3EAAAA78;
	fma.rn.f32 	%f16, %f15, %f8, 0fBF000000;
	mul.f32 	%f17, %f8, %f16;
	fma.rn.f32 	%f18, %f17, %f8, %f8;
	fma.rn.f32 	%f19, %f7, 0f3F317218, %f18;
	setp.gt.u32 	%p144, %r889, 2139095039;
	fma.rn.f32 	%f20, %f3, 0f7F800000, 0f7F800000;
	selp.f32 	%f21, %f20, %f19, %p144;
	setp.eq.f32 	%p145, %f3, 0f00000000;
	fma.rn.f32 	%f22, %f21, 0f3EDE5BD9, 0f3F800000;
	selp.f32 	%f23, 0fFF800000, %f22, %p145;
	cvt.rzi.u32.f32 	%r496, %f23;
	setp.eq.s32 	%p146, %r496, 0;
	mov.pred 	%p687, -1;
	@%p146 bra 	$L__BB4_342;
	mul.hi.s32 	%r894, %r494, 1717986919;
	shr.u32 	%r895, %r894, 31;
	shr.s32 	%r896, %r894, 2;
	add.s32 	%r897, %r896, %r895;
	mul.lo.s32 	%r898, %r897, 10;
	sub.s32 	%r497, %r494, %r898;
	mov.b32 	%r2201, 0;
$L__BB4_339:
	mul.hi.s32 	%r899, %r2202, 1717986919;
	shr.u32 	%r900, %r899, 31;
	shr.s32 	%r901, %r899, 2;
	add.s32 	%r902, %r901, %r900;
	mul.lo.s32 	%r903, %r902, 10;
	sub.s32 	%r500, %r2202, %r903;
	setp.eq.s32 	%p147, %r500, %r497;
	@%p147 bra 	$L__BB4_341;
	setp.gt.s32 	%p687, %r500, %r497;
	bra.uni 	$L__BB4_342;
$L__BB4_341:
	add.s32 	%r2201, %r2201, 1;
	setp.ne.s32 	%p149, %r2201, %r496;
	mov.u32 	%r2202, %r902;
	@%p149 bra 	$L__BB4_339;
$L__BB4_342:
	add.s32 	%r907, %r493, 1;
	selp.b32 	%r2203, %r907, %r2203, %p687;
	selp.b32 	%r2199, %r2199, %r493, %p687;
	setp.lt.s32 	%p150, %r2203, %r2199;
	@%p150 bra 	$L__BB4_337;
$L__BB4_343:
	sub.s32 	%r908, %r487, %r2203;
	add.s32 	%r506, %r908, %r356;
	shl.b32 	%r909, %r2203, 2;
	add.s32 	%r507, %r873, %r909;
	ld.shared.u32 	%r2210, [%r507];
	shl.b32 	%r911, %r506, 2;
	add.s32 	%r509, %r873, %r911;
	ld.shared.u32 	%r2207, [%r509];
	setp.ge.s32 	%p152, %r506, %r486;
	mov.pred 	%p151, 0;
	mov.pred 	%p688, %p151;
	@%p152 bra 	$L__BB4_350;
	setp.ge.s32 	%p154, %r2203, %r356;
	mov.pred 	%p688, -1;
	@%p154 bra 	$L__BB4_350;
	max.s32 	%r912, %r2207, %r2210;
	cvt.rn.f32.s32 	%f24, %r912;
	setp.lt.s32 	%p156, %r912, 1;
	mul.f32 	%f25, %f24, 0f4B000000;
	selp.f32 	%f26, %f25, %f24, %p156;
	selp.f32 	%f27, 0fC1B80000, 0f00000000, %p156;
	mov.b32 	%r913, %f26;
	add.s32 	%r914, %r913, -1059760811;
	and.b32  	%r915, %r914, -8388608;
	sub.s32 	%r916, %r913, %r915;
	mov.b32 	%f28, %r916;
	cvt.rn.f32.s32 	%f29, %r915;
	fma.rn.f32 	%f30, %f29, 0f34000000, %f27;
	add.f32 	%f31, %f28, 0fBF800000;
	fma.rn.f32 	%f32, %f31, 0fBE055027, 0f3E1039F6;
	fma.rn.f32 	%f33, %f32, %f31, 0fBDF8CDCC;
	fma.rn.f32 	%f34, %f33, %f31, 0f3E0F2955;
	fma.rn.f32 	%f35, %f34, %f31, 0fBE2AD8B9;
	fma.rn.f32 	%f36, %f35, %f31, 0f3E4CED0B;
	fma.rn.f32 	%f37, %f36, %f31, 0fBE7FFF22;
	fma.rn.f32 	%f38, %f37, %f31, 0f3EAAAA78;
	fma.rn.f32 	%f39, %f38, %f31, 0fBF000000;
	mul.f32 	%f40, %f31, %f39;
	fma.rn.f32 	%f41, %f40, %f31, %f31;
	fma.rn.f32 	%f42, %f30, 0f3F317218, %f41;
	setp.gt.u32 	%p157, %r913, 2139095039;
	fma.rn.f32 	%f43, %f26, 0f7F800000, 0f7F800000;
	selp.f32 	%f44, %f43, %f42, %p157;
	setp.eq.f32 	%p158, %f26, 0f00000000;
	fma.rn.f32 	%f45, %f44, 0f3EDE5BD9, 0f3F800000;
	selp.f32 	%f46, 0fFF800000, %f45, %p158;
	cvt.rzi.u32.f32 	%r511, %f46;
	setp.eq.s32 	%p159, %r511, 0;
	mov.pred 	%p688, %p151;
	@%p159 bra 	$L__BB4_350;
	mul.hi.s32 	%r918, %r2210, 1717986919;
	shr.u32 	%r919, %r918, 31;
	shr.s32 	%r920, %r918, 2;
	add.s32 	%r921, %r920, %r919;
	mul.lo.s32 	%r922, %r921, 10;
	sub.s32 	%r512, %r2210, %r922;
	mov.b32 	%r2204, 0;
	mov.u32 	%r2205, %r2207;
$L__BB4_347:
	mul.hi.s32 	%r923, %r2205, 1717986919;
	shr.u32 	%r924, %r923, 31;
	shr.s32 	%r925, %r923, 2;
	add.s32 	%r926, %r925, %r924;
	mul.lo.s32 	%r927, %r926, 10;
	sub.s32 	%r515, %r2205, %r927;
	setp.eq.s32 	%p160, %r515, %r512;
	@%p160 bra 	$L__BB4_349;
	setp.le.s32 	%p688, %r515, %r512;
	bra.uni 	$L__BB4_350;
$L__BB4_349:
	add.s32 	%r2204, %r2204, 1;
	setp.ne.s32 	%p162, %r2204, %r511;
	mov.u32 	%r2205, %r926;
	mov.pred 	%p688, %p151;
	@%p162 bra 	$L__BB4_347;
$L__BB4_350:
	selp.b32 	%r518, %r2207, %r2210, %p688;
	selp.u32 	%r931, 1, 0, %p688;
	add.s32 	%r519, %r506, %r931;
	not.pred 	%p163, %p688;
	selp.u32 	%r932, 1, 0, %p163;
	add.s32 	%r520, %r2203, %r932;
	@%p163 bra 	$L__BB4_352;
	ld.shared.u32 	%r2207, [%r509+4];
	bra.uni 	$L__BB4_353;
$L__BB4_352:
	ld.shared.u32 	%r2210, [%r507+4];
$L__BB4_353:
	setp.ge.s32 	%p165, %r519, %r486;
	mov.pred 	%p164, 0;
	mov.pred 	%p689, %p164;
	@%p165 bra 	$L__BB4_360;
	setp.ge.s32 	%p167, %r520, %r356;
	mov.pred 	%p689, -1;
	@%p167 bra 	$L__BB4_360;
	max.s32 	%r933, %r2207, %r2210;
	cvt.rn.f32.s32 	%f47, %r933;
	setp.lt.s32 	%p169, %r933, 1;
	mul.f32 	%f48, %f47, 0f4B000000;
	selp.f32 	%f49, %f48, %f47, %p169;
	selp.f32 	%f50, 0fC1B80000, 0f00000000, %p169;
	mov.b32 	%r934, %f49;
	add.s32 	%r935, %r934, -1059760811;
	and.b32  	%r936, %r935, -8388608;
	sub.s32 	%r937, %r934, %r936;
	mov.b32 	%f51, %r937;
	cvt.rn.f32.s32 	%f52, %r936;
	fma.rn.f32 	%f53, %f52, 0f34000000, %f50;
	add.f32 	%f54, %f51, 0fBF800000;
	fma.rn.f32 	%f55, %f54, 0fBE055027, 0f3E1039F6;
	fma.rn.f32 	%f56, %f55, %f54, 0fBDF8CDCC;
	fma.rn.f32 	%f57, %f56, %f54, 0f3E0F2955;
	fma.rn.f32 	%f58, %f57, %f54, 0fBE2AD8B9;
	fma.rn.f32 	%f59, %f58, %f54, 0f3E4CED0B;
	fma.rn.f32 	%f60, %f59, %f54, 0fBE7FFF22;
	fma.rn.f32 	%f61, %f60, %f54, 0f3EAAAA78;
	fma.rn.f32 	%f62, %f61, %f54, 0fBF000000;
	mul.f32 	%f63, %f54, %f62;
	fma.rn.f32 	%f64, %f63, %f54, %f54;
	fma.rn.f32 	%f65, %f53, 0f3F317218, %f64;
	setp.gt.u32 	%p170, %r934, 2139095039;
	fma.rn.f32 	%f66, %f49, 0f7F800000, 0f7F800000;
	selp.f32 	%f67, %f66, %f65, %p170;
	setp.eq.f32 	%p171, %f49, 0f00000000;
	fma.rn.f32 	%f68, %f67, 0f3EDE5BD9, 0f3F800000;
	selp.f32 	%f69, 0fFF800000, %f68, %p171;
	cvt.rzi.u32.f32 	%r525, %f69;
	setp.eq.s32 	%p172, %r525, 0;
	mov.pred 	%p689, %p164;
	@%p172 bra 	$L__BB4_360;
	mul.hi.s32 	%r939, %r2210, 1717986919;
	shr.u32 	%r940, %r939, 31;
	shr.s32 	%r941, %r939, 2;
	add.s32 	%r942, %r941, %r940;
	mul.lo.s32 	%r943, %r942, 10;
	sub.s32 	%r526, %r2210, %r943;
	mov.b32 	%r2208, 0;
	mov.u32 	%r2209, %r2207;
$L__BB4_357:
	mul.hi.s32 	%r944, %r2209, 1717986919;
	shr.u32 	%r945, %r944, 31;
	shr.s32 	%r946, %r944, 2;
	add.s32 	%r947, %r946, %r945;
	mul.lo.s32 	%r948, %r947, 10;
	sub.s32 	%r529, %r2209, %r948;
	setp.eq.s32 	%p173, %r529, %r526;
	@%p173 bra 	$L__BB4_359;
	setp.le.s32 	%p689, %r529, %r526;
	bra.uni 	$L__BB4_360;
$L__BB4_359:
	add.s32 	%r2208, %r2208, 1;
	setp.ne.s32 	%p175, %r2208, %r525;
	mov.u32 	%r2209, %r947;
	mov.pred 	%p689, %p164;
	@%p175 bra 	$L__BB4_357;
$L__BB4_360:
	selp.b32 	%r532, %r2207, %r2210, %p689;
	selp.u32 	%r952, 1, 0, %p689;
	add.s32 	%r533, %r519, %r952;
	not.pred 	%p176, %p689;
	selp.u32 	%r953, 1, 0, %p176;
	add.s32 	%r534, %r520, %r953;
	@%p689 bra 	$L__BB4_362;
	shl.b32 	%r954, %r534, 2;
	add.s32 	%r956, %r873, %r954;
	ld.shared.u32 	%r2210, [%r956];
	bra.uni 	$L__BB4_363;
$L__BB4_362:
	shl.b32 	%r957, %r533, 2;
	add.s32 	%r959, %r873, %r957;
	ld.shared.u32 	%r2207, [%r959];
$L__BB4_363:
	setp.ge.s32 	%p178, %r533, %r486;
	mov.pred 	%p177, 0;
	mov.pred 	%p690, %p177;
	@%p178 bra 	$L__BB4_370;
	setp.ge.s32 	%p180, %r534, %r356;
	mov.pred 	%p690, -1;
	@%p180 bra 	$L__BB4_370;
	max.s32 	%r960, %r2207, %r2210;
	cvt.rn.f32.s32 	%f70, %r960;
	setp.lt.s32 	%p182, %r960, 1;
	mul.f32 	%f71, %f70, 0f4B000000;
	selp.f32 	%f72, %f71, %f70, %p182;
	selp.f32 	%f73, 0fC1B80000, 0f00000000, %p182;
	mov.b32 	%r961, %f72;
	add.s32 	%r962, %r961, -1059760811;
	and.b32  	%r963, %r962, -8388608;
	sub.s32 	%r964, %r961, %r963;
	mov.b32 	%f74, %r964;
	cvt.rn.f32.s32 	%f75, %r963;
	fma.rn.f32 	%f76, %f75, 0f34000000, %f73;
	add.f32 	%f77, %f74, 0fBF800000;
	fma.rn.f32 	%f78, %f77, 0fBE055027, 0f3E1039F6;
	fma.rn.f32 	%f79, %f78, %f77, 0fBDF8CDCC;
	fma.rn.f32 	%f80, %f79, %f77, 0f3E0F2955;
	fma.rn.f32 	%f81, %f80, %f77, 0fBE2AD8B9;
	fma.rn.f32 	%f82, %f81, %f77, 0f3E4CED0B;
	fma.rn.f32 	%f83, %f82, %f77, 0fBE7FFF22;
	fma.rn.f32 	%f84, %f83, %f77, 0f3EAAAA78;
	fma.rn.f32 	%f85, %f84, %f77, 0fBF000000;
	mul.f32 	%f86, %f77, %f85;
	fma.rn.f32 	%f87, %f86, %f77, %f77;
	fma.rn.f32 	%f88, %f76, 0f3F317218, %f87;
	setp.gt.u32 	%p183, %r961, 2139095039;
	fma.rn.f32 	%f89, %f72, 0f7F800000, 0f7F800000;
	selp.f32 	%f90, %f89, %f88, %p183;
	setp.eq.f32 	%p184, %f72, 0f00000000;
	fma.rn.f32 	%f91, %f90, 0f3EDE5BD9, 0f3F800000;
	selp.f32 	%f92, 0fFF800000, %f91, %p184;
	cvt.rzi.u32.f32 	%r539, %f92;
	setp.eq.s32 	%p185, %r539, 0;
	mov.pred 	%p690, %p177;
	@%p185 bra 	$L__BB4_370;
	mul.hi.s32 	%r966, %r2210, 1717986919;
	shr.u32 	%r967, %r966, 31;
	shr.s32 	%r968, %r966, 2;
	add.s32 	%r969, %r968, %r967;
	mul.lo.s32 	%r970, %r969, 10;
	sub.s32 	%r540, %r2210, %r970;
	mov.b32 	%r2212, 0;
	mov.u32 	%r2213, %r2207;
$L__BB4_367:
	mul.hi.s32 	%r971, %r2213, 1717986919;
	shr.u32 	%r972, %r971, 31;
	shr.s32 	%r973, %r971, 2;
	add.s32 	%r974, %r973, %r972;
	mul.lo.s32 	%r975, %r974, 10;
	sub.s32 	%r543, %r2213, %r975;
	setp.eq.s32 	%p186, %r543, %r540;
	@%p186 bra 	$L__BB4_369;
	setp.le.s32 	%p690, %r543, %r540;
	bra.uni 	$L__BB4_370;
$L__BB4_369:
	add.s32 	%r2212, %r2212, 1;
	setp.ne.s32 	%p188, %r2212, %r539;
	mov.u32 	%r2213, %r974;
	mov.pred 	%p690, %p177;
	@%p188 bra 	$L__BB4_367;
$L__BB4_370:
	selp.b32 	%r546, %r2207, %r2210, %p690;
	selp.u32 	%r979, 1, 0, %p690;
	add.s32 	%r547, %r533, %r979;
	not.pred 	%p189, %p690;
	selp.u32 	%r980, 1, 0, %p189;
	add.s32 	%r548, %r534, %r980;
	@%p690 bra 	$L__BB4_372;
	shl.b32 	%r981, %r548, 2;
	add.s32 	%r983, %r873, %r981;
	ld.shared.u32 	%r2210, [%r983];
	bra.uni 	$L__BB4_373;
$L__BB4_372:
	shl.b32 	%r984, %r547, 2;
	add.s32 	%r986, %r873, %r984;
	ld.shared.u32 	%r2207, [%r986];
$L__BB4_373:
	setp.ge.s32 	%p191, %r547, %r486;
	mov.pred 	%p190, 0;
	mov.pred 	%p691, %p190;
	@%p191 bra 	$L__BB4_380;
	setp.ge.s32 	%p193, %r548, %r356;
	mov.pred 	%p691, -1;
	@%p193 bra 	$L__BB4_380;
	max.s32 	%r987, %r2207, %r2210;
	cvt.rn.f32.s32 	%f93, %r987;
	setp.lt.s32 	%p195, %r987, 1;
	mul.f32 	%f94, %f93, 0f4B000000;
	selp.f32 	%f95, %f94, %f93, %p195;
	selp.f32 	%f96, 0fC1B80000, 0f00000000, %p195;
	mov.b32 	%r988, %f95;
	add.s32 	%r989, %r988, -1059760811;
	and.b32  	%r990, %r989, -8388608;
	sub.s32 	%r991, %r988, %r990;
	mov.b32 	%f97, %r991;
	cvt.rn.f32.s32 	%f98, %r990;
	fma.rn.f32 	%f99, %f98, 0f34000000, %f96;
	add.f32 	%f100, %f97, 0fBF800000;
	fma.rn.f32 	%f101, %f100, 0fBE055027, 0f3E1039F6;
	fma.rn.f32 	%f102, %f101, %f100, 0fBDF8CDCC;
	fma.rn.f32 	%f103, %f102, %f100, 0f3E0F2955;
	fma.rn.f32 	%f104, %f103, %f100, 0fBE2AD8B9;
	fma.rn.f32 	%f105, %f104, %f100, 0f3E4CED0B;
	fma.rn.f32 	%f106, %f105, %f100, 0fBE7FFF22;
	fma.rn.f32 	%f107, %f106, %f100, 0f3EAAAA78;
	fma.rn.f32 	%f108, %f107, %f100, 0fBF000000;
	mul.f32 	%f109, %f100, %f108;
	fma.rn.f32 	%f110, %f109, %f100, %f100;
	fma.rn.f32 	%f111, %f99, 0f3F317218, %f110;
	setp.gt.u32 	%p196, %r988, 2139095039;
	fma.rn.f32 	%f112, %f95, 0f7F800000, 0f7F800000;
	selp.f32 	%f113, %f112, %f111, %p196;
	setp.eq.f32 	%p197, %f95, 0f00000000;
	fma.rn.f32 	%f114, %f113, 0f3EDE5BD9, 0f3F800000;
	selp.f32 	%f115, 0fFF800000, %f114, %p197;
	cvt.rzi.u32.f32 	%r553, %f115;
	setp.eq.s32 	%p198, %r553, 0;
	mov.pred 	%p691, %p190;
	@%p198 bra 	$L__BB4_380;
	mul.hi.s32 	%r993, %r2210, 1717986919;
	shr.u32 	%r994, %r993, 31;
	shr.s32 	%r995, %r993, 2;
	add.s32 	%r996, %r995, %r994;
	mul.lo.s32 	%r997, %r996, 10;
	sub.s32 	%r554, %r2210, %r997;
	mov.b32 	%r2216, 0;
	mov.u32 	%r2217, %r2207;
$L__BB4_377:
	mul.hi.s32 	%r998, %r2217, 1717986919;
	shr.u32 	%r999, %r998, 31;
	shr.s32 	%r1000, %r998, 2;
	add.s32 	%r1001, %r1000, %r999;
	mul.lo.s32 	%r1002, %r1001, 10;
	sub.s32 	%r557, %r2217, %r1002;
	setp.eq.s32 	%p199, %r557, %r554;
	@%p199 bra 	$L__BB4_379;
	setp.le.s32 	%p691, %r557, %r554;
	bra.uni 	$L__BB4_380;
$L__BB4_379:
	add.s32 	%r2216, %r2216, 1;
	setp.ne.s32 	%p201, %r2216, %r553;
	mov.u32 	%r2217, %r1001;
	mov.pred 	%p691, %p190;
	@%p201 bra 	$L__BB4_377;
$L__BB4_380:
	selp.b32 	%r560, %r2207, %r2210, %p691;
	selp.u32 	%r1006, 1, 0, %p691;
	add.s32 	%r561, %r547, %r1006;
	not.pred 	%p202, %p691;
	selp.u32 	%r1007, 1, 0, %p202;
	add.s32 	%r562, %r548, %r1007;
	@%p691 bra 	$L__BB4_382;
	shl.b32 	%r1008, %r562, 2;
	add.s32 	%r1010, %r873, %r1008;
	ld.shared.u32 	%r2210, [%r1010];
	bra.uni 	$L__BB4_383;
$L__BB4_382:
	shl.b32 	%r1011, %r561, 2;
	add.s32 	%r1013, %r873, %r1011;
	ld.shared.u32 	%r2207, [%r1013];
$L__BB4_383:
	setp.ge.s32 	%p204, %r561, %r486;
	mov.pred 	%p203, 0;
	mov.pred 	%p692, %p203;
	@%p204 bra 	$L__BB4_390;
	setp.ge.s32 	%p206, %r562, %r356;
	mov.pred 	%p692, -1;
	@%p206 bra 	$L__BB4_390;
	max.s32 	%r1014, %r2207, %r2210;
	cvt.rn.f32.s32 	%f116, %r1014;
	setp.lt.s32 	%p208, %r1014, 1;
	mul.f32 	%f117, %f116, 0f4B000000;
	selp.f32 	%f118, %f117, %f116, %p208;
	selp.f32 	%f119, 0fC1B80000, 0f00000000, %p208;
	mov.b32 	%r1015, %f118;
	add.s32 	%r1016, %r1015, -1059760811;
	and.b32  	%r1017, %r1016, -8388608;
	sub.s32 	%r1018, %r1015, %r1017;
	mov.b32 	%f120, %r1018;
	cvt.rn.f32.s32 	%f121, %r1017;
	fma.rn.f32 	%f122, %f121, 0f34000000, %f119;
	add.f32 	%f123, %f120, 0fBF800000;
	fma.rn.f32 	%f124, %f123, 0fBE055027, 0f3E1039F6;
	fma.rn.f32 	%f125, %f124, %f123, 0fBDF8CDCC;
	fma.rn.f32 	%f126, %f125, %f123, 0f3E0F2955;
	fma.rn.f32 	%f127, %f126, %f123, 0fBE2AD8B9;
	fma.rn.f32 	%f128, %f127, %f123, 0f3E4CED0B;
	fma.rn.f32 	%f129, %f128, %f123, 0fBE7FFF22;
	fma.rn.f32 	%f130, %f129, %f123, 0f3EAAAA78;
	fma.rn.f32 	%f131, %f130, %f123, 0fBF000000;
	mul.f32 	%f132, %f123, %f131;
	fma.rn.f32 	%f133, %f132, %f123, %f123;
	fma.rn.f32 	%f134, %f122, 0f3F317218, %f133;
	setp.gt.u32 	%p209, %r1015, 2139095039;
	fma.rn.f32 	%f135, %f118, 0f7F800000, 0f7F800000;
	selp.f32 	%f136, %f135, %f134, %p209;
	setp.eq.f32 	%p210, %f118, 0f00000000;
	fma.rn.f32 	%f137, %f136, 0f3EDE5BD9, 0f3F800000;
	selp.f32 	%f138, 0fFF800000, %f137, %p210;
	cvt.rzi.u32.f32 	%r567, %f138;
	setp.eq.s32 	%p211, %r567, 0;
	mov.pred 	%p692, %p203;
	@%p211 bra 	$L__BB4_390;
	mul.hi.s32 	%r1020, %r2210, 1717986919;
	shr.u32 	%r1021, %r1020, 31;
	shr.s32 	%r1022, %r1020, 2;
	add.s32 	%r1023, %r1022, %r1021;
	mul.lo.s32 	%r1024, %r1023, 10;
	sub.s32 	%r568, %r2210, %r1024;
	mov.b32 	%r2220, 0;
	mov.u32 	%r2221, %r2207;
$L__BB4_387:
	mul.hi.s32 	%r1025, %r2221, 1717986919;
	shr.u32 	%r1026, %r1025, 31;
	shr.s32 	%r1027, %r1025, 2;
	add.s32 	%r1028, %r1027, %r1026;
	mul.lo.s32 	%r1029, %r1028, 10;
	sub.s32 	%r571, %r2221, %r1029;
	setp.eq.s32 	%p212, %r571, %r568;
	@%p212 bra 	$L__BB4_389;
	setp.le.s32 	%p692, %r571, %r568;
	bra.uni 	$L__BB4_390;
$L__BB4_389:
	add.s32 	%r2220, %r2220, 1;
	setp.ne.s32 	%p214, %r2220, %r567;
	mov.u32 	%r2221, %r1028;
	mov.pred 	%p692, %p203;
	@%p214 bra 	$L__BB4_387;
$L__BB4_390:
	selp.b32 	%r574, %r2207, %r2210, %p692;
	selp.u32 	%r1033, 1, 0, %p692;
	add.s32 	%r575, %r561, %r1033;
	not.pred 	%p215, %p692;
	selp.u32 	%r1034, 1, 0, %p215;
	add.s32 	%r576, %r562, %r1034;
	@%p692 bra 	$L__BB4_392;
	shl.b32 	%r1035, %r576, 2;
	add.s32 	%r1037, %r873, %r1035;
	ld.shared.u32 	%r2210, [%r1037];
	bra.uni 	$L__BB4_393;
$L__BB4_392:
	shl.b32 	%r1038, %r575, 2;
	add.s32 	%r1040, %r873, %r1038;
	ld.shared.u32 	%r2207, [%r1040];
$L__BB4_393:
	setp.ge.s32 	%p217, %r575, %r486;
	mov.pred 	%p216, 0;
	mov.pred 	%p693, %p216;
	@%p217 bra 	$L__BB4_400;
	setp.ge.s32 	%p219, %r576, %r356;
	mov.pred 	%p693, -1;
	@%p219 bra 	$L__BB4_400;
	max.s32 	%r1041, %r2207, %r2210;
	cvt.rn.f32.s32 	%f139, %r1041;
	setp.lt.s32 	%p221, %r1041, 1;
	mul.f32 	%f140, %f139, 0f4B000000;
	selp.f32 	%f141, %f140, %f139, %p221;
	selp.f32 	%f142, 0fC1B80000, 0f00000000, %p221;
	mov.b32 	%r1042, %f141;
	add.s32 	%r1043, %r1042, -1059760811;
	and.b32  	%r1044, %r1043, -8388608;
	sub.s32 	%r1045, %r1042, %r1044;
	mov.b32 	%f143, %r1045;
	cvt.rn.f32.s32 	%f144, %r1044;
	fma.rn.f32 	%f145, %f144, 0f34000000, %f142;
	add.f32 	%f146, %f143, 0fBF800000;
	fma.rn.f32 	%f147, %f146, 0fBE055027, 0f3E1039F6;
	fma.rn.f32 	%f148, %f147, %f146, 0fBDF8CDCC;
	fma.rn.f32 	%f149, %f148, %f146, 0f3E0F2955;
	fma.rn.f32 	%f150, %f149, %f146, 0fBE2AD8B9;
	fma.rn.f32 	%f151, %f150, %f146, 0f3E4CED0B;
	fma.rn.f32 	%f152, %f151, %f146, 0fBE7FFF22;
	fma.rn.f32 	%f153, %f152, %f146, 0f3EAAAA78;
	fma.rn.f32 	%f154, %f153, %f146, 0fBF000000;
	mul.f32 	%f155, %f146, %f154;
	fma.rn.f32 	%f156, %f155, %f146, %f146;
	fma.rn.f32 	%f157, %f145, 0f3F317218, %f156;
	setp.gt.u32 	%p222, %r1042, 2139095039;
	fma.rn.f32 	%f158, %f141, 0f7F800000, 0f7F800000;
	selp.f32 	%f159, %f158, %f157, %p222;
	setp.eq.f32 	%p223, %f141, 0f00000000;
	fma.rn.f32 	%f160, %f159, 0f3EDE5BD9, 0f3F800000;
	selp.f32 	%f161, 0fFF800000, %f160, %p223;
	cvt.rzi.u32.f32 	%r581, %f161;
	setp.eq.s32 	%p224, %r581, 0;
	mov.pred 	%p693, %p216;
	@%p224 bra 	$L__BB4_400;
	mul.hi.s32 	%r1047, %r2210, 1717986919;
	shr.u32 	%r1048, %r1047, 31;
	shr.s32 	%r1049, %r1047, 2;
	add.s32 	%r1050, %r1049, %r1048;
	mul.lo.s32 	%r1051, %r1050, 10;
	sub.s32 	%r582, %r2210, %r1051;
	mov.b32 	%r2224, 0;
	mov.u32 	%r2225, %r2207;
$L__BB4_397:
	mul.hi.s32 	%r1052, %r2225, 1717986919;
	shr.u32 	%r1053, %r1052, 31;
	shr.s32 	%r1054, %r1052, 2;
	add.s32 	%r1055, %r1054, %r1053;
	mul.lo.s32 	%r1056, %r1055, 10;
	sub.s32 	%r585, %r2225, %r1056;
	setp.eq.s32 	%p225, %r585, %r582;
	@%p225 bra 	$L__BB4_399;
	setp.le.s32 	%p693, %r585, %r582;
	bra.uni 	$L__BB4_400;
$L__BB4_399:
	add.s32 	%r2224, %r2224, 1;
	setp.ne.s32 	%p227, %r2224, %r581;
	mov.u32 	%r2225, %r1055;
	mov.pred 	%p693, %p216;
	@%p227 bra 	$L__BB4_397;
$L__BB4_400:
	selp.b32 	%r588, %r2207, %r2210, %p693;
	selp.u32 	%r1060, 1, 0, %p693;
	add.s32 	%r589, %r575, %r1060;
	not.pred 	%p228, %p693;
	selp.u32 	%r1061, 1, 0, %p228;
	add.s32 	%r590, %r576, %r1061;
	@%p693 bra 	$L__BB4_402;
	shl.b32 	%r1062, %r590, 2;
	add.s32 	%r1064, %r873, %r1062;
	ld.shared.u32 	%r2210, [%r1064];
	bra.uni 	$L__BB4_403;
$L__BB4_402:
	shl.b32 	%r1065, %r589, 2;
	add.s32 	%r1067, %r873, %r1065;
	ld.shared.u32 	%r2207, [%r1067];
$L__BB4_403:
	setp.ge.s32 	%p230, %r589, %r486;
	mov.pred 	%p229, 0;
	mov.pred 	%p694, %p229;
	@%p230 bra 	$L__BB4_410;
	setp.ge.s32 	%p232, %r590, %r356;
	mov.pred 	%p694, -1;
	@%p232 bra 	$L__BB4_410;
	max.s32 	%r1068, %r2207, %r2210;
	cvt.rn.f32.s32 	%f162, %r1068;
	setp.lt.s32 	%p234, %r1068, 1;
	mul.f32 	%f163, %f162, 0f4B000000;
	selp.f32 	%f164, %f163, %f162, %p234;
	selp.f32 	%f165, 0fC1B80000, 0f00000000, %p234;
	mov.b32 	%r1069, %f164;
	add.s32 	%r1070, %r1069, -1059760811;
	and.b32  	%r1071, %r1070, -8388608;
	sub.s32 	%r1072, %r1069, %r1071;
	mov.b32 	%f166, %r1072;
	cvt.rn.f32.s32 	%f167, %r1071;
	fma.rn.f32 	%f168, %f167, 0f34000000, %f165;
	add.f32 	%f169, %f166, 0fBF800000;
	fma.rn.f32 	%f170, %f169, 0fBE055027, 0f3E1039F6;
	fma.rn.f32 	%f171, %f170, %f169, 0fBDF8CDCC;
	fma.rn.f32 	%f172, %f171, %f169, 0f3E0F2955;
	fma.rn.f32 	%f173, %f172, %f169, 0fBE2AD8B9;
	fma.rn.f32 	%f174, %f173, %f169, 0f3E4CED0B;
	fma.rn.f32 	%f175, %f174, %f169, 0fBE7FFF22;
	fma.rn.f32 	%f176, %f175, %f169, 0f3EAAAA78;
	fma.rn.f32 	%f177, %f176, %f169, 0fBF000000;
	mul.f32 	%f178, %f169, %f177;
	fma.rn.f32 	%f179, %f178, %f169, %f169;
	fma.rn.f32 	%f180, %f168, 0f3F317218, %f179;
	setp.gt.u32 	%p235, %r1069, 2139095039;
	fma.rn.f32 	%f181, %f164, 0f7F800000, 0f7F800000;
	selp.f32 	%f182, %f181, %f180, %p235;
	setp.eq.f32 	%p236, %f164, 0f00000000;
	fma.rn.f32 	%f183, %f182, 0f3EDE5BD9, 0f3F800000;
	selp.f32 	%f184, 0fFF800000, %f183, %p236;
	cvt.rzi.u32.f32 	%r595, %f184;
	setp.eq.s32 	%p237, %r595, 0;
	mov.pred 	%p694, %p229;
	@%p237 bra 	$L__BB4_410;
	mul.hi.s32 	%r1074, %r2210, 1717986919;
	shr.u32 	%r1075, %r1074, 31;
	shr.s32 	%r1076, %r1074, 2;
	add.s32 	%r1077, %r1076, %r1075;
	mul.lo.s32 	%r1078, %r1077, 10;
	sub.s32 	%r596, %r2210, %r1078;
	mov.b32 	%r2228, 0;
	mov.u32 	%r2229, %r2207;
$L__BB4_407:
	mul.hi.s32 	%r1079, %r2229, 1717986919;
	shr.u32 	%r1080, %r1079, 31;
	shr.s32 	%r1081, %r1079, 2;
	add.s32 	%r1082, %r1081, %r1080;
	mul.lo.s32 	%r1083, %r1082, 10;
	sub.s32 	%r599, %r2229, %r1083;
	setp.eq.s32 	%p238, %r599, %r596;
	@%p238 bra 	$L__BB4_409;
	setp.le.s32 	%p694, %r599, %r596;
	bra.uni 	$L__BB4_410;
$L__BB4_409:
	add.s32 	%r2228, %r2228, 1;
	setp.ne.s32 	%p240, %r2228, %r595;
	mov.u32 	%r2229, %r1082;
	mov.pred 	%p694, %p229;
	@%p240 bra 	$L__BB4_407;
$L__BB4_410:
	selp.b32 	%r602, %r2207, %r2210, %p694;
	selp.u32 	%r1087, 1, 0, %p694;
	add.s32 	%r603, %r589, %r1087;
	not.pred 	%p241, %p694;
	selp.u32 	%r1088, 1, 0, %p241;
	add.s32 	%r604, %r590, %r1088;
	@%p694 bra 	$L__BB4_412;
	shl.b32 	%r1089, %r604, 2;
	add.s32 	%r1091, %r873, %r1089;
	ld.shared.u32 	%r2210, [%r1091];
	bra.uni 	$L__BB4_413;
$L__BB4_412:
	shl.b32 	%r1092, %r603, 2;
	add.s32 	%r1094, %r873, %r1092;
	ld.shared.u32 	%r2207, [%r1094];
$L__BB4_413:
	setp.ge.s32 	%p243, %r603, %r486;
	mov.pred 	%p242, 0;
	mov.pred 	%p695, %p242;
	@%p243 bra 	$L__BB4_420;
	setp.ge.s32 	%p245, %r604, %r356;
	mov.pred 	%p695, -1;
	@%p245 bra 	$L__BB4_420;
	max.s32 	%r1095, %r2207, %r2210;
	cvt.rn.f32.s32 	%f185, %r1095;
	setp.lt.s32 	%p247, %r1095, 1;
	mul.f32 	%f186, %f185, 0f4B000000;
	selp.f32 	%f187, %f186, %f185, %p247;
	selp.f32 	%f188, 0fC1B80000, 0f00000000, %p247;
	mov.b32 	%r1096, %f187;
	add.s32 	%r1097, %r1096, -1059760811;
	and.b32  	%r1098, %r1097, -8388608;
	sub.s32 	%r1099, %r1096, %r1098;
	mov.b32 	%f189, %r1099;
	cvt.rn.f32.s32 	%f190, %r1098;
	fma.rn.f32 	%f191, %f190, 0f34000000, %f188;
	add.f32 	%f192, %f189, 0fBF800000;
	fma.rn.f32 	%f193, %f192, 0fBE055027, 0f3E1039F6;
	fma.rn.f32 	%f194, %f193, %f192, 0fBDF8CDCC;
	fma.rn.f32 	%f195, %f194, %f192, 0f3E0F2955;
	fma.rn.f32 	%f196, %f195, %f192, 0fBE2AD8B9;
	fma.rn.f32 	%f197, %f196, %f192, 0f3E4CED0B;
	fma.rn.f32 	%f198, %f197, %f192, 0fBE7FFF22;
	fma.rn.f32 	%f199, %f198, %f192, 0f3EAAAA78;
	fma.rn.f32 	%f200, %f199, %f192, 0fBF000000;
	mul.f32 	%f201, %f192, %f200;
	fma.rn.f32 	%f202, %f201, %f192, %f192;
	fma.rn.f32 	%f203, %f191, 0f3F317218, %f202;
	setp.gt.u32 	%p248, %r1096, 2139095039;
	fma.rn.f32 	%f204, %f187, 0f7F800000, 0f7F800000;
	selp.f32 	%f205, %f204, %f203, %p248;
	setp.eq.f32 	%p249, %f187, 0f00000000;
	fma.rn.f32 	%f206, %f205, 0f3EDE5BD9, 0f3F800000;
	selp.f32 	%f207, 0fFF800000, %f206, %p249;
	cvt.rzi.u32.f32 	%r609, %f207;
	setp.eq.s32 	%p250, %r609, 0;
	mov.pred 	%p695, %p242;
	@%p250 bra 	$L__BB4_420;
	mul.hi.s32 	%r1101, %r2210, 1717986919;
	shr.u32 	%r1102, %r1101, 31;
	shr.s32 	%r1103, %r1101, 2;
	add.s32 	%r1104, %r1103, %r1102;
	mul.lo.s32 	%r1105, %r1104, 10;
	sub.s32 	%r610, %r2210, %r1105;
	mov.b32 	%r2232, 0;
	mov.u32 	%r2233, %r2207;
$L__BB4_417:
	mul.hi.s32 	%r1106, %r2233, 1717986919;
	shr.u32 	%r1107, %r1106, 31;
	shr.s32 	%r1108, %r1106, 2;
	add.s32 	%r1109, %r1108, %r1107;
	mul.lo.s32 	%r1110, %r1109, 10;
	sub.s32 	%r613, %r2233, %r1110;
	setp.eq.s32 	%p251, %r613, %r610;
	@%p251 bra 	$L__BB4_419;
	setp.le.s32 	%p695, %r613, %r610;
	bra.uni 	$L__BB4_420;
$L__BB4_419:
	add.s32 	%r2232, %r2232, 1;
	setp.ne.s32 	%p253, %r2232, %r609;
	mov.u32 	%r2233, %r1109;
	mov.pred 	%p695, %p242;
	@%p253 bra 	$L__BB4_417;
$L__BB4_420:
	selp.b32 	%r616, %r2207, %r2210, %p695;
	selp.u32 	%r1114, 1, 0, %p695;
	add.s32 	%r617, %r603, %r1114;
	not.pred 	%p254, %p695;
	selp.u32 	%r1115, 1, 0, %p254;
	add.s32 	%r618, %r604, %r1115;
	@%p695 bra 	$L__BB4_422;
	shl.b32 	%r1116, %r618, 2;
	add.s32 	%r1118, %r873, %r1116;
	ld.shared.u32 	%r2210, [%r1118];
	bra.uni 	$L__BB4_423;
$L__BB4_422:
	shl.b32 	%r1119, %r617, 2;
	add.s32 	%r1121, %r873, %r1119;
	ld.shared.u32 	%r2207, [%r1121];
$L__BB4_423:
	setp.ge.s32 	%p256, %r617, %r486;
	mov.pred 	%p255, 0;
	mov.pred 	%p696, %p255;
	@%p256 bra 	$L__BB4_430;
	setp.ge.s32 	%p258, %r618, %r356;
	mov.pred 	%p696, -1;
	@%p258 bra 	$L__BB4_430;
	max.s32 	%r1122, %r2207, %r2210;
	cvt.rn.f32.s32 	%f208, %r1122;
	setp.lt.s32 	%p260, %r1122, 1;
	mul.f32 	%f209, %f208, 0f4B000000;
	selp.f32 	%f210, %f209, %f208, %p260;
	selp.f32 	%f211, 0fC1B80000, 0f00000000, %p260;
	mov.b32 	%r1123, %f210;
	add.s32 	%r1124, %r1123, -1059760811;
	and.b32  	%r1125, %r1124, -8388608;
	sub.s32 	%r1126, %r1123, %r1125;
	mov.b32 	%f212, %r1126;
	cvt.rn.f32.s32 	%f213, %r1125;
	fma.rn.f32 	%f214, %f213, 0f34000000, %f211;
	add.f32 	%f215, %f212, 0fBF800000;
	fma.rn.f32 	%f216, %f215, 0fBE055027, 0f3E1039F6;
	fma.rn.f32 	%f217, %f216, %f215, 0fBDF8CDCC;
	fma.rn.f32 	%f218, %f217, %f215, 0f3E0F2955;
	fma.rn.f32 	%f219, %f218, %f215, 0fBE2AD8B9;
	fma.rn.f32 	%f220, %f219, %f215, 0f3E4CED0B;
	fma.rn.f32 	%f221, %f220, %f215, 0fBE7FFF22;
	fma.rn.f32 	%f222, %f221, %f215, 0f3EAAAA78;
	fma.rn.f32 	%f223, %f222, %f215, 0fBF000000;
	mul.f32 	%f224, %f215, %f223;
	fma.rn.f32 	%f225, %f224, %f215, %f215;
	fma.rn.f32 	%f226, %f214, 0f3F317218, %f225;
	setp.gt.u32 	%p261, %r1123, 2139095039;
	fma.rn.f32 	%f227, %f210, 0f7F800000, 0f7F800000;
	selp.f32 	%f228, %f227, %f226, %p261;
	setp.eq.f32 	%p262, %f210, 0f00000000;
	fma.rn.f32 	%f229, %f228, 0f3EDE5BD9, 0f3F800000;
	selp.f32 	%f230, 0fFF800000, %f229, %p262;
	cvt.rzi.u32.f32 	%r623, %f230;
	setp.eq.s32 	%p263, %r623, 0;
	mov.pred 	%p696, %p255;
	@%p263 bra 	$L__BB4_430;
	mul.hi.s32 	%r1128, %r2210, 1717986919;
	shr.u32 	%r1129, %r1128, 31;
	shr.s32 	%r1130, %r1128, 2;
	add.s32 	%r1131, %r1130, %r1129;
	mul.lo.s32 	%r1132, %r1131, 10;
	sub.s32 	%r624, %r2210, %r1132;
	mov.b32 	%r2236, 0;
	mov.u32 	%r2237, %r2207;
$L__BB4_427:
	mul.hi.s32 	%r1133, %r2237, 1717986919;
	shr.u32 	%r1134, %r1133, 31;
	shr.s32 	%r1135, %r1133, 2;
	add.s32 	%r1136, %r1135, %r1134;
	mul.lo.s32 	%r1137, %r1136, 10;
	sub.s32 	%r627, %r2237, %r1137;
	setp.eq.s32 	%p264, %r627, %r624;
	@%p264 bra 	$L__BB4_429;
	setp.le.s32 	%p696, %r627, %r624;
	bra.uni 	$L__BB4_430;
$L__BB4_429:
	add.s32 	%r2236, %r2236, 1;
	setp.ne.s32 	%p266, %r2236, %r623;
	mov.u32 	%r2237, %r1136;
	mov.pred 	%p696, %p255;
	@%p266 bra 	$L__BB4_427;
$L__BB4_430:
	selp.b32 	%r630, %r2207, %r2210, %p696;
	selp.u32 	%r1141, 1, 0, %p696;
	add.s32 	%r631, %r617, %r1141;
	not.pred 	%p267, %p696;
	selp.u32 	%r1142, 1, 0, %p267;
	add.s32 	%r632, %r618, %r1142;
	@%p696 bra 	$L__BB4_432;
	shl.b32 	%r1143, %r632, 2;
	add.s32 	%r1145, %r873, %r1143;
	ld.shared.u32 	%r2210, [%r1145];
	bra.uni 	$L__BB4_433;
$L__BB4_432:
	shl.b32 	%r1146, %r631, 2;
	add.s32 	%r1148, %r873, %r1146;
	ld.shared.u32 	%r2207, [%r1148];
$L__BB4_433:
	setp.ge.s32 	%p269, %r631, %r486;
	mov.pred 	%p268, 0;
	mov.pred 	%p697, %p268;
	@%p269 bra 	$L__BB4_440;
	setp.ge.s32 	%p271, %r632, %r356;
	mov.pred 	%p697, -1;
	@%p271 bra 	$L__BB4_440;
	max.s32 	%r1149, %r2207, %r2210;
	cvt.rn.f32.s32 	%f231, %r1149;
	setp.lt.s32 	%p273, %r1149, 1;
	mul.f32 	%f232, %f231, 0f4B000000;
	selp.f32 	%f233, %f232, %f231, %p273;
	selp.f32 	%f234, 0fC1B80000, 0f00000000, %p273;
	mov.b32 	%r1150, %f233;
	add.s32 	%r1151, %r1150, -1059760811;
	and.b32  	%r1152, %r1151, -8388608;
	sub.s32 	%r1153, %r1150, %r1152;
	mov.b32 	%f235, %r1153;
	cvt.rn.f32.s32 	%f236, %r1152;
	fma.rn.f32 	%f237, %f236, 0f34000000, %f234;
	add.f32 	%f238, %f235, 0fBF800000;
	fma.rn.f32 	%f239, %f238, 0fBE055027, 0f3E1039F6;
	fma.rn.f32 	%f240, %f239, %f238, 0fBDF8CDCC;
	fma.rn.f32 	%f241, %f240, %f238, 0f3E0F2955;
	fma.rn.f32 	%f242, %f241, %f238, 0fBE2AD8B9;
	fma.rn.f32 	%f243, %f242, %f238, 0f3E4CED0B;
	fma.rn.f32 	%f244, %f243, %f238, 0fBE7FFF22;
	fma.rn.f32 	%f245, %f244, %f238, 0f3EAAAA78;
	fma.rn.f32 	%f246, %f245, %f238, 0fBF000000;
	mul.f32 	%f247, %f238, %f246;
	fma.rn.f32 	%f248, %f247, %f238, %f238;
	fma.rn.f32 	%f249, %f237, 0f3F317218, %f248;
	setp.gt.u32 	%p274, %r1150, 2139095039;
	fma.rn.f32 	%f250, %f233, 0f7F800000, 0f7F800000;
	selp.f32 	%f251, %f250, %f249, %p274;
	setp.eq.f32 	%p275, %f233, 0f00000000;
	fma.rn.f32 	%f252, %f251, 0f3EDE5BD9, 0f3F800000;
	selp.f32 	%f253, 0fFF800000, %f252, %p275;
	cvt.rzi.u32.f32 	%r637, %f253;
	setp.eq.s32 	%p276, %r637, 0;
	mov.pred 	%p697, %p268;
	@%p276 bra 	$L__BB4_440;
	mul.hi.s32 	%r1155, %r2210, 1717986919;
	shr.u32 	%r1156, %r1155, 31;
	shr.s32 	%r1157, %r1155, 2;
	add.s32 	%r1158, %r1157, %r1156;
	mul.lo.s32 	%r1159, %r1158, 10;
	sub.s32 	%r638, %r2210, %r1159;
	mov.b32 	%r2240, 0;
	mov.u32 	%r2241, %r2207;
$L__BB4_437:
	mul.hi.s32 	%r1160, %r2241, 1717986919;
	shr.u32 	%r1161, %r1160, 31;
	shr.s32 	%r1162, %r1160, 2;
	add.s32 	%r1163, %r1162, %r1161;
	mul.lo.s32 	%r1164, %r1163, 10;
	sub.s32 	%r641, %r2241, %r1164;
	setp.eq.s32 	%p277, %r641, %r638;
	@%p277 bra 	$L__BB4_439;
	setp.le.s32 	%p697, %r641, %r638;
	bra.uni 	$L__BB4_440;
$L__BB4_439:
	add.s32 	%r2240, %r2240, 1;
	setp.ne.s32 	%p279, %r2240, %r637;
	mov.u32 	%r2241, %r1163;
	mov.pred 	%p697, %p268;
	@%p279 bra 	$L__BB4_437;
$L__BB4_440:
	selp.b32 	%r644, %r2207, %r2210, %p697;
	selp.u32 	%r1168, 1, 0, %p697;
	add.s32 	%r645, %r631, %r1168;
	not.pred 	%p280, %p697;
	selp.u32 	%r1169, 1, 0, %p280;
	add.s32 	%r646, %r632, %r1169;
	@%p697 bra 	$L__BB4_442;
	shl.b32 	%r1170, %r646, 2;
	add.s32 	%r1172, %r873, %r1170;
	ld.shared.u32 	%r2210, [%r1172];
	bra.uni 	$L__BB4_443;
$L__BB4_442:
	shl.b32 	%r1173, %r645, 2;
	add.s32 	%r1175, %r873, %r1173;
	ld.shared.u32 	%r2207, [%r1175];
$L__BB4_443:
	setp.ge.s32 	%p282, %r645, %r486;
	mov.pred 	%p281, 0;
	mov.pred 	%p698, %p281;
	@%p282 bra 	$L__BB4_450;
	setp.ge.s32 	%p284, %r646, %r356;
	mov.pred 	%p698, -1;
	@%p284 bra 	$L__BB4_450;
	max.s32 	%r1176, %r2207, %r2210;
	cvt.rn.f32.s32 	%f254, %r1176;
	setp.lt.s32 	%p286, %r1176, 1;
	mul.f32 	%f255, %f254, 0f4B000000;
	selp.f32 	%f256, %f255, %f254, %p286;
	selp.f32 	%f257, 0fC1B80000, 0f00000000, %p286;
	mov.b32 	%r1177, %f256;
	add.s32 	%r1178, %r1177, -1059760811;
	and.b32  	%r1179, %r1178, -8388608;
	sub.s32 	%r1180, %r1177, %r1179;
	mov.b32 	%f258, %r1180;
	cvt.rn.f32.s32 	%f259, %r1179;
	fma.rn.f32 	%f260, %f259, 0f34000000, %f257;
	add.f32 	%f261, %f258, 0fBF800000;
	fma.rn.f32 	%f262, %f261, 0fBE055027, 0f3E1039F6;
	fma.rn.f32 	%f263, %f262, %f261, 0fBDF8CDCC;
	fma.rn.f32 	%f264, %f263, %f261, 0f3E0F2955;
	fma.rn.f32 	%f265, %f264, %f261, 0fBE2AD8B9;
	fma.rn.f32 	%f266, %f265, %f261, 0f3E4CED0B;
	fma.rn.f32 	%f267, %f266, %f261, 0fBE7FFF22;
	fma.rn.f32 	%f268, %f267, %f261, 0f3EAAAA78;
	fma.rn.f32 	%f269, %f268, %f261, 0fBF000000;
	mul.f32 	%f270, %f261, %f269;
	fma.rn.f32 	%f271, %f270, %f261, %f261;
	fma.rn.f32 	%f272, %f260, 0f3F317218, %f271;
	setp.gt.u32 	%p287, %r1177, 2139095039;
	fma.rn.f32 	%f273, %f256, 0f7F800000, 0f7F800000;
	selp.f32 	%f274, %f273, %f272, %p287;
	setp.eq.f32 	%p288, %f256, 0f00000000;
	fma.rn.f32 	%f275, %f274, 0f3EDE5BD9, 0f3F800000;
	selp.f32 	%f276, 0fFF800000, %f275, %p288;
	cvt.rzi.u32.f32 	%r651, %f276;
	setp.eq.s32 	%p289, %r651, 0;
	mov.pred 	%p698, %p281;
	@%p289 bra 	$L__BB4_450;
	mul.hi.s32 	%r1182, %r2210, 1717986919;
	shr.u32 	%r1183, %r1182, 31;
	shr.s32 	%r1184, %r1182, 2;
	add.s32 	%r1185, %r1184, %r1183;
	mul.lo.s32 	%r1186, %r1185, 10;
	sub.s32 	%r652, %r2210, %r1186;
	mov.b32 	%r2244, 0;
	mov.u32 	%r2245, %r2207;
$L__BB4_447:
	mul.hi.s32 	%r1187, %r2245, 1717986919;
	shr.u32 	%r1188, %r1187, 31;
	shr.s32 	%r1189, %r1187, 2;
	add.s32 	%r1190, %r1189, %r1188;
	mul.lo.s32 	%r1191, %r1190, 10;
	sub.s32 	%r655, %r2245, %r1191;
	setp.eq.s32 	%p290, %r655, %r652;
	@%p290 bra 	$L__BB4_449;
	setp.le.s32 	%p698, %r655, %r652;
	bra.uni 	$L__BB4_450;
$L__BB4_449:
	add.s32 	%r2244, %r2244, 1;
	setp.ne.s32 	%p292, %r2244, %r651;
	mov.u32 	%r2245, %r1190;
	mov.pred 	%p698, %p281;
	@%p292 bra 	$L__BB4_447;
$L__BB4_450:
	selp.b32 	%r658, %r2207, %r2210, %p698;
	selp.u32 	%r1195, 1, 0, %p698;
	add.s32 	%r659, %r645, %r1195;
	not.pred 	%p293, %p698;
	selp.u32 	%r1196, 1, 0, %p293;
	add.s32 	%r660, %r646, %r1196;
	@%p698 bra 	$L__BB4_452;
	shl.b32 	%r1197, %r660, 2;
	add.s32 	%r1199, %r873, %r1197;
	ld.shared.u32 	%r2210, [%r1199];
	bra.uni 	$L__BB4_453;
$L__BB4_452:
	shl.b32 	%r1200, %r659, 2;
	add.s32 	%r1202, %r873, %r1200;
	ld.shared.u32 	%r2207, [%r1202];
$L__BB4_453:
	setp.ge.s32 	%p295, %r659, %r486;
	mov.pred 	%p294, 0;
	mov.pred 	%p699, %p294;
	@%p295 bra 	$L__BB4_460;
	setp.ge.s32 	%p297, %r660, %r356;
	mov.pred 	%p699, -1;
	@%p297 bra 	$L__BB4_460;
	max.s32 	%r1203, %r2207, %r2210;
	cvt.rn.f32.s32 	%f277, %r1203;
	setp.lt.s32 	%p299, %r1203, 1;
	mul.f32 	%f278, %f277, 0f4B000000;
	selp.f32 	%f279, %f278, %f277, %p299;
	selp.f32 	%f280, 0fC1B80000, 0f00000000, %p299;
	mov.b32 	%r1204, %f279;
	add.s32 	%r1205, %r1204, -1059760811;
	and.b32  	%r1206, %r1205, -8388608;
	sub.s32 	%r1207, %r1204, %r1206;
	mov.b32 	%f281, %r1207;
	cvt.rn.f32.s32 	%f282, %r1206;
	fma.rn.f32 	%f283, %f282, 0f34000000, %f280;
	add.f32 	%f284, %f281, 0fBF800000;
	fma.rn.f32 	%f285, %f284, 0fBE055027, 0f3E1039F6;
	fma.rn.f32 	%f286, %f285, %f284, 0fBDF8CDCC;
	fma.rn.f32 	%f287, %f286, %f284, 0f3E0F2955;
	fma.rn.f32 	%f288, %f287, %f284, 0fBE2AD8B9;
	fma.rn.f32 	%f289, %f288, %f284, 0f3E4CED0B;
	fma.rn.f32 	%f290, %f289, %f284, 0fBE7FFF22;
	fma.rn.f32 	%f291, %f290, %f284, 0f3EAAAA78;
	fma.rn.f32 	%f292, %f291, %f284, 0fBF000000;
	mul.f32 	%f293, %f284, %f292;
	fma.rn.f32 	%f294, %f293, %f284, %f284;
	fma.rn.f32 	%f295, %f283, 0f3F317218, %f294;
	setp.gt.u32 	%p300, %r1204, 2139095039;
	fma.rn.f32 	%f296, %f279, 0f7F800000, 0f7F800000;
	selp.f32 	%f297, %f296, %f295, %p300;
	setp.eq.f32 	%p301, %f279, 0f00000000;
	fma.rn.f32 	%f298, %f297, 0f3EDE5BD9, 0f3F800000;
	selp.f32 	%f299, 0fFF800000, %f298, %p301;
	cvt.rzi.u32.f32 	%r665, %f299;
	setp.eq.s32 	%p302, %r665, 0;
	mov.pred 	%p699, %p294;
	@%p302 bra 	$L__BB4_460;
	mul.hi.s32 	%r1209, %r2210, 1717986919;
	shr.u32 	%r1210, %r1209, 31;
	shr.s32 	%r1211, %r1209, 2;
	add.s32 	%r1212, %r1211, %r1210;
	mul.lo.s32 	%r1213, %r1212, 10;
	sub.s32 	%r666, %r2210, %r1213;
	mov.b32 	%r2248, 0;
	mov.u32 	%r2249, %r2207;
$L__BB4_457:
	mul.hi.s32 	%r1214, %r2249, 1717986919;
	shr.u32 	%r1215, %r1214, 31;
	shr.s32 	%r1216, %r1214, 2;
	add.s32 	%r1217, %r1216, %r1215;
	mul.lo.s32 	%r1218, %r1217, 10;
	sub.s32 	%r669, %r2249, %r1218;
	setp.eq.s32 	%p303, %r669, %r666;
	@%p303 bra 	$L__BB4_459;
	setp.le.s32 	%p699, %r669, %r666;
	bra.uni 	$L__BB4_460;
$L__BB4_459:
	add.s32 	%r2248, %r2248, 1;
	setp.ne.s32 	%p305, %r2248, %r665;
	mov.u32 	%r2249, %r1217;
	mov.pred 	%p699, %p294;
	@%p305 bra 	$L__BB4_457;
$L__BB4_460:
	selp.b32 	%r672, %r2207, %r2210, %p699;
	selp.u32 	%r1222, 1, 0, %p699;
	add.s32 	%r673, %r659, %r1222;
	not.pred 	%p306, %p699;
	selp.u32 	%r1223, 1, 0, %p306;
	add.s32 	%r674, %r660, %r1223;
	@%p699 bra 	$L__BB4_462;
	shl.b32 	%r1224, %r674, 2;
	add.s32 	%r1226, %r873, %r1224;
	ld.shared.u32 	%r2210, [%r1226];
	bra.uni 	$L__BB4_463;
$L__BB4_462:
	shl.b32 	%r1227, %r673, 2;
	add.s32 	%r1229, %r873, %r1227;
	ld.shared.u32 	%r2207, [%r1229];
$L__BB4_463:
	setp.ge.s32 	%p308, %r673, %r486;
	mov.pred 	%p307, 0;
	mov.pred 	%p700, %p307;
	@%p308 bra 	$L__BB4_470;
	setp.ge.s32 	%p310, %r674, %r356;
	mov.pred 	%p700, -1;
	@%p310 bra 	$L__BB4_470;
	max.s32 	%r1230, %r2207, %r2210;
	cvt.rn.f32.s32 	%f300, %r1230;
	setp.lt.s32 	%p312, %r1230, 1;
	mul.f32 	%f301, %f300, 0f4B000000;
	selp.f32 	%f302, %f301, %f300, %p312;
	selp.f32 	%f303, 0fC1B80000, 0f00000000, %p312;
	mov.b32 	%r1231, %f302;
	add.s32 	%r1232, %r1231, -1059760811;
	and.b32  	%r1233, %r1232, -8388608;
	sub.s32 	%r1234, %r1231, %r1233;
	mov.b32 	%f304, %r1234;
	cvt.rn.f32.s32 	%f305, %r1233;
	fma.rn.f32 	%f306, %f305, 0f34000000, %f303;
	add.f32 	%f307, %f304, 0fBF800000;
	fma.rn.f32 	%f308, %f307, 0fBE055027, 0f3E1039F6;
	fma.rn.f32 	%f309, %f308, %f307, 0fBDF8CDCC;
	fma.rn.f32 	%f310, %f309, %f307, 0f3E0F2955;
	fma.rn.f32 	%f311, %f310, %f307, 0fBE2AD8B9;
	fma.rn.f32 	%f312, %f311, %f307, 0f3E4CED0B;
	fma.rn.f32 	%f313, %f312, %f307, 0fBE7FFF22;
	fma.rn.f32 	%f314, %f313, %f307, 0f3EAAAA78;
	fma.rn.f32 	%f315, %f314, %f307, 0fBF000000;
	mul.f32 	%f316, %f307, %f315;
	fma.rn.f32 	%f317, %f316, %f307, %f307;
	fma.rn.f32 	%f318, %f306, 0f3F317218, %f317;
	setp.gt.u32 	%p313, %r1231, 2139095039;
	fma.rn.f32 	%f319, %f302, 0f7F800000, 0f7F800000;
	selp.f32 	%f320, %f319, %f318, %p313;
	setp.eq.f32 	%p314, %f302, 0f00000000;
	fma.rn.f32 	%f321, %f320, 0f3EDE5BD9, 0f3F800000;
	selp.f32 	%f322, 0fFF800000, %f321, %p314;
	cvt.rzi.u32.f32 	%r679, %f322;
	setp.eq.s32 	%p315, %r679, 0;
	mov.pred 	%p700, %p307;
	@%p315 bra 	$L__BB4_470;
	mul.hi.s32 	%r1236, %r2210, 1717986919;
	shr.u32 	%r1237, %r1236, 31;
	shr.s32 	%r1238, %r1236, 2;
	add.s32 	%r1239, %r1238, %r1237;
	mul.lo.s32 	%r1240, %r1239, 10;
	sub.s32 	%r680, %r2210, %r1240;
	mov.b32 	%r2252, 0;
	mov.u32 	%r2253, %r2207;
$L__BB4_467:
	mul.hi.s32 	%r1241, %r2253, 1717986919;
	shr.u32 	%r1242, %r1241, 31;
	shr.s32 	%r1243, %r1241, 2;
	add.s32 	%r1244, %r1243, %r1242;
	mul.lo.s32 	%r1245, %r1244, 10;
	sub.s32 	%r683, %r2253, %r1245;
	setp.eq.s32 	%p316, %r683, %r680;
	@%p316 bra 	$L__BB4_469;
	setp.le.s32 	%p700, %r683, %r680;
	bra.uni 	$L__BB4_470;
$L__BB4_469:
	add.s32 	%r2252, %r2252, 1;
	setp.ne.s32 	%p318, %r2252, %r679;
	mov.u32 	%r2253, %r1244;
	mov.pred 	%p700, %p307;
	@%p318 bra 	$L__BB4_467;
$L__BB4_470:
	selp.b32 	%r686, %r2207, %r2210, %p700;
	selp.u32 	%r1249, 1, 0, %p700;
	add.s32 	%r687, %r673, %r1249;
	not.pred 	%p319, %p700;
	selp.u32 	%r1250, 1, 0, %p319;
	add.s32 	%r688, %r674, %r1250;
	@%p700 bra 	$L__BB4_472;
	shl.b32 	%r1251, %r688, 2;
	add.s32 	%r1253, %r873, %r1251;
	ld.shared.u32 	%r2210, [%r1253];
	bra.uni 	$L__BB4_473;
$L__BB4_472:
	shl.b32 	%r1254, %r687, 2;
	add.s32 	%r1256, %r873, %r1254;
	ld.shared.u32 	%r2207, [%r1256];
$L__BB4_473:
	setp.ge.s32 	%p321, %r687, %r486;
	mov.pred 	%p320, 0;
	mov.pred 	%p701, %p320;
	@%p321 bra 	$L__BB4_480;
	setp.ge.s32 	%p323, %r688, %r356;
	mov.pred 	%p701, -1;
	@%p323 bra 	$L__BB4_480;
	max.s32 	%r1257, %r2207, %r2210;
	cvt.rn.f32.s32 	%f323, %r1257;
	setp.lt.s32 	%p325, %r1257, 1;
	mul.f32 	%f324, %f323, 0f4B000000;
	selp.f32 	%f325, %f324, %f323, %p325;
	selp.f32 	%f326, 0fC1B80000, 0f00000000, %p325;
	mov.b32 	%r1258, %f325;
	add.s32 	%r1259, %r1258, -1059760811;
	and.b32  	%r1260, %r1259, -8388608;
	sub.s32 	%r1261, %r1258, %r1260;
	mov.b32 	%f327, %r1261;
	cvt.rn.f32.s32 	%f328, %r1260;
	fma.rn.f32 	%f329, %f328, 0f34000000, %f326;
	add.f32 	%f330, %f327, 0fBF800000;
	fma.rn.f32 	%f331, %f330, 0fBE055027, 0f3E1039F6;
	fma.rn.f32 	%f332, %f331, %f330, 0fBDF8CDCC;
	fma.rn.f32 	%f333, %f332, %f330, 0f3E0F2955;
	fma.rn.f32 	%f334, %f333, %f330, 0fBE2AD8B9;
	fma.rn.f32 	%f335, %f334, %f330, 0f3E4CED0B;
	fma.rn.f32 	%f336, %f335, %f330, 0fBE7FFF22;
	fma.rn.f32 	%f337, %f336, %f330, 0f3EAAAA78;
	fma.rn.f32 	%f338, %f337, %f330, 0fBF000000;
	mul.f32 	%f339, %f330, %f338;
	fma.rn.f32 	%f340, %f339, %f330, %f330;
	fma.rn.f32 	%f341, %f329, 0f3F317218, %f340;
	setp.gt.u32 	%p326, %r1258, 2139095039;
	fma.rn.f32 	%f342, %f325, 0f7F800000, 0f7F800000;
	selp.f32 	%f343, %f342, %f341, %p326;
	setp.eq.f32 	%p327, %f325, 0f00000000;
	fma.rn.f32 	%f344, %f343, 0f3EDE5BD9, 0f3F800000;
	selp.f32 	%f345, 0fFF800000, %f344, %p327;
	cvt.rzi.u32.f32 	%r693, %f345;
	setp.eq.s32 	%p328, %r693, 0;
	mov.pred 	%p701, %p320;
	@%p328 bra 	$L__BB4_480;
	mul.hi.s32 	%r1263, %r2210, 1717986919;
	shr.u32 	%r1264, %r1263, 31;
	shr.s32 	%r1265, %r1263, 2;
	add.s32 	%r1266, %r1265, %r1264;
	mul.lo.s32 	%r1267, %r1266, 10;
	sub.s32 	%r694, %r2210, %r1267;
	mov.b32 	%r2256, 0;
	mov.u32 	%r2257, %r2207;
$L__BB4_477:
	mul.hi.s32 	%r1268, %r2257, 1717986919;
	shr.u32 	%r1269, %r1268, 31;
	shr.s32 	%r1270, %r1268, 2;
	add.s32 	%r1271, %r1270, %r1269;
	mul.lo.s32 	%r1272, %r1271, 10;
	sub.s32 	%r697, %r2257, %r1272;
	setp.eq.s32 	%p329, %r697, %r694;
	@%p329 bra 	$L__BB4_479;
	setp.le.s32 	%p701, %r697, %r694;
	bra.uni 	$L__BB4_480;
$L__BB4_479:
	add.s32 	%r2256, %r2256, 1;
	setp.ne.s32 	%p331, %r2256, %r693;
	mov.u32 	%r2257, %r1271;
	mov.pred 	%p701, %p320;
	@%p331 bra 	$L__BB4_477;
$L__BB4_480:
	selp.b32 	%r700, %r2207, %r2210, %p701;
	selp.u32 	%r1276, 1, 0, %p701;
	add.s32 	%r701, %r687, %r1276;
	not.pred 	%p332, %p701;
	selp.u32 	%r1277, 1, 0, %p332;
	add.s32 	%r702, %r688, %r1277;
	@%p701 bra 	$L__BB4_482;
	shl.b32 	%r1278, %r702, 2;
	add.s32 	%r1280, %r873, %r1278;
	ld.shared.u32 	%r2210, [%r1280];
	bra.uni 	$L__BB4_483;
$L__BB4_482:
	shl.b32 	%r1281, %r701, 2;
	add.s32 	%r1283, %r873, %r1281;
	ld.shared.u32 	%r2207, [%r1283];
$L__BB4_483:
	setp.ge.s32 	%p334, %r701, %r486;
	mov.pred 	%p333, 0;
	mov.pred 	%p702, %p333;
	@%p334 bra 	$L__BB4_490;
	setp.ge.s32 	%p336, %r702, %r356;
	mov.pred 	%p702, -1;
	@%p336 bra 	$L__BB4_490;
	max.s32 	%r1284, %r2207, %r2210;
	cvt.rn.f32.s32 	%f346, %r1284;
	setp.lt.s32 	%p338, %r1284, 1;
	mul.f32 	%f347, %f346, 0f4B000000;
	selp.f32 	%f348, %f347, %f346, %p338;
	selp.f32 	%f349, 0fC1B80000, 0f00000000, %p338;
	mov.b32 	%r1285, %f348;
	add.s32 	%r1286, %r1285, -1059760811;
	and.b32  	%r1287, %r1286, -8388608;
	sub.s32 	%r1288, %r1285, %r1287;
	mov.b32 	%f350, %r1288;
	cvt.rn.f32.s32 	%f351, %r1287;
	fma.rn.f32 	%f352, %f351, 0f34000000, %f349;
	add.f32 	%f353, %f350, 0fBF800000;
	fma.rn.f32 	%f354, %f353, 0fBE055027, 0f3E1039F6;
	fma.rn.f32 	%f355, %f354, %f353, 0fBDF8CDCC;
	fma.rn.f32 	%f356, %f355, %f353, 0f3E0F2955;
	fma.rn.f32 	%f357, %f356, %f353, 0fBE2AD8B9;
	fma.rn.f32 	%f358, %f357, %f353, 0f3E4CED0B;
	fma.rn.f32 	%f359, %f358, %f353, 0fBE7FFF22;
	fma.rn.f32 	%f360, %f359, %f353, 0f3EAAAA78;
	fma.rn.f32 	%f361, %f360, %f353, 0fBF000000;
	mul.f32 	%f362, %f353, %f361;
	fma.rn.f32 	%f363, %f362, %f353, %f353;
	fma.rn.f32 	%f364, %f352, 0f3F317218, %f363;
	setp.gt.u32 	%p339, %r1285, 2139095039;
	fma.rn.f32 	%f365, %f348, 0f7F800000, 0f7F800000;
	selp.f32 	%f366, %f365, %f364, %p339;
	setp.eq.f32 	%p340, %f348, 0f00000000;
	fma.rn.f32 	%f367, %f366, 0f3EDE5BD9, 0f3F800000;
	selp.f32 	%f368, 0fFF800000, %f367, %p340;
	cvt.rzi.u32.f32 	%r707, %f368;
	setp.eq.s32 	%p341, %r707, 0;
	mov.pred 	%p702, %p333;
	@%p341 bra 	$L__BB4_490;
	mul.hi.s32 	%r1290, %r2210, 1717986919;
	shr.u32 	%r1291, %r1290, 31;
	shr.s32 	%r1292, %r1290, 2;
	add.s32 	%r1293, %r1292, %r1291;
	mul.lo.s32 	%r1294, %r1293, 10;
	sub.s32 	%r708, %r2210, %r1294;
	mov.b32 	%r2260, 0;
	mov.u32 	%r2261, %r2207;
$L__BB4_487:
	mul.hi.s32 	%r1295, %r2261, 1717986919;
	shr.u32 	%r1296, %r1295, 31;
	shr.s32 	%r1297, %r1295, 2;
	add.s32 	%r1298, %r1297, %r1296;
	mul.lo.s32 	%r1299, %r1298, 10;
	sub.s32 	%r711, %r2261, %r1299;
	setp.eq.s32 	%p342, %r711, %r708;
	@%p342 bra 	$L__BB4_489;
	setp.le.s32 	%p702, %r711, %r708;
	bra.uni 	$L__BB4_490;
$L__BB4_489:
	add.s32 	%r2260, %r2260, 1;
	shr.s32 	%r1302, %r1295, 2;
	add.s32 	%r2261, %r1302, %r1296;
	setp.ne.s32 	%p344, %r2260, %r707;
	mov.pred 	%p702, %p333;
	@%p344 bra 	$L__BB4_487;
$L__BB4_490:
	selp.b32 	%r714, %r2207, %r2210, %p702;
	selp.u32 	%r1303, 1, 0, %p702;
	add.s32 	%r715, %r701, %r1303;
	not.pred 	%p345, %p702;
	selp.u32 	%r1304, 1, 0, %p345;
	add.s32 	%r716, %r702, %r1304;
	@%p702 bra 	$L__BB4_492;
	shl.b32 	%r1305, %r716, 2;
	add.s32 	%r1307, %r873, %r1305;
	ld.shared.u32 	%r2210, [%r1307];
	bra.uni 	$L__BB4_493;
$L__BB4_492:
	shl.b32 	%r1308, %r715, 2;
	add.s32 	%r1310, %r873, %r1308;
	ld.shared.u32 	%r2207, [%r1310];
$L__BB4_493:
	setp.ge.s32 	%p347, %r715, %r486;
	mov.pred 	%p346, 0;
	mov.pred 	%p703, %p346;
	@%p347 bra 	$L__BB4_500;
	setp.ge.s32 	%p349, %r716, %r356;
	mov.pred 	%p703, -1;
	@%p349 bra 	$L__BB4_500;
	max.s32 	%r1311, %r2207, %r2210;
	cvt.rn.f32.s32 	%f369, %r1311;
	setp.lt.s32 	%p351, %r1311, 1;
	mul.f32 	%f370, %f369, 0f4B000000;
	selp.f32 	%f371, %f370, %f369, %p351;
	selp.f32 	%f372, 0fC1B80000, 0f00000000, %p351;
	mov.b32 	%r1312, %f371;
	add.s32 	%r1313, %r1312, -1059760811;
	and.b32  	%r1314, %r1313, -8388608;
	sub.s32 	%r1315, %r1312, %r1314;
	mov.b32 	%f373, %r1315;
	cvt.rn.f32.s32 	%f374, %r1314;
	fma.rn.f32 	%f375, %f374, 0f34000000, %f372;
	add.f32 	%f376, %f373, 0fBF800000;
	fma.rn.f32 	%f377, %f376, 0fBE055027, 0f3E1039F6;
	fma.rn.f32 	%f378, %f377, %f376, 0fBDF8CDCC;
	fma.rn.f32 	%f379, %f378, %f376, 0f3E0F2955;
	fma.rn.f32 	%f380, %f379, %f376, 0fBE2AD8B9;
	fma.rn.f32 	%f381, %f380, %f376, 0f3E4CED0B;
	fma.rn.f32 	%f382, %f381, %f376, 0fBE7FFF22;
	fma.rn.f32 	%f383, %f382, %f376, 0f3EAAAA78;
	fma.rn.f32 	%f384, %f383, %f376, 0fBF000000;
	mul.f32 	%f385, %f376, %f384;
	fma.rn.f32 	%f386, %f385, %f376, %f376;
	fma.rn.f32 	%f387, %f375, 0f3F317218, %f386;
	setp.gt.u32 	%p352, %r1312, 2139095039;
	fma.rn.f32 	%f388, %f371, 0f7F800000, 0f7F800000;
	selp.f32 	%f389, %f388, %f387, %p352;
	setp.eq.f32 	%p353, %f371, 0f00000000;
	fma.rn.f32 	%f390, %f389, 0f3EDE5BD9, 0f3F800000;
	selp.f32 	%f391, 0fFF800000, %f390, %p353;
	cvt.rzi.u32.f32 	%r721, %f391;
	setp.eq.s32 	%p354, %r721, 0;
	mov.pred 	%p703, %p346;
	@%p354 bra 	$L__BB4_500;
	mul.hi.s32 	%r1317, %r2210, 1717986919;
	shr.u32 	%r1318, %r1317, 31;
	shr.s32 	%r1319, %r1317, 2;
	add.s32 	%r1320, %r1319, %r1318;
	mul.lo.s32 	%r1321, %r1320, 10;
	sub.s32 	%r722, %r2210, %r1321;
	mov.b32 	%r2264, 0;
	mov.u32 	%r2265, %r2207;
$L__BB4_497:
	mul.hi.s32 	%r1322, %r2265, 1717986919;
	shr.u32 	%r1323, %r1322, 31;
	shr.s32 	%r1324, %r1322, 2;
	add.s32 	%r1325, %r1324, %r1323;
	mul.lo.s32 	%r1326, %r1325, 10;
	sub.s32 	%r725, %r2265, %r1326;
	setp.eq.s32 	%p355, %r725, %r722;
	@%p355 bra 	$L__BB4_499;
	setp.le.s32 	%p703, %r725, %r722;
	bra.uni 	$L__BB4_500;
$L__BB4_499:
	add.s32 	%r2264, %r2264, 1;
	shr.u32 	%r1328, %r1322, 31;
	shr.s32 	%r1329, %r1322, 2;
	add.s32 	%r2265, %r1329, %r1328;
	setp.ne.s32 	%p357, %r2264, %r721;
	mov.pred 	%p703, %p346;
	@%p357 bra 	$L__BB4_497;
$L__BB4_500:
	selp.b32 	%r728, %r2207, %r2210, %p703;
	selp.u32 	%r1330, 1, 0, %p703;
	add.s32 	%r729, %r715, %r1330;
	not.pred 	%p358, %p703;
	selp.u32 	%r1331, 1, 0, %p358;
	add.s32 	%r730, %r716, %r1331;
	@%p703 bra 	$L__BB4_502;
	shl.b32 	%r1332, %r730, 2;
	add.s32 	%r1334, %r873, %r1332;
	ld.shared.u32 	%r2210, [%r1334];
	bra.uni 	$L__BB4_503;
$L__BB4_502:
	shl.b32 	%r1335, %r729, 2;
	add.s32 	%r1337, %r873, %r1335;
	ld.shared.u32 	%r2207, [%r1337];
$L__BB4_503:
	setp.ge.s32 	%p359, %r729, %r486;
	mov.u32 	%r2270, %r2210;
	@%p359 bra 	$L__BB4_510;
	setp.ge.s32 	%p360, %r730, %r356;
	mov.u32 	%r2270, %r2207;
	@%p360 bra 	$L__BB4_510;
	max.s32 	%r1338, %r2207, %r2210;
	cvt.rn.f32.s32 	%f392, %r1338;
	setp.lt.s32 	%p361, %r1338, 1;
	mul.f32 	%f393, %f392, 0f4B000000;
	selp.f32 	%f394, %f393, %f392, %p361;
	selp.f32 	%f395, 0fC1B80000, 0f00000000, %p361;
	mov.b32 	%r1339, %f394;
	add.s32 	%r1340, %r1339, -1059760811;
	and.b32  	%r1341, %r1340, -8388608;
	sub.s32 	%r1342, %r1339, %r1341;
	mov.b32 	%f396, %r1342;
	cvt.rn.f32.s32 	%f397, %r1341;
	fma.rn.f32 	%f398, %f397, 0f34000000, %f395;
	add.f32 	%f399, %f396, 0fBF800000;
	fma.rn.f32 	%f400, %f399, 0fBE055027, 0f3E1039F6;
	fma.rn.f32 	%f401, %f400, %f399, 0fBDF8CDCC;
	fma.rn.f32 	%f402, %f401, %f399, 0f3E0F2955;
	fma.rn.f32 	%f403, %f402, %f399, 0fBE2AD8B9;
	fma.rn.f32 	%f404, %f403, %f399, 0f3E4CED0B;
	fma.rn.f32 	%f405, %f404, %f399, 0fBE7FFF22;
	fma.rn.f32 	%f406, %f405, %f399, 0f3EAAAA78;
	fma.rn.f32 	%f407, %f406, %f399, 0fBF000000;
	mul.f32 	%f408, %f399, %f407;
	fma.rn.f32 	%f409, %f408, %f399, %f399;
	fma.rn.f32 	%f410, %f398, 0f3F317218, %f409;
	setp.gt.u32 	%p362, %r1339, 2139095039;
	fma.rn.f32 	%f411, %f394, 0f7F800000, 0f7F800000;
	selp.f32 	%f412, %f411, %f410, %p362;
	setp.eq.f32 	%p363, %f394, 0f00000000;
	fma.rn.f32 	%f413, %f412, 0f3EDE5BD9, 0f3F800000;
	selp.f32 	%f414, 0fFF800000, %f413, %p363;
	cvt.rzi.u32.f32 	%r735, %f414;
	setp.eq.s32 	%p364, %r735, 0;
	mov.u32 	%r2270, %r2210;
	@%p364 bra 	$L__BB4_510;
	mul.hi.s32 	%r1344, %r2210, 1717986919;
	shr.u32 	%r1345, %r1344, 31;
	shr.s32 	%r1346, %r1344, 2;
	add.s32 	%r1347, %r1346, %r1345;
	mul.lo.s32 	%r1348, %r1347, 10;
	sub.s32 	%r736, %r2210, %r1348;
	mov.b32 	%r2268, 0;
	mov.u32 	%r2269, %r2207;
$L__BB4_507:
	mul.hi.s32 	%r1349, %r2269, 1717986919;
	shr.u32 	%r1350, %r1349, 31;
	shr.s32 	%r1351, %r1349, 2;
	add.s32 	%r1352, %r1351, %r1350;
	mul.lo.s32 	%r1353, %r1352, 10;
	sub.s32 	%r739, %r2269, %r1353;
	setp.eq.s32 	%p365, %r739, %r736;
	@%p365 bra 	$L__BB4_509;
	setp.gt.s32 	%p366, %r739, %r736;
	selp.b32 	%r2270, %r2210, %r2207, %p366;
	bra.uni 	$L__BB4_510;
$L__BB4_509:
	add.s32 	%r2268, %r2268, 1;
	setp.ne.s32 	%p367, %r2268, %r735;
	mov.u32 	%r2269, %r1352;
	mov.u32 	%r2270, %r2210;
	@%p367 bra 	$L__BB4_507;
$L__BB4_510:
	ld.param.s8 	%rs3, [_ZN3cub18CUB_300001_SM_10006detail10merge_sort26DeviceMergeSortMergeKernelINS2_10policy_hubIN6thrust24THRUST_300001_SM_1000_NS6detail15normal_iteratorINS6_10device_ptrIiEEEEE9Policy600ESB_PNS0_8NullTypeESB_SF_j14lex_comparatoriSE_EEvbT2_T3_T4_PT6_PT7_T5_PSJ_SJ_NS1_7vsmem_tE_param_0];
	mov.u32 	%r1357, %ctaid.x;
	mul.lo.s32 	%r744, %r1357, 4352;
	setp.eq.s16 	%p368, %rs3, 0;
	bar.sync 	0;
	@%p368 bra 	$L__BB4_547;
	// begin inline asm
	mov.u32 %r1358, %laneid;
	// end inline asm
	shr.u32 	%r1359, %r2, 5;
	mul.lo.s32 	%r1360, %r1359, 544;
	mad.lo.s32 	%r1361, %r1358, 17, %r1360;
	shl.b32 	%r1362, %r1361, 2;
	add.s32 	%r1364, %r873, %r1362;
	st.shared.u32 	[%r1364], %r518;
	st.shared.u32 	[%r1364+4], %r532;
	st.shared.u32 	[%r1364+8], %r546;
	st.shared.u32 	[%r1364+12], %r560;
	st.shared.u32 	[%r1364+16], %r574;
	st.shared.u32 	[%r1364+20], %r588;
	st.shared.u32 	[%r1364+24], %r602;
	st.shared.u32 	[%r1364+28], %r616;
	st.shared.u32 	[%r1364+32], %r630;
	st.shared.u32 	[%r1364+36], %r644;
	st.shared.u32 	[%r1364+40], %r658;
	st.shared.u32 	[%r1364+44], %r672;
	st.shared.u32 	[%r1364+48], %r686;
	st.shared.u32 	[%r1364+52], %r700;
	st.shared.u32 	[%r1364+56], %r714;
	st.shared.u32 	[%r1364+60], %r728;
	st.shared.u32 	[%r1364+64], %r2270;
	bar.warp.sync 	-1;
	shl.b32 	%r1365, %r1358, 4;
	sub.s32 	%r1366, %r1361, %r1365;
	shl.b32 	%r1367, %r1366, 2;
	add.s32 	%r1368, %r873, %r1367;
	ld.shared.u32 	%r745, [%r1368];
	ld.shared.u32 	%r746, [%r1368+128];
	ld.shared.u32 	%r747, [%r1368+256];
	ld.shared.u32 	%r748, [%r1368+384];
	ld.shared.u32 	%r749, [%r1368+512];
	ld.shared.u32 	%r750, [%r1368+640];
	ld.shared.u32 	%r751, [%r1368+768];
	ld.shared.u32 	%r752, [%r1368+896];
	ld.shared.u32 	%r753, [%r1368+1024];
	ld.shared.u32 	%r754, [%r1368+1152];
	ld.shared.u32 	%r755, [%r1368+1280];
	ld.shared.u32 	%r756, [%r1368+1408];
	ld.shared.u32 	%r757, [%r1368+1536];
	ld.shared.u32 	%r758, [%r1368+1664];
	ld.shared.u32 	%r759, [%r1368+1792];
	ld.shared.u32 	%r760, [%r1368+1920];
	ld.shared.u32 	%r761, [%r1368+2048];
	setp.ne.s32 	%p369, %r2, 0;
	@%p369 bra 	$L__BB4_513;
	st.volatile.shared.u32 	[_ZZN3cub18CUB_300001_SM_10006detail10merge_sort26DeviceMergeSortMergeKernelINS2_10policy_hubIN6thrust24THRUST_300001_SM_1000_NS6detail15normal_iteratorINS6_10device_ptrIiEEEEE9Policy600ESB_PNS0_8NullTypeESB_SF_j14lex_comparatoriSE_EEvbT2_T3_T4_PT6_PT7_T5_PSJ_SJ_NS1_7vsmem_tEE19static_temp_storage+17408], %r486;
$L__BB4_513:
	ld.param.u64 	%rd332, [_ZN3cub18CUB_300001_SM_10006detail10merge_sort26DeviceMergeSortMergeKernelINS2_10policy_hubIN6thrust24THRUST_300001_SM_1000_NS6detail15normal_iteratorINS6_10device_ptrIiEEEEE9Policy600ESB_PNS0_8NullTypeESB_SF_j14lex_comparatoriSE_EEvbT2_T3_T4_PT6_PT7_T5_PSJ_SJ_NS1_7vsmem_tE_param_4];
	bar.sync 	0;
	ld.volatile.shared.u32 	%r762, [_ZZN3cub18CUB_300001_SM_10006detail10merge_sort26DeviceMergeSortMergeKernelINS2_10policy_hubIN6thrust24THRUST_300001_SM_1000_NS6detail15normal_iteratorINS6_10device_ptrIiEEEEE9Policy600ESB_PNS0_8NullTypeESB_SF_j14lex_comparatoriSE_EEvbT2_T3_T4_PT6_PT7_T5_PSJ_SJ_NS1_7vsmem_tEE19static_temp_storage+17408];
	and.b32  	%r1369, %r2, 31;
	and.b32  	%r1370, %r2, 992;
	mul.lo.s32 	%r1371, %r1370, 17;
	or.b32  	%r763, %r1371, %r1369;
	setp.ge.s32 	%p370, %r763, %r762;
	cvt.u64.u32 	%rd162, %r763;
	cvt.u64.u32 	%rd163, %r744;
	add.s64 	%rd164, %rd162, %rd163;
	cvta.to.global.u64 	%rd165, %rd332;
	shl.b64 	%rd166, %rd164, 2;
	add.s64 	%rd10, %rd165, %rd166;
	@%p370 bra 	$L__BB4_515;
	st.global.u32 	[%rd10], %r745;
$L__BB4_515:
	add.s32 	%r1372, %r763, 32;
	setp.ge.s32 	%p371, %r1372, %r762;
	@%p371 bra 	$L__BB4_517;
	st.global.u32 	[%rd10+128], %r746;
$L__BB4_517:
	add.s32 	%r1373, %r763, 64;
	setp.ge.s32 	%p372, %r1373, %r762;
	@%p372 bra 	$L__BB4_519;
	st.global.u32 	[%rd10+256], %r747;
$L__BB4_519:
	add.s32 	%r1374, %r763, 96;
	setp.ge.s32 	%p373, %r1374, %r762;
	@%p373 bra 	$L__BB4_521;
	st.global.u32 	[%rd10+384], %r748;
$L__BB4_521:
	add.s32 	%r1375, %r763, 128;
	setp.ge.s32 	%p374, %r1375, %r762;
	@%p374 bra 	$L__BB4_523;
	st.global.u32 	[%rd10+512], %r749;
$L__BB4_523:
	add.s32 	%r1376, %r763, 160;
	setp.ge.s32 	%p375, %r1376, %r762;
	@%p375 bra 	$L__BB4_525;
	st.global.u32 	[%rd10+640], %r750;
$L__BB4_525:
	add.s32 	%r1377, %r763, 192;
	setp.ge.s32 	%p376, %r1377, %r762;
	@%p376 bra 	$L__BB4_527;
	st.global.u32 	[%rd10+768], %r751;
$L__BB4_527:
	add.s32 	%r1378, %r763, 224;
	setp.ge.s32 	%p377, %r1378, %r762;
	@%p377 bra 	$L__BB4_529;
	st.global.u32 	[%rd10+896], %r752;
$L__BB4_529:
	add.s32 	%r1379, %r763, 256;
	setp.ge.s32 	%p378, %r1379, %r762;
	@%p378 bra 	$L__BB4_531;
	st.global.u32 	[%rd10+1024], %r753;
$L__BB4_531:
	add.s32 	%r1380, %r763, 288;
	setp.ge.s32 	%p379, %r1380, %r762;
	@%p379 bra 	$L__BB4_533;
	st.global.u32 	[%rd10+1152], %r754;
$L__BB4_533:
	add.s32 	%r1381, %r763, 320;
	setp.ge.s32 	%p380, %r1381, %r762;
	@%p380 bra 	$L__BB4_535;
	st.global.u32 	[%rd10+1280], %r755;
$L__BB4_535:
	add.s32 	%r1382, %r763, 352;
	setp.ge.s32 	%p381, %r1382, %r762;
	@%p381 bra 	$L__BB4_537;
	st.global.u32 	[%rd10+1408], %r756;
$L__BB4_537:
	add.s32 	%r1383, %r763, 384;
	setp.ge.s32 	%p382, %r1383, %r762;
	@%p382 bra 	$L__BB4_539;
	st.global.u32 	[%rd10+1536], %r757;
$L__BB4_539:
	add.s32 	%r1384, %r763, 416;
	setp.ge.s32 	%p383, %r1384, %r762;
	@%p383 bra 	$L__BB4_541;
	st.global.u32 	[%rd10+1664], %r758;
$L__BB4_541:
	add.s32 	%r1385, %r763, 448;
	setp.ge.s32 	%p384, %r1385, %r762;
	@%p384 bra 	$L__BB4_543;
	st.global.u32 	[%rd10+1792], %r759;
$L__BB4_543:
	add.s32 	%r1386, %r763, 480;
	setp.ge.s32 	%p385, %r1386, %r762;
	@%p385 bra 	$L__BB4_545;
	st.global.u32 	[%rd10+1920], %r760;
$L__BB4_545:
	add.s32 	%r1387, %r763, 512;
	setp.ge.s32 	%p386, %r1387, %r762;
	@%p386 bra 	$L__BB4_583;
	st.global.u32 	[%rd10+2048], %r761;
	bra.uni 	$L__BB4_583;
$L__BB4_547:
	// begin inline asm
	mov.u32 %r1388, %laneid;
	// end inline asm
	shr.u32 	%r1389, %r2, 5;
	mul.lo.s32 	%r1390, %r1389, 544;
	mad.lo.s32 	%r1391, %r1388, 17, %r1390;
	shl.b32 	%r1392, %r1391, 2;
	add.s32 	%r1394, %r873, %r1392;
	st.shared.u32 	[%r1394], %r518;
	st.shared.u32 	[%r1394+4], %r532;
	st.shared.u32 	[%r1394+8], %r546;
	st.shared.u32 	[%r1394+12], %r560;
	st.shared.u32 	[%r1394+16], %r574;
	st.shared.u32 	[%r1394+20], %r588;
	st.shared.u32 	[%r1394+24], %r602;
	st.shared.u32 	[%r1394+28], %r616;
	st.shared.u32 	[%r1394+32], %r630;
	st.shared.u32 	[%r1394+36], %r644;
	st.shared.u32 	[%r1394+40], %r658;
	st.shared.u32 	[%r1394+44], %r672;
	st.shared.u32 	[%r1394+48], %r686;
	st.shared.u32 	[%r1394+52], %r700;
	st.shared.u32 	[%r1394+56], %r714;
	st.shared.u32 	[%r1394+60], %r728;
	st.shared.u32 	[%r1394+64], %r2270;
	bar.warp.sync 	-1;
	shl.b32 	%r1395, %r1388, 4;
	sub.s32 	%r1396, %r1391, %r1395;
	shl.b32 	%r1397, %r1396, 2;
	add.s32 	%r1398, %r873, %r1397;
	ld.shared.u32 	%r764, [%r1398];
	ld.shared.u32 	%r765, [%r1398+128];
	ld.shared.u32 	%r766, [%r1398+256];
	ld.shared.u32 	%r767, [%r1398+384];
	ld.shared.u32 	%r768, [%r1398+512];
	ld.shared.u32 	%r769, [%r1398+640];
	ld.shared.u32 	%r770, [%r1398+768];
	ld.shared.u32 	%r771, [%r1398+896];
	ld.shared.u32 	%r772, [%r1398+1024];
	ld.shared.u32 	%r773, [%r1398+1152];
	ld.shared.u32 	%r774, [%r1398+1280];
	ld.shared.u32 	%r775, [%r1398+1408];
	ld.shared.u32 	%r776, [%r1398+1536];
	ld.shared.u32 	%r777, [%r1398+1664];
	ld.shared.u32 	%r778, [%r1398+1792];
	ld.shared.u32 	%r779, [%r1398+1920];
	ld.shared.u32 	%r780, [%r1398+2048];
	setp.ne.s32 	%p387, %r2, 0;
	@%p387 bra 	$L__BB4_549;
	st.volatile.shared.u32 	[_ZZN3cub18CUB_300001_SM_10006detail10merge_sort26DeviceMergeSortMergeKernelINS2_10policy_hubIN6thrust24THRUST_300001_SM_1000_NS6detail15normal_iteratorINS6_10device_ptrIiEEEEE9Policy600ESB_PNS0_8NullTypeESB_SF_j14lex_comparatoriSE_EEvbT2_T3_T4_PT6_PT7_T5_PSJ_SJ_NS1_7vsmem_tEE19static_temp_storage+17408], %r486;
$L__BB4_549:
	bar.sync 	0;
	ld.volatile.shared.u32 	%r781, [_ZZN3cub18CUB_300001_SM_10006detail10merge_sort26DeviceMergeSortMergeKernelINS2_10policy_hubIN6thrust24THRUST_300001_SM_1000_NS6detail15normal_iteratorINS6_10device_ptrIiEEEEE9Policy600ESB_PNS0_8NullTypeESB_SF_j14lex_comparatoriSE_EEvbT2_T3_T4_PT6_PT7_T5_PSJ_SJ_NS1_7vsmem_tEE19static_temp_storage+17408];
	and.b32  	%r1399, %r2, 31;
	and.b32  	%r1400, %r2, 992;
	mul.lo.s32 	%r1401, %r1400, 17;
	cvt.u64.u32 	%rd167, %r1401;
	or.b32  	%r782, %r1401, %r1399;
	add.s32 	%r1402, %r1399, %r744;
	cvt.u64.u32 	%rd168, %r1402;
	add.s64 	%rd169, %rd168, %rd167;
	setp.ge.s32 	%p388, %r782, %r781;
	shl.b64 	%rd170, %rd169, 2;
	add.s64 	%rd11, %rd3, %rd170;
	@%p388 bra 	$L__BB4_551;
	st.global.u32 	[%rd11], %r764;
$L__BB4_551:
	add.s32 	%r1403, %r782, 32;
	setp.ge.s32 	%p389, %r1403, %r781;
	@%p389 bra 	$L__BB4_553;
	st.global.u32 	[%rd11+128], %r765;
$L__BB4_553:
	add.s32 	%r1404, %r782, 64;
	setp.ge.s32 	%p390, %r1404, %r781;
	@%p390 bra 	$L__BB4_555;
	st.global.u32 	[%rd11+256], %r766;
$L__BB4_555:
	add.s32 	%r1405, %r782, 96;
	setp.ge.s32 	%p391, %r1405, %r781;
	@%p391 bra 	$L__BB4_557;
	st.global.u32 	[%rd11+384], %r767;
$L__BB4_557:
	add.s32 	%r1406, %r782, 128;
	setp.ge.s32 	%p392, %r1406, %r781;
	@%p392 bra 	$L__BB4_559;
	st.global.u32 	[%rd11+512], %r768;
$L__BB4_559:
	add.s32 	%r1407, %r782, 160;
	setp.ge.s32 	%p393, %r1407, %r781;
	@%p393 bra 	$L__BB4_561;
	st.global.u32 	[%rd11+640], %r769;
$L__BB4_561:
	add.s32 	%r1408, %r782, 192;
	setp.ge.s32 	%p394, %r1408, %r781;
	@%p394 bra 	$L__BB4_563;
	st.global.u32 	[%rd11+768], %r770;
$L__BB4_563:
	add.s32 	%r1409, %r782, 224;
	setp.ge.s32 	%p395, %r1409, %r781;
	@%p395 bra 	$L__BB4_565;
	st.global.u32 	[%rd11+896], %r771;
$L__BB4_565:
	add.s32 	%r1410, %r782, 256;
	setp.ge.s32 	%p396, %r1410, %r781;
	@%p396 bra 	$L__BB4_567;
	st.global.u32 	[%rd11+1024], %r772;
$L__BB4_567:
	add.s32 	%r1411, %r782, 288;
	setp.ge.s32 	%p397, %r1411, %r781;
	@%p397 bra 	$L__BB4_569;
	st.global.u32 	[%rd11+1152], %r773;
$L__BB4_569:
	add.s32 	%r1412, %r782, 320;
	setp.ge.s32 	%p398, %r1412, %r781;
	@%p398 bra 	$L__BB4_571;
	st.global.u32 	[%rd11+1280], %r774;
$L__BB4_571:
	add.s32 	%r1413, %r782, 352;
	setp.ge.s32 	%p399, %r1413, %r781;
	@%p399 bra 	$L__BB4_573;
	st.global.u32 	[%rd11+1408], %r775;
$L__BB4_573:
	add.s32 	%r1414, %r782, 384;
	setp.ge.s32 	%p400, %r1414, %r781;
	@%p400 bra 	$L__BB4_575;
	st.global.u32 	[%rd11+1536], %r776;
$L__BB4_575:
	add.s32 	%r1415, %r782, 416;
	setp.ge.s32 	%p401, %r1415, %r781;
	@%p401 bra 	$L__BB4_577;
	st.global.u32 	[%rd11+1664], %r777;
$L__BB4_577:
	add.s32 	%r1416, %r782, 448;
	setp.ge.s32 	%p402, %r1416, %r781;
	@%p402 bra 	$L__BB4_579;
	st.global.u32 	[%rd11+1792], %r778;
$L__BB4_579:
	add.s32 	%r1417, %r782, 480;
	setp.ge.s32 	%p403, %r1417, %r781;
	@%p403 bra 	$L__BB4_581;
	st.global.u32 	[%rd11+1920], %r779;
$L__BB4_581:
	add.s32 	%r1418, %r782, 512;
	setp.ge.s32 	%p404, %r1418, %r781;
	@%p404 bra 	$L__BB4_583;
	st.global.u32 	[%rd11+2048], %r780;
$L__BB4_583:
	ret;

}
	// .globl	_ZN3cub18CUB_300001_SM_10006detail10merge_sort30DeviceMergeSortBlockSortKernelINS2_10policy_hubIN6thrust24THRUST_300001_SM_1000_NS6detail15normal_iteratorINS6_10device_ptrIiEEEEE9Policy600ESB_PNS0_8NullTypeESB_SF_m14lex_comparatoriSE_EEvbT0_T1_T2_T3_T4_PT6_PT7_T5_NS1_7vsmem_tE
.visible .entry _ZN3cub18CUB_300001_SM_10006detail10merge_sort30DeviceMergeSortBlockSortKernelINS2_10policy_hubIN6thrust24THRUST_300001_SM_1000_NS6detail15normal_iteratorINS6_10device_ptrIiEEEEE9Policy600ESB_PNS0_8NullTypeESB_SF_m14lex_comparatoriSE_EEvbT0_T1_T2_T3_T4_PT6_PT7_T5_NS1_7vsmem_tE(
	.param .u8 _ZN3cub18CUB_300001_SM_10006detail10merge_sort30DeviceMergeSortBlockSortKernelINS2_10policy_hubIN6thrust24THRUST_300001_SM_1000_NS6detail15normal_iteratorINS6_10device_ptrIiEEEEE9Policy600ESB_PNS0_8NullTypeESB_SF_m14lex_comparatoriSE_EEvbT0_T1_T2_T3_T4_PT6_PT7_T5_NS1_7vsmem_tE_param_0,
	.param .align 8 .b8 _ZN3cub18CUB_300001_SM_10006detail10merge_sort30DeviceMergeSortBlockSortKernelINS2_10policy_hubIN6thrust24THRUST_300001_SM_1000_NS6detail15normal_iteratorINS6_10device_ptrIiEEEEE9Policy600ESB_PNS0_8NullTypeESB_SF_m14lex_comparatoriSE_EEvbT0_T1_T2_T3_T4_PT6_PT7_T5_NS1_7vsmem_tE_param_1[8],
	.param .u64 .ptr .align 1 _ZN3cub18CUB_300001_SM_10006detail10merge_sort30DeviceMergeSortBlockSortKernelINS2_10policy_hubIN6thrust24THRUST_300001_SM_1000_NS6detail15normal_iteratorINS6_10device_ptrIiEEEEE9Policy600ESB_PNS0_8NullTypeESB_SF_m14lex_comparatoriSE_EEvbT0_T1_T2_T3_T4_PT6_PT7_T5_NS1_7vsmem_tE_param_2,
	.param .align 8 .b8 _ZN3cub18CUB_300001_SM_10006detail10merge_sort30DeviceMergeSortBlockSortKernelINS2_10policy_hubIN6thrust24THRUST_300001_SM_1000_NS6detail15normal_iteratorINS6_10device_ptrIiEEEEE9Policy600ESB_PNS0_8NullTypeESB_SF_m14lex_comparatoriSE_EEvbT0_T1_T2_T3_T4_PT6_PT7_T5_NS1_7vsmem_tE_param_3[8],
	.param .u64 .ptr .align 1 _ZN3cub18CUB_300001_SM_10006detail10merge_sort30DeviceMergeSortBlockSortKernelINS2_10policy_hubIN6thrust24THRUST_300001_SM_1000_NS6detail15normal_iteratorINS6_10device_ptrIiEEEEE9Policy600ESB_PNS0_8NullTypeESB_SF_m14lex_comparatoriSE_EEvbT0_T1_T2_T3_T4_PT6_PT7_T5_NS1_7vsmem_tE_param_4,
	.param .u64 _ZN3cub18CUB_300001_SM_10006detail10merge_sort30DeviceMergeSortBlockSortKernelINS2_10policy_hubIN6thrust24THRUST_300001_SM_1000_NS6detail15normal_iteratorINS6_10device_ptrIiEEEEE9Policy600ESB_PNS0_8NullTypeESB_SF_m14lex_comparatoriSE_EEvbT0_T1_T2_T3_T4_PT6_PT7_T5_NS1_7vsmem_tE_param_5,
	.param .u64 .ptr .align 1 _ZN3cub18CUB_300001_SM_10006detail10merge_sort30DeviceMergeSortBlockSortKernelINS2_10policy_hubIN6thrust24THRUST_300001_SM_1000_NS6detail15normal_iteratorINS6_10device_ptrIiEEEEE9Policy600ESB_PNS0_8NullTypeESB_SF_m14lex_comparatoriSE_EEvbT0_T1_T2_T3_T4_PT6_PT7_T5_NS1_7vsmem_tE_param_6,
	.param .u64 .ptr .align 1 _ZN3cub18CUB_300001_SM_10006detail10merge_sort30DeviceMergeSortBlockSortKernelINS2_10policy_hubIN6thrust24THRUST_300001_SM_1000_NS6detail15normal_iteratorINS6_10device_ptrIiEEEEE9Policy600ESB_PNS0_8NullTypeESB_SF_m14lex_comparatoriSE_EEvbT0_T1_T2_T3_T4_PT6_PT7_T5_NS1_7vsmem_tE_param_7,
	.param .align 1 .b8 _ZN3cub18CUB_300001_SM_10006detail10merge_sort30DeviceMergeSortBlockSortKernelINS2_10policy_hubIN6thrust24THRUST_300001_SM_1000_NS6detail15normal_iteratorINS6_10device_ptrIiEEEEE9Policy600ESB_PNS0_8NullTypeESB_SF_m14lex_comparatoriSE_EEvbT0_T1_T2_T3_T4_PT6_PT7_T5_NS1_7vsmem_tE_param_8[1],
	.param .align 8 .b8 _ZN3cub18CUB_300001_SM_10006detail10merge_sort30DeviceMergeSortBlockSortKernelINS2_10policy_hubIN6thrust24THRUST_300001_SM_1000_NS6detail15normal_iteratorINS6_10device_ptrIiEEEEE9Policy600ESB_PNS0_8NullTypeESB_SF_m14lex_comparatoriSE_EEvbT0_T1_T2_T3_T4_PT6_PT7_T5_NS1_7vsmem_tE_param_9[8]
)
.maxntid 256
{
	.reg .pred 	%p<2643>;
	.reg .b16 	%rs<4>;
	.reg .b32 	%r<11759>;
	.reg .b32 	%f<7430>;
	.reg .b64 	%rd<40>;
	// demoted variable
	.shared .align 16 .b8 _ZZN3cub18CUB_300001_SM_10006detail10merge_sort30DeviceMergeSortBlockSortKernelINS2_10policy_hubIN6thrust24THRUST_300001_SM_1000_NS6detail15normal_iteratorINS6_10device_ptrIiEEEEE9Policy600ESB_PNS0_8NullTypeESB_SF_m14lex_comparatoriSE_EEvbT0_T1_T2_T3_T4_PT6_PT7_T5_NS1_7vsmem_tEE19static_temp_storage[17424];
	ld.param.u64 	%rd11, [_ZN3cub18CUB_300001_SM_10006detail10merge_sort30DeviceMergeSortBlockSortKernelINS2_10policy_hubIN6thrust24THRUST_300001_SM_1000_NS6detail15normal_iteratorINS6_10device_ptrIiEEEEE9Policy600ESB_PNS0_8NullTypeESB_SF_m14lex_comparatoriSE_EEvbT0_T1_T2_T3_T4_PT6_PT7_T5_NS1_7vsmem_tE_param_3];
	ld.param.u64 	%rd12, [_ZN3cub18CUB_300001_SM_10006detail10merge_sort30DeviceMergeSortBlockSortKernelINS2_10policy_hubIN6thrust24THRUST_300001_SM_1000_NS6detail15normal_iteratorINS6_10device_ptrIiEEEEE9Policy600ESB_PNS0_8NullTypeESB_SF_m14lex_comparatoriSE_EEvbT0_T1_T2_T3_T4_PT6_PT7_T5_NS1_7vsmem_tE_param_1];
	ld.param.u64 	%rd9, [_ZN3cub18CUB_300001_SM_10006detail10merge_sort30DeviceMergeSortBlockSortKernelINS2_10policy_hubIN6thrust24THRUST_300001_SM_1000_NS6detail15normal_iteratorINS6_10device_ptrIiEEEEE9Policy600ESB_PNS0_8NullTypeESB_SF_m14lex_comparatoriSE_EEvbT0_T1_T2_T3_T4_PT6_PT7_T5_NS1_7vsmem_tE_param_5];
	ld.param.u64 	%rd10, [_ZN3cub18CUB_300001_SM_10006detail10merge_sort30DeviceMergeSortBlockSortKernelINS2_10policy_hubIN6thrust24THRUST_300001_SM_1000_NS6detail15normal_iteratorINS6_10device_ptrIiEEEEE9Policy600ESB_PNS0_8NullTypeESB_SF_m14lex_comparatoriSE_EEvbT0_T1_T2_T3_T4_PT6_PT7_T5_NS1_7vsmem_tE_param_6];
	cvta.to.global.u64 	%rd1, %rd10;
	cvta.to.global.u64 	%rd2, %rd12;
	cvta.to.global.u64 	%rd3, %rd11;
	mov.u32 	%r3854, %ctaid.x;
	cvt.u64.u32 	%rd13, %r3854;
	mov.u32 	%r3855, %nctaid.x;
	cvt.u64.u32 	%rd14, %r3855;
	mul.wide.u32 	%rd4, %r3854, 4352;
	add.s64 	%rd15, %rd14, -1;
	setp.le.u64 	%p69, %rd15, %rd13;
	@%p69 bra 	$L__BB5_861;
	// begin inline asm
	griddepcontrol.wait;
	// end inline asm
	mov.u32 	%r1, %tid.x;
	and.b32  	%r2, %r1, 31;
	and.b32  	%r7262, %r1, 992;
	mul.lo.s32 	%r3, %r7262, 17;
	or.b32  	%r7263, %r3, %r2;
	cvt.u64.u32 	%rd28, %r7263;
	add.s64 	%rd5, %rd4, %rd28;
	shl.b64 	%rd29, %rd5, 2;
	add.s64 	%rd30, %rd2, %rd29;
	ld.global.u32 	%r7264, [%rd30];
	ld.global.u32 	%r7265, [%rd30+128];
	ld.global.u32 	%r7266, [%rd30+256];
	ld.global.u32 	%r7267, [%rd30+384];
	ld.global.u32 	%r7268, [%rd30+512];
	ld.global.u32 	%r7269, [%rd30+640];
	ld.global.u32 	%r7270, [%rd30+768];
	ld.global.u32 	%r7271, [%rd30+896];
	ld.global.u32 	%r7272, [%rd30+1024];
	ld.global.u32 	%r7273, [%rd30+1152];
	ld.global.u32 	%r7274, [%rd30+1280];
	ld.global.u32 	%r7275, [%rd30+1408];
	ld.global.u32 	%r7276, [%rd30+1536];
	ld.global.u32 	%r7277, [%rd30+1664];
	ld.global.u32 	%r7278, [%rd30+1792];
	ld.global.u32 	%r7279, [%rd30+1920];
	ld.global.u32 	%r7280, [%rd30+2048];
	// begin inline asm
	mov.u32 %r7261, %laneid;
	// end inline asm
	shr.u32 	%r7281, %r1, 5;
	mad.lo.s32 	%r7282, %r7281, 544, %r7261;
	shl.b32 	%r7283, %r7282, 2;
	mov.u32 	%r7284, _ZZN3cub18CUB_300001_SM_10006detail10merge_sort30DeviceMergeSortBlockSortKernelINS2_10policy_hubIN6thrust24THRUST_300001_SM_1000_NS6detail15normal_iteratorINS6_10device_ptrIiEEEEE9Policy600ESB_PNS0_8NullTypeESB_SF_m14lex_comparatoriSE_EEvbT0_T1_T2_T3_T4_PT6_PT7_T5_NS1_7vsmem_tEE19static_temp_storage;
	add.s32 	%r4, %r7284, %r7283;
	st.shared.u32 	[%r4], %r7264;
	st.shared.u32 	[%r4+128], %r7265;
	st.shared.u32 	[%r4+256], %r7266;
	st.shared.u32 	[%r4+384], %r7267;
	st.shared.u32 	[%r4+512], %r7268;
	st.shared.u32 	[%r4+640], %r7269;
	st.shared.u32 	[%r4+768], %r7270;
	st.shared.u32 	[%r4+896], %r7271;
	st.shared.u32 	[%r4+1024], %r7272;
	st.shared.u32 	[%r4+1152], %r7273;
	st.shared.u32 	[%r4+1280], %r7274;
	st.shared.u32 	[%r4+1408], %r7275;
	st.shared.u32 	[%r4+1536], %r7276;
	st.shared.u32 	[%r4+1664], %r7277;
	st.shared.u32 	[%r4+1792], %r7278;
	st.shared.u32 	[%r4+1920], %r7279;
	st.shared.u32 	[%r4+2048], %r7280;
	bar.warp.sync 	-1;
	shl.b32 	%r7285, %r7261, 6;
	add.s32 	%r5, %r4, %r7285;
	ld.shared.u32 	%r10466, [%r5];
	ld.shared.u32 	%r10434, [%r5+4];
	ld.shared.u32 	%r10433, [%r5+8];
	ld.shared.u32 	%r10438, [%r5+12];
	ld.shared.u32 	%r10437, [%r5+16];
	ld.shared.u32 	%r10442, [%r5+20];
	ld.shared.u32 	%r10441, [%r5+24];
	ld.shared.u32 	%r10446, [%r5+28];
	ld.shared.u32 	%r10445, [%r5+32];
	ld.shared.u32 	%r10450, [%r5+36];
	ld.shared.u32 	%r10449, [%r5+40];
	ld.shared.u32 	%r10454, [%r5+44];
	ld.shared.u32 	%r10453, [%r5+48];
	ld.shared.u32 	%r10458, [%r5+52];
	ld.shared.u32 	%r10457, [%r5+56];
	ld.shared.u32 	%r10462, [%r5+60];
	ld.shared.u32 	%r10525, [%r5+64];
	bar.sync 	0;
	// begin inline asm
	griddepcontrol.launch_dependents;
	// end inline asm
	max.s32 	%r7286, %r10434, %r10466;
	cvt.rn.f32.s32 	%f3888, %r7286;
	setp.lt.s32 	%p1427, %r7286, 1;
	mul.f32 	%f3889, %f3888, 0f4B000000;
	selp.f32 	%f3890, %f3889, %f3888, %p1427;
	selp.f32 	%f3891, 0fC1B80000, 0f00000000, %p1427;
	mov.b32 	%r7287, %f3890;
	add.s32 	%r7288, %r7287, -1059760811;
	and.b32  	%r7289, %r7288, -8388608;
	sub.s32 	%r7290, %r7287, %r7289;
	mov.b32 	%f3892, %r7290;
	cvt.rn.f32.s32 	%f3893, %r7289;
	fma.rn.f32 	%f3894, %f3893, 0f34000000, %f3891;
	add.f32 	%f3895, %f3892, 0fBF800000;
	fma.rn.f32 	%f3896, %f3895, 0fBE055027, 0f3E1039F6;
	fma.rn.f32 	%f3897, %f3896, %f3895, 0fBDF8CDCC;
	fma.rn.f32 	%f3898, %f3897, %f3895, 0f3E0F2955;
	fma.rn.f32 	%f3899, %f3898, %f3895, 0fBE2AD8B9;
	fma.rn.f32 	%f3900, %f3899, %f3895, 0f3E4CED0B;
	fma.rn.f32 	%f3901, %f3900, %f3895, 0fBE7FFF22;
	fma.rn.f32 	%f3902, %f3901, %f3895, 0f3EAAAA78;
	fma.rn.f32 	%f3903, %f3902, %f3895, 0fBF000000;
	mul.f32 	%f3904, %f3895, %f3903;
	fma.rn.f32 	%f3905, %f3904, %f3895, %f3895;
	fma.rn.f32 	%f3906, %f3894, 0f3F317218, %f3905;
	setp.gt.u32 	%p1428, %r7287, 2139095039;
	fma.rn.f32 	%f3907, %f3890, 0f7F800000, 0f7F800000;
	selp.f32 	%f3908, %f3907, %f3906, %p1428;
	setp.eq.f32 	%p1429, %f3890, 0f00000000;
	fma.rn.f32 	%f3909, %f3908, 0f3EDE5BD9, 0f3F800000;
	selp.f32 	%f3910, 0fFF800000, %f3909, %p1429;
	cvt.rzi.u32.f32 	%r23, %f3910;
	setp.eq.s32 	%p1430, %r23, 0;
	@%p1430 bra 	$L__BB5_6;
	mul.hi.s32 	%r7292, %r10466, 1717986919;
	shr.u32 	%r7293, %r7292, 31;
	shr.s32 	%r7294, %r7292, 2;
	add.s32 	%r7295, %r7294, %r7293;
	mul.lo.s32 	%r7296, %r7295, 10;
	sub.s32 	%r24, %r10466, %r7296;
	mov.b32 	%r10399, 0;
	mov.u32 	%r10400, %r10434;
$L__BB5_3:
	mul.hi.s32 	%r7297, %r10400, 1717986919;
	shr.u32 	%r7298, %r7297, 31;
	shr.s32 	%r7299, %r7297, 2;
	add.s32 	%r7300, %r7299, %r7298;
	mul.lo.s32 	%r7301, %r7300, 10;
	sub.s32 	%r27, %r10400, %r7301;
	setp.eq.s32 	%p1431, %r27, %r24;
	@%p1431 bra 	$L__BB5_5;
	setp.gt.s32 	%p1432, %r27, %r24;
	selp.b32 	%r28, %r10434, %r10466, %p1432;
	selp.b32 	%r10466, %r10466, %r10434, %p1432;
	mov.u32 	%r10434, %r28;
	bra.uni 	$L__BB5_6;
$L__BB5_5:
	add.s32 	%r10399, %r10399, 1;
	setp.ne.s32 	%p1433, %r10399, %r23;
	mov.u32 	%r10400, %r7300;
	@%p1433 bra 	$L__BB5_3;
$L__BB5_6:
	max.s32 	%r7305, %r10438, %r10433;
	cvt.rn.f32.s32 	%f3911, %r7305;
	setp.lt.s32 	%p1434, %r7305, 1;
	mul.f32 	%f3912, %f3911, 0f4B000000;
	selp.f32 	%f3913, %f3912, %f3911, %p1434;
	selp.f32 	%f3914, 0fC1B80000, 0f00000000, %p1434;
	mov.b32 	%r7306, %f3913;
	add.s32 	%r7307, %r7306, -1059760811;
	and.b32  	%r7308, %r7307, -8388608;
	sub.s32 	%r7309, %r7306, %r7308;
	mov.b32 	%f3915, %r7309;
	cvt.rn.f32.s32 	%f3916, %r7308;
	fma.rn.f32 	%f3917, %f3916, 0f34000000, %f3914;
	add.f32 	%f3918, %f3915, 0fBF800000;
	fma.rn.f32 	%f3919, %f3918, 0fBE055027, 0f3E1039F6;
	fma.rn.f32 	%f3920, %f3919, %f3918, 0fBDF8CDCC;
	fma.rn.f32 	%f3921, %f3920, %f3918, 0f3E0F2955;
	fma.rn.f32 	%f3922, %f3921, %f3918, 0fBE2AD8B9;
	fma.rn.f32 	%f3923, %f3922, %f3918, 0f3E4CED0B;
	fma.rn.f32 	%f3924, %f3923, %f3918, 0fBE7FFF22;
	fma.rn.f32 	%f3925, %f3924, %f3918, 0f3EAAAA78;
	fma.rn.f32 	%f3926, %f3925, %f3918, 0fBF000000;
	mul.f32 	%f3927, %f3918, %f3926;
	fma.rn.f32 	%f3928, %f3927, %f3918, %f3918;
	fma.rn.f32 	%f3929, %f3917, 0f3F317218, %f3928;
	setp.gt.u32 	%p1435, %r7306, 2139095039;
	fma.rn.f32 	%f3930, %f3913, 0f7F800000, 0f7F800000;
	selp.f32 	%f3931, %f3930, %f3929, %p1435;
	setp.eq.f32 	%p1436, %f3913, 0f00000000;
	fma.rn.f32 	%f3932, %f3931, 0f3EDE5BD9, 0f3F800000;
	selp.f32 	%f3933, 0fFF800000, %f3932, %p1436;
	cvt.rzi.u32.f32 	%r34, %f3933;
	setp.eq.s32 	%p1437, %r34, 0;
	@%p1437 bra 	$L__BB5_11;
	mul.hi.s32 	%r7311, %r10433, 1717986919;
	shr.u32 	%r7312, %r7311, 31;
	shr.s32 	%r7313, %r7311, 2;
	add.s32 	%r7314, %r7313, %r7312;
	mul.lo.s32 	%r7315, %r7314, 10;
	sub.s32 	%r35, %r10433, %r7315;
	mov.b32 	%r10403, 0;
	mov.u32 	%r10404, %r10438;
$L__BB5_8:
	mul.hi.s32 	%r7316, %r10404, 1717986919;
	shr.u32 	%r7317, %r7316, 31;
	shr.s32 	%r7318, %r7316, 2;
	add.s32 	%r7319, %r7318, %r7317;
	mul.lo.s32 	%r7320, %r7319, 10;
	sub.s32 	%r38, %r10404, %r7320;
	setp.eq.s32 	%p1438, %r38, %r35;
	@%p1438 bra 	$L__BB5_10;
	setp.gt.s32 	%p1439, %r38, %r35;
	selp.b32 	%r39, %r10438, %r10433, %p1439;
	selp.b32 	%r10433, %r10433, %r10438, %p1439;
	mov.u32 	%r10438, %r39;
	bra.uni 	$L__BB5_11;
$L__BB5_10:
	add.s32 	%r10403, %r10403, 1;
	setp.ne.s32 	%p1440, %r10403, %r34;
	mov.u32 	%r10404, %r7319;
	@%p1440 bra 	$L__BB5_8;
$L__BB5_11:
	max.s32 	%r7324, %r10442, %r10437;
	cvt.rn.f32.s32 	%f3934, %r7324;
	setp.lt.s32 	%p1441, %r7324, 1;
	mul.f32 	%f3935, %f3934, 0f4B000000;
	selp.f32 	%f3936, %f3935, %f3934, %p1441;
	selp.f32 	%f3937, 0fC1B80000, 0f00000000, %p1441;
	mov.b32 	%r7325, %f3936;
	add.s32 	%r7326, %r7325, -1059760811;
	and.b32  	%r7327, %r7326, -8388608;
	sub.s32 	%r7328, %r7325, %r7327;
	mov.b32 	%f3938, %r7328;
	cvt.rn.f32.s32 	%f3939, %r7327;
	fma.rn.f32 	%f3940, %f3939, 0f34000000, %f3937;
	add.f32 	%f3941, %f3938, 0fBF800000;
	fma.rn.f32 	%f3942, %f3941, 0fBE055027, 0f3E1039F6;
	fma.rn.f32 	%f3943, %f3942, %f3941, 0fBDF8CDCC;
	fma.rn.f32 	%f3944, %f3943, %f3941, 0f3E0F2955;
	fma.rn.f32 	%f3945, %f3944, %f3941, 0fBE2AD8B9;
	fma.rn.f32 	%f3946, %f3945, %f3941, 0f3E4CED0B;
	fma.rn.f32 	%f3947, %f3946, %f3941, 0fBE7FFF22;
	fma.rn.f32 	%f3948, %f3947, %f3941, 0f3EAAAA78;
	fma.rn.f32 	%f3949, %f3948, %f3941, 0fBF000000;
	mul.f32 	%f3950, %f3941, %f3949;
	fma.rn.f32 	%f3951, %f3950, %f3941, %f3941;
	fma.rn.f32 	%f3952, %f3940, 0f3F317218, %f3951;
	setp.gt.u32 	%p1442, %r7325, 2139095039;
	fma.rn.f32 	%f3953, %f3936, 0f7F800000, 0f7F800000;
	selp.f32 	%f3954, %f3953, %f3952, %p1442;
	setp.eq.f32 	%p1443, %f3936, 0f00000000;
	fma.rn.f32 	%f3955, %f3954, 0f3EDE5BD9, 0f3F800000;
	selp.f32 	%f3956, 0fFF800000, %f3955, %p1443;
	cvt.rzi.u32.f32 	%r45, %f3956;
	setp.eq.s32 	%p1444, %r45, 0;
	@%p1444 bra 	$L__BB5_16;
	mul.hi.s32 	%r7330, %r10437, 1717986919;
	shr.u32 	%r7331, %r7330, 31;
	shr.s32 	%r7332, %r7330, 2;
	add.s32 	%r7333, %r7332, %r7331;
	mul.lo.s32 	%r7334, %r7333, 10;
	sub.s32 	%r46, %r10437, %r7334;
	mov.b32 	%r10407, 0;
	mov.u32 	%r10408, %r10442;
$L__BB5_13:
	mul.hi.s32 	%r7335, %r10408, 1717986919;
	shr.u32 	%r7336, %r7335, 31;
	shr.s32 	%r7337, %r7335, 2;
	add.s32 	%r7338, %r7337, %r7336;
	mul.lo.s32 	%r7339, %r7338, 10;
	sub.s32 	%r49, %r10408, %r7339;
	setp.eq.s32 	%p1445, %r49, %r46;
	@%p1445 bra 	$L__BB5_15;
	setp.gt.s32 	%p1446, %r49, %r46;
	selp.b32 	%r50, %r10442, %r10437, %p1446;
	selp.b32 	%r10437, %r10437, %r10442, %p1446;
	mov.u32 	%r10442, %r50;
	bra.uni 	$L__BB5_16;
$L__BB5_15:
	add.s32 	%r10407, %r10407, 1;
	setp.ne.s32 	%p1447, %r10407, %r45;
	mov.u32 	%r10408, %r7338;
	@%p1447 bra 	$L__BB5_13;
$L__BB5_16:
	max.s32 	%r7343, %r10446, %r10441;
	cvt.rn.f32.s32 	%f3957, %r7343;
	setp.lt.s32 	%p1448, %r7343, 1;
	mul.f32 	%f3958, %f3957, 0f4B000000;
	selp.f32 	%f3959, %f3958, %f3957, %p1448;
	selp.f32 	%f3960, 0fC1B80000, 0f00000000, %p1448;
	mov.b32 	%r7344, %f3959;
	add.s32 	%r7345, %r7344, -1059760811;
	and.b32  	%r7346, %r7345, -8388608;
	sub.s32 	%r7347, %r7344, %r7346;
	mov.b32 	%f3961, %r7347;
	cvt.rn.f32.s32 	%f3962, %r7346;
	fma.rn.f32 	%f3963, %f3962, 0f34000000, %f3960;
	add.f32 	%f3964, %f3961, 0fBF800000;
	fma.rn.f32 	%f3965, %f3964, 0fBE055027, 0f3E1039F6;
	fma.rn.f32 	%f3966, %f3965, %f3964, 0fBDF8CDCC;
	fma.rn.f32 	%f3967, %f3966, %f3964, 0f3E0F2955;
	fma.rn.f32 	%f3968, %f3967, %f3964, 0fBE2AD8B9;
	fma.rn.f32 	%f3969, %f3968, %f3964, 0f3E4CED0B;
	fma.rn.f32 	%f3970, %f3969, %f3964, 0fBE7FFF22;
	fma.rn.f32 	%f3971, %f3970, %f3964, 0f3EAAAA78;
	fma.rn.f32 	%f3972, %f3971, %f3964, 0fBF000000;
	mul.f32 	%f3973, %f3964, %f3972;
	fma.rn.f32 	%f3974, %f3973, %f3964, %f3964;
	fma.rn.f32 	%f3975, %f3963, 0f3F317218, %f3974;
	setp.gt.u32 	%p1449, %r7344, 2139095039;
	fma.rn.f32 	%f3976, %f3959, 0f7F800000, 0f7F800000;
	selp.f32 	%f3977, %f3976, %f3975, %p1449;
	setp.eq.f32 	%p1450, %f3959, 0f00000000;
	fma.rn.f32 	%f3978, %f3977, 0f3EDE5BD9, 0f3F800000;
	selp.f32 	%f3979, 0fFF800000, %f3978, %p1450;
	cvt.rzi.u32.f32 	%r56, %f3979;
	setp.eq.s32 	%p1451, %r56, 0;
	@%p1451 bra 	$L__BB5_21;
	mul.hi.s32 	%r7349, %r10441, 1717986919;
	shr.u32 	%r7350, %r7349, 31;
	shr.s32 	%r7351, %r7349, 2;
	add.s32 	%r7352, %r7351, %r7350;
	mul.lo.s32 	%r7353, %r7352, 10;
	sub.s32 	%r57, %r10441, %r7353;
	mov.b32 	%r10411, 0;
	mov.u32 	%r10412, %r10446;
$L__BB5_18:
	mul.hi.s32 	%r7354, %r10412, 1717986919;
	shr.u32 	%r7355, %r7354, 31;
	shr.s32 	%r7356, %r7354, 2;
	add.s32 	%r7357, %r7356, %r7355;
	mul.lo.s32 	%r7358, %r7357, 10;
	sub.s32 	%r60, %r10412, %r7358;
	setp.eq.s32 	%p1452, %r60, %r57;
	@%p1452 bra 	$L__BB5_20;
	setp.gt.s32 	%p1453, %r60, %r57;
	selp.b32 	%r61, %r10446, %r10441, %p1453;
	selp.b32 	%r10441, %r10441, %r10446, %p1453;
	mov.u32 	%r10446, %r61;
	bra.uni 	$L__BB5_21;
$L__BB5_20:
	add.s32 	%r10411, %r10411, 1;
	setp.ne.s32 	%p1454, %r10411, %r56;
	mov.u32 	%r10412, %r7357;
	@%p1454 bra 	$L__BB5_18;
$L__BB5_21:
	max.s32 	%r7362, %r10450, %r10445;
	cvt.rn.f32.s32 	%f3980, %r7362;
	setp.lt.s32 	%p1455, %r7362, 1;
	mul.f32 	%f3981, %f3980, 0f4B000000;
	selp.f32 	%f3982, %f3981, %f3980, %p1455;
	selp.f32 	%f3983, 0fC1B80000, 0f00000000, %p1455;
	mov.b32 	%r7363, %f3982;
	add.s32 	%r7364, %r7363, -1059760811;
	and.b32  	%r7365, %r7364, -8388608;
	sub.s32 	%r7366, %r7363, %r7365;
	mov.b32 	%f3984, %r7366;
	cvt.rn.f32.s32 	%f3985, %r7365;
	fma.rn.f32 	%f3986, %f3985, 0f34000000, %f3983;
	add.f32 	%f3987, %f3984, 0fBF800000;
	fma.rn.f32 	%f3988, %f3987, 0fBE055027, 0f3E1039F6;
	fma.rn.f32 	%f3989, %f3988, %f3987, 0fBDF8CDCC;
	fma.rn.f32 	%f3990, %f3989, %f3987, 0f3E0F2955;
	fma.rn.f32 	%f3991, %f3990, %f3987, 0fBE2AD8B9;
	fma.rn.f32 	%f3992, %f3991, %f3987, 0f3E4CED0B;
	fma.rn.f32 	%f3993, %f3992, %f3987, 0fBE7FFF22;
	fma.rn.f32 	%f3994, %f3993, %f3987, 0f3EAAAA78;
	fma.rn.f32 	%f3995, %f3994, %f3987, 0fBF000000;
	mul.f32 	%f3996, %f3987, %f3995;
	fma.rn.f32 	%f3997, %f3996, %f3987, %f3987;
	fma.rn.f32 	%f3998, %f3986, 0f3F317218, %f3997;
	setp.gt.u32 	%p1456, %r7363, 2139095039;
	fma.rn.f32 	%f3999, %f3982, 0f7F800000, 0f7F800000;
	selp.f32 	%f4000, %f3999, %f3998, %p1456;
	setp.eq.f32 	%p1457, %f3982, 0f00000000;
	fma.rn.f32 	%f4001, %f4000, 0f3EDE5BD9, 0f3F800000;
	selp.f32 	%f4002, 0fFF800000, %f4001, %p1457;
	cvt.rzi.u32.f32 	%r67, %f4002;
	setp.eq.s32 	%p1458, %r67, 0;
	@%p1458 bra 	$L__BB5_26;
	mul.hi.s32 	%r7368, %r10445, 1717986919;
	shr.u32 	%r7369, %r7368, 31;
	shr.s32 	%r7370, %r7368, 2;
	add.s32 	%r7371, %r7370, %r7369;
	mul.lo.s32 	%r7372, %r7371, 10;
	sub.s32 	%r68, %r10445, %r7372;
	mov.b32 	%r10415, 0;
	mov.u32 	%r10416, %r10450;
$L__BB5_23:
	mul.hi.s32 	%r7373, %r10416, 1717986919;
	shr.u32 	%r7374, %r7373, 31;
	shr.s32 	%r7375, %r7373, 2;
	add.s32 	%r7376, %r7375, %r7374;
	mul.lo.s32 	%r7377, %r7376, 10;
	sub.s32 	%r71, %r10416, %r7377;
	setp.eq.s32 	%p1459, %r71, %r68;
	@%p1459 bra 	$L__BB5_25;
	setp.gt.s32 	%p1460, %r71, %r68;
	selp.b32 	%r72, %r10450, %r10445, %p1460;
	selp.b32 	%r10445, %r10445, %r10450, %p1460;
	mov.u32 	%r10450, %r72;
	bra.uni 	$L__BB5_26;
$L__BB5_25:
	add.s32 	%r10415, %r10415, 1;
	setp.ne.s32 	%p1461, %r10415, %r67;
	mov.u32 	%r10416, %r7376;
	@%p1461 bra 	$L__BB5_23;
$L__BB5_26:
	max.s32 	%r7381, %r10454, %r10449;
	cvt.rn.f32.s32 	%f4003, %r7381;
	setp.lt.s32 	%p1462, %r7381, 1;
	mul.f32 	%f4004, %f4003, 0f4B000000;
	selp.f32 	%f4005, %f4004, %f4003, %p1462;
	selp.f32 	%f4006, 0fC1B80000, 0f00000000, %p1462;
	mov.b32 	%r7382, %f4005;
	add.s32 	%r7383, %r7382, -1059760811;
	and.b32  	%r7384, %r7383, -8388608;
	sub.s32 	%r7385, %r7382, %r7384;
	mov.b32 	%f4007, %r7385;
	cvt.rn.f32.s32 	%f4008, %r7384;
	fma.rn.f32 	%f4009, %f4008, 0f34000000, %f4006;
	add.f32 	%f4010, %f4007, 0fBF800000;
	fma.rn.f32 	%f4011, %f4010, 0fBE055027, 0f3E1039F6;
	fma.rn.f32 	%f4012, %f4011, %f4010, 0fBDF8CDCC;
	fma.rn.f32 	%f4013, %f4012, %f4010, 0f3E0F2955;
	fma.rn.f32 	%f4014, %f4013, %f4010, 0fBE2AD8B9;
	fma.rn.f32 	%f4015, %f4014, %f4010, 0f3E4CED0B;
	fma.rn.f32 	%f4016, %f4015, %f4010, 0fBE7FFF22;
	fma.rn.f32 	%f4017, %f4016, %f4010, 0f3EAAAA78;
	fma.rn.f32 	%f4018, %f4017, %f4010, 0fBF000000;
	mul.f32 	%f4019, %f4010, %f4018;
	fma.rn.f32 	%f4020, %f4019, %f4010, %f4010;
	fma.rn.f32 	%f4021, %f4009, 0f3F317218, %f4020;
	setp.gt.u32 	%p1463, %r7382, 2139095039;
	fma.rn.f32 	%f4022, %f4005, 0f7F800000, 0f7F800000;
	selp.f32 	%f4023, %f4022, %f4021, %p1463;
	setp.eq.f32 	%p1464, %f4005, 0f00000000;
	fma.rn.f32 	%f4024, %f4023, 0f3EDE5BD9, 0f3F800000;
	selp.f32 	%f4025, 0fFF800000, %f4024, %p1464;
	cvt.rzi.u32.f32 	%r78, %f4025;
	setp.eq.s32 	%p1465, %r78, 0;
	@%p1465 bra 	$L__BB5_31;
	mul.hi.s32 	%r7387, %r10449, 1717986919;
	shr.u32 	%r7388, %r7387, 31;
	shr.s32 	%r7389, %r7387, 2;
	add.s32 	%r7390, %r7389, %r7388;
	mul.lo.s32 	%r7391, %r7390, 10;
	sub.s32 	%r79, %r10449, %r7391;
	mov.b32 	%r10419, 0;
	mov.u32 	%r10420, %r10454;
$L__BB5_28:
	mul.hi.s32 	%r7392, %r10420, 1717986919;
	shr.u32 	%r7393, %r7392, 31;
	shr.s32 	%r7394, %r7392, 2;
	add.s32 	%r7395, %r7394, %r7393;
	mul.lo.s32 	%r7396, %r7395, 10;
	sub.s32 	%r82, %r10420, %r7396;
	setp.eq.s32 	%p1466, %r82, %r79;
	@%p1466 bra 	$L__BB5_30;
	setp.gt.s32 	%p1467, %r82, %r79;
	selp.b32 	%r83, %r10454, %r10449, %p1467;
	selp.b32 	%r10449, %r10449, %r10454, %p1467;
	mov.u32 	%r10454, %r83;
	bra.uni 	$L__BB5_31;
$L__BB5_30:
	add.s32 	%r10419, %r10419, 1;
	setp.ne.s32 	%p1468, %r10419, %r78;
	mov.u32 	%r10420, %r7395;
	@%p1468 bra 	$L__BB5_28;
$L__BB5_31:
	max.s32 	%r7400, %r10458, %r10453;
	cvt.rn.f32.s32 	%f4026, %r7400;
	setp.lt.s32 	%p1469, %r7400, 1;
	mul.f32 	%f4027, %f4026, 0f4B000000;
	selp.f32 	%f4028, %f4027, %f4026, %p1469;
	selp.f32 	%f4029, 0fC1B80000, 0f00000000, %p1469;
	mov.b32 	%r7401, %f4028;
	add.s32 	%r7402, %r7401, -1059760811;
	and.b32  	%r7403, %r7402, -8388608;
	sub.s32 	%r7404, %r7401, %r7403;
	mov.b32 	%f4030, %r7404;
	cvt.rn.f32.s32 	%f4031, %r7403;
	fma.rn.f32 	%f4032, %f4031, 0f34000000, %f4029;
	add.f32 	%f4033, %f4030, 0fBF800000;
	fma.rn.f32 	%f4034, %f4033, 0fBE055027, 0f3E1039F6;
	fma.rn.f32 	%f4035, %f4034, %f4033, 0fBDF8CDCC;
	fma.rn.f32 	%f4036, %f4035, %f4033, 0f3E0F2955;
	fma.rn.f32 	%f4037, %f4036, %f4033, 0fBE2AD8B9;
	fma.rn.f32 	%f4038, %f4037, %f4033, 0f3E4CED0B;
	fma.rn.f32 	%f4039, %f4038, %f4033, 0fBE7FFF22;
	fma.rn.f32 	%f4040, %f4039, %f4033, 0f3EAAAA78;
	fma.rn.f32 	%f4041, %f4040, %f4033, 0fBF000000;
	mul.f32 	%f4042, %f4033, %f4041;
	fma.rn.f32 	%f4043, %f4042, %f4033, %f4033;
	fma.rn.f32 	%f4044, %f4032, 0f3F317218, %f4043;
	setp.gt.u32 	%p1470, %r7401, 2139095039;
	fma.rn.f32 	%f4045, %f4028, 0f7F800000, 0f7F800000;
	selp.f32 	%f4046, %f4045, %f4044, %p1470;
	setp.eq.f32 	%p1471, %f4028, 0f00000000;
	fma.rn.f32 	%f4047, %f4046, 0f3EDE5BD9, 0f3F800000;
	selp.f32 	%f4048, 0fFF800000, %f4047, %p1471;
	cvt.rzi.u32.f32 	%r89, %f4048;
	setp.eq.s32 	%p1472, %r89, 0;
	@%p1472 bra 	$L__BB5_36;
	mul.hi.s32 	%r7406, %r10453, 1717986919;
	shr.u32 	%r7407, %r7406, 31;
	shr.s32 	%r7408, %r7406, 2;
	add.s32 	%r7409, %r7408, %r7407;
	mul.lo.s32 	%r7410, %r7409, 10;
	sub.s32 	%r90, %r10453, %r7410;
	mov.b32 	%r10423, 0;
	mov.u32 	%r10424, %r10458;
$L__BB5_33:
	mul.hi.s32 	%r7411, %r10424, 1717986919;
	shr.u32 	%r7412, %r7411, 31;
	shr.s32 	%r7413, %r7411, 2;
	add.s32 	%r7414, %r7413, %r7412;
	mul.lo.s32 	%r7415, %r7414, 10;
	sub.s32 	%r93, %r10424, %r7415;
	setp.eq.s32 	%p1473, %r93, %r90;
	@%p1473 bra 	$L__BB5_35;
	setp.gt.s32 	%p1474, %r93, %r90;
	selp.b32 	%r94, %r10458, %r10453, %p1474;
	selp.b32 	%r10453, %r10453, %r10458, %p1474;
	mov.u32 	%r10458, %r94;
	bra.uni 	$L__BB5_36;
$L__BB5_35:
	add.s32 	%r10423, %r10423, 1;
	setp.ne.s32 	%p1475, %r10423, %r89;
	mov.u32 	%r10424, %r7414;
	@%p1475 bra 	$L__BB5_33;
$L__BB5_36:
	max.s32 	%r7419, %r10462, %r10457;
	cvt.rn.f32.s32 	%f4049, %r7419;
	setp.lt.s32 	%p1476, %r7419, 1;
	mul.f32 	%f4050, %f4049, 0f4B000000;
	selp.f32 	%f4051, %f4050, %f4049, %p1476;
	selp.f32 	%f4052, 0fC1B80000, 0f00000000, %p1476;
	mov.b32 	%r7420, %f4051;
	add.s32 	%r7421, %r7420, -1059760811;
	and.b32  	%r7422, %r7421, -8388608;
	sub.s32 	%r7423, %r7420, %r7422;
	mov.b32 	%f4053, %r7423;
	cvt.rn.f32.s32 	%f4054, %r7422;
	fma.rn.f32 	%f4055, %f4054, 0f34000000, %f4052;
	add.f32 	%f4056, %f4053, 0fBF800000;
	fma.rn.f32 	%f4057, %f4056, 0fBE055027, 0f3E1039F6;
	fma.rn.f32 	%f4058, %f4057, %f4056, 0fBDF8CDCC;
	fma.rn.f32 	%f4059, %f4058, %f4056, 0f3E0F2955;
	fma.rn.f32 	%f4060, %f4059, %f4056, 0fBE2AD8B9;
	fma.rn.f32 	%f4061, %f4060, %f4056, 0f3E4CED0B;
	fma.rn.f32 	%f4062, %f4061, %f4056, 0fBE7FFF22;
	fma.rn.f32 	%f4063, %f4062, %f4056, 0f3EAAAA78;
	fma.rn.f32 	%f4064, %f4063, %f4056, 0fBF000000;
	mul.f32 	%f4065, %f4056, %f4064;
	fma.rn.f32 	%f4066, %f4065, %f4056, %f4056;
	fma.rn.f32 	%f4067, %f4055, 0f3F317218, %f4066;
	setp.gt.u32 	%p1477, %r7420, 2139095039;
	fma.rn.f32 	%f4068, %f4051, 0f7F800000, 0f7F800000;
	selp.f32 	%f4069, %f4068, %f4067, %p1477;
	setp.eq.f32 	%p1478, %f4051, 0f00000000;
	fma.rn.f32 	%f4070, %f4069, 0f3EDE5BD9, 0f3F800000;
	selp.f32 	%f4071, 0fFF800000, %f4070, %p1478;
	cvt.rzi.u32.f32 	%r100, %f4071;
	setp.eq.s32 	%p1479, %r100, 0;
	@%p1479 bra 	$L__BB5_41;
	mul.hi.s32 	%r7425, %r10457, 1717986919;
	shr.u32 	%r7426, %r7425, 31;
	shr.s32 	%r7427, %r7425, 2;
	add.s32 	%r7428, %r7427, %r7426;
	mul.lo.s32 	%r7429, %r7428, 10;
	sub.s32 	%r101, %r10457, %r7429;
	mov.b32 	%r10427, 0;
	mov.u32 	%r10428, %r10462;
$L__BB5_38:
	mul.hi.s32 	%r7430, %r10428, 1717986919;
	shr.u32 	%r7431, %r7430, 31;
	shr.s32 	%r7432, %r7430, 2;
	add.s32 	%r7433, %r7432, %r7431;
	mul.lo.s32 	%r7434, %r7433, 10;
	sub.s32 	%r104, %r10428, %r7434;
	setp.eq.s32 	%p1480, %r104, %r101;
	@%p1480 bra 	$L__BB5_40;
	setp.gt.s32 	%p1481, %r104, %r101;
	selp.b32 	%r105, %r10462, %r10457, %p1481;
	selp.b32 	%r10457, %r10457, %r10462, %p1481;
	mov.u32 	%r10462, %r105;
	bra.uni 	$L__BB5_41;
$L__BB5_40:
	add.s32 	%r10427, %r10427, 1;
	setp.ne.s32 	%p1482, %r10427, %r100;
	mov.u32 	%r10428, %r7433;
	@%p1482 bra 	$L__BB5_38;
$L__BB5_41:
	max.s32 	%r7438, %r10433, %r10434;
	cvt.rn.f32.s32 	%f4072, %r7438;
	setp.lt.s32 	%p1483, %r7438, 1;
	mul.f32 	%f4073, %f4072, 0f4B000000;
	selp.f32 	%f4074, %f4073, %f4072, %p1483;
	selp.f32 	%f4075, 0fC1B80000, 0f00000000, %p1483;
	mov.b32 	%r7439, %f4074;
	add.s32 	%r7440, %r7439, -1059760811;
	and.b32  	%r7441, %r7440, -8388608;
	sub.s32 	%r7442, %r7439, %r7441;
	mov.b32 	%f4076, %r7442;
	cvt.rn.f32.s32 	%f4077, %r7441;
	fma.rn.f32 	%f4078, %f4077, 0f34000000, %f4075;
	add.f32 	%f4079, %f4076, 0fBF800000;
	fma.rn.f32 	%f4080, %f4079, 0fBE055027, 0f3E1039F6;
	fma.rn.f32 	%f4081, %f4080, %f4079, 0fBDF8CDCC;
	fma.rn.f32 	%f4082, %f4081, %f4079, 0f3E0F2955;
	fma.rn.f32 	%f4083, %f4082, %f4079, 0fBE2AD8B9;
	fma.rn.f32 	%f4084, %f4083, %f4079, 0f3E4CED0B;
	fma.rn.f32 	%f4085, %f4084, %f4079, 0fBE7FFF22;
	fma.rn.f32 	%f4086, %f4085, %f4079, 0f3EAAAA78;
	fma.rn.f32 	%f4087, %f4086, %f4079, 0fBF000000;
	mul.f32 	%f4088, %f4079, %f4087;
	fma.rn.f32 	%f4089, %f4088, %f4079, %f4079;
	fma.rn.f32 	%f4090, %f4078, 0f3F317218, %f4089;
	setp.gt.u32 	%p1484, %r7439, 2139095039;
	fma.rn.f32 	%f4091, %f4074, 0f7F800000, 0f7F800000;
	selp.f32 	%f4092, %f4091, %f4090, %p1484;
	setp.eq.f32 	%p1485, %f4074, 0f00000000;
	fma.rn.f32 	%f4093, %f4092, 0f3EDE5BD9, 0f3F800000;
	selp.f32 	%f4094, 0fFF800000, %f4093, %p1485;
	cvt.rzi.u32.f32 	%r111, %f4094;
	setp.eq.s32 	%p1486, %r111, 0;
	@%p1486 bra 	$L__BB5_46;
	mul.hi.s32 	%r7444, %r10434, 1717986919;
	shr.u32 	%r7445, %r7444, 31;
	shr.s32 	%r7446, %r7444, 2;
	add.s32 	%r7447, %r7446, %r7445;
	mul.lo.s32 	%r7448, %r7447, 10;
	sub.s32 	%r112, %r10434, %r7448;
	mov.b32 	%r10431, 0;
	mov.u32 	%r10432, %r10433;
$L__BB5_43:
	mul.hi.s32 	%r7449, %r10432, 1717986919;
	shr.u32 	%r7450, %r7449, 31;
	shr.s32 	%r7451, %r7449, 2;
	add.s32 	%r7452, %r7451, %r7450;
	mul.lo.s32 	%r7453, %r7452, 10;
	sub.s32 	%r115, %r10432, %r7453;
	setp.eq.s32 	%p1487, %r115, %r112;
	@%p1487 bra 	$L__BB5_45;
	setp.gt.s32 	%p1488, %r115, %r112;
	selp.b32 	%r116, %r10433, %r10434, %p1488;
	selp.b32 	%r10434, %r10434, %r10433, %p1488;
	mov.u32 	%r10433, %r116;
	bra.uni 	$L__BB5_46;
$L__BB5_45:
	add.s32 	%r10431, %r10431, 1;
	setp.ne.s32 	%p1489, %r10431, %r111;
	mov.u32 	%r10432, %r7452;
	@%p1489 bra 	$L__BB5_43;
$L__BB5_46:
	max.s32 	%r7457, %r10437, %r10438;
	cvt.rn.f32.s32 	%f4095, %r7457;
	setp.lt.s32 	%p1490, %r7457, 1;
	mul.f32 	%f4096, %f4095, 0f4B000000;
	selp.f32 	%f4097, %f4096, %f4095, %p1490;
	selp.f32 	%f4098, 0fC1B80000, 0f00000000, %p1490;
	mov.b32 	%r7458, %f4097;
	add.s32 	%r7459, %r7458, -1059760811;
	and.b32  	%r7460, %r7459, -8388608;
	sub.s32 	%r7461, %r7458, %r7460;
	mov.b32 	%f4099, %r7461;
	cvt.rn.f32.s32 	%f4100, %r7460;
	fma.rn.f32 	%f4101, %f4100, 0f34000000, %f4098;
	add.f32 	%f4102, %f4099, 0fBF800000;
	fma.rn.f32 	%f4103, %f4102, 0fBE055027, 0f3E1039F6;
	fma.rn.f32 	%f4104, %f4103, %f4102, 0fBDF8CDCC;
	fma.rn.f32 	%f4105, %f4104, %f4102, 0f3E0F2955;
	fma.rn.f32 	%f4106, %f4105, %f4102, 0fBE2AD8B9;
	fma.rn.f32 	%f4107, %f4106, %f4102, 0f3E4CED0B;
	fma.rn.f32 	%f4108, %f4107, %f4102, 0fBE7FFF22;
	fma.rn.f32 	%f4109, %f4108, %f4102, 0f3EAAAA78;
	fma.rn.f32 	%f4110, %f4109, %f4102, 0fBF000000;
	mul.f32 	%f4111, %f4102, %f4110;
	fma.rn.f32 	%f4112, %f4111, %f4102, %f4102;
	fma.rn.f32 	%f4113, %f4101, 0f3F317218, %f4112;
	setp.gt.u32 	%p1491, %r7458, 2139095039;
	fma.rn.f32 	%f4114, %f4097, 0f7F800000, 0f7F800000;
	selp.f32 	%f4115, %f4114, %f4113, %p1491;
	setp.eq.f32 	%p1492, %f4097, 0f00000000;
	fma.rn.f32 	%f4116, %f4115, 0f3EDE5BD9, 0f3F800000;
	selp.f32 	%f4117, 0fFF800000, %f4116, %p1492;
	cvt.rzi.u32.f32 	%r122, %f4117;
	setp.eq.s32 	%p1493, %r122, 0;
	@%p1493 bra 	$L__BB5_51;
	mul.hi.s32 	%r7463, %r10438, 1717986919;
	shr.u32 	%r7464, %r7463, 31;
	shr.s32 	%r7465, %r7463, 2;
	add.s32 	%r7466, %r7465, %r7464;
	mul.lo.s32 	%r7467, %r7466, 10;
	sub.s32 	%r123, %r10438, %r7467;
	mov.b32 	%r10435, 0;
	mov.u32 	%r10436, %r10437;
$L__BB5_48:
	mul.hi.s32 	%r7468, %r10436, 1717986919;
	shr.u32 	%r7469, %r7468, 31;
	shr.s32 	%r7470, %r7468, 2;
	add.s32 	%r7471, %r7470, %r7469;
	mul.lo.s32 	%r7472, %r7471, 10;
	sub.s32 	%r126, %r10436, %r7472;
	setp.eq.s32 	%p1494, %r126, %r123;
	@%p1494 bra 	$L__BB5_50;
	setp.gt.s32 	%p1495, %r126, %r123;
	selp.b32 	%r127, %r10437, %r10438, %p1495;
	selp.b32 	%r10438, %r10438, %r10437, %p1495;
	mov.u32 	%r10437, %r127;
	bra.uni 	$L__BB5_51;
$L__BB5_50:
	add.s32 	%r10435, %r10435, 1;
	setp.ne.s32 	%p1496, %r10435, %r122;
	mov.u32 	%r10436, %r7471;
	@%p1496 bra 	$L__BB5_48;
$L__BB5_51:
	max.s32 	%r7476, %r10441, %r10442;
	cvt.rn.f32.s32 	%f4118, %r7476;
	setp.lt.s32 	%p1497, %r7476, 1;
	mul.f32 	%f4119, %f4118, 0f4B000000;
	selp.f32 	%f4120, %f4119, %f4118, %p1497;
	selp.f32 	%f4121, 0fC1B80000, 0f00000000, %p1497;
	mov.b32 	%r7477, %f4120;
	add.s32 	%r7478, %r7477, -1059760811;
	and.b32  	%r7479, %r7478, -8388608;
	sub.s32 	%r7480, %r7477, %r7479;
	mov.b32 	%f4122, %r7480;
	cvt.rn.f32.s32 	%f4123, %r7479;
	fma.rn.f32 	%f4124, %f4123, 0f34000000, %f4121;
	add.f32 	%f4125, %f4122, 0fBF800000;
	fma.rn.f32 	%f4126, %f4125, 0fBE055027, 0f3E1039F6;
	fma.rn.f32 	%f4127, %f4126, %f4125, 0fBDF8CDCC;
	fma.rn.f32 	%f4128, %f4127, %f4125, 0f3E0F2955;
	fma.rn.f32 	%f4129, %f4128, %f4125, 0fBE2AD8B9;
	fma.rn.f32 	%f4130, %f4129, %f4125, 0f3E4CED0B;
	fma.rn.f32 	%f4131, %f4130, %f4125, 0fBE7FFF22;
	fma.rn.f32 	%f4132, %f4131, %f4125, 0f3EAAAA78;
	fma.rn.f32 	%f4133, %f4132, %f4125, 0fBF000000;
	mul.f32 	%f4134, %f4125, %f4133;
	fma.rn.f32 	%f4135, %f4134, %f4125, %f4125;
	fma.rn.f32 	%f4136, %f4124, 0f3F317218, %f4135;
	setp.gt.u32 	%p1498, %r7477, 2139095039;
	fma.rn.f32 	%f4137, %f4120, 0f7F800000, 0f7F800000;
	selp.f32 	%f4138, %f4137, %f4136, %p1498;
	setp.eq.f32 	%p1499, %f4120, 0f00000000;
	fma.rn.f32 	%f4139, %f4138, 0f3EDE5BD9, 0f3F800000;
	selp.f32 	%f4140, 0fFF800000, %f4139, %p1499;
	cvt.rzi.u32.f32 	%r133, %f4140;
	setp.eq.s32 	%p1500, %r133, 0;
	@%p1500 bra 	$L__BB5_56;
	mul.hi.s32 	%r7482, %r10442, 1717986919;
	shr.u32 	%r7483, %r7482, 31;
	shr.s32 	%r7484, %r7482, 2;
	add.s32 	%r7485, %r7484, %r7483;
	mul.lo.s32 	%r7486, %r7485, 10;
	sub.s32 	%r134, %r10442, %r7486;
	mov.b32 	%r10439, 0;
	mov.u32 	%r10440, %r10441;
$L__BB5_53:
	mul.hi.s32 	%r7487, %r10440, 1717986919;
	shr.u32 	%r7488, %r7487, 31;
	shr.s32 	%r7489, %r7487, 2;
	add.s32 	%r7490, %r7489, %r7488;
	mul.lo.s32 	%r7491, %r7490, 10;
	sub.s32 	%r137, %r10440, %r7491;
	setp.eq.s32 	%p1501, %r137, %r134;
	@%p1501 bra 	$L__BB5_55;
	setp.gt.s32 	%p1502, %r137, %r134;
	selp.b32 	%r138, %r10441, %r10442, %p1502;
	selp.b32 	%r10442, %r10442, %r10441, %p1502;
	mov.u32 	%r10441, %r138;
	bra.uni 	$L__BB5_56;
$L__BB5_55:
	add.s32 	%r10439, %r10439, 1;
	setp.ne.s32 	%p1503, %r10439, %r133;
	mov.u32 	%r10440, %r7490;
	@%p1503 bra 	$L__BB5_53;
$L__BB5_56:
	max.s32 	%r7495, %r10445, %r10446;
	cvt.rn.f32.s32 	%f4141, %r7495;
	setp.lt.s32 	%p1504, %r7495, 1;
	mul.f32 	%f4142, %f4141, 0f4B000000;
	selp.f32 	%f4143, %f4142, %f4141, %p1504;
	selp.f32 	%f4144, 0fC1B80000, 0f00000000, %p1504;
	mov.b32 	%r7496, %f4143;
	add.s32 	%r7497, %r7496, -1059760811;
	and.b32  	%r7498, %r7497, -8388608;
	sub.s32 	%r7499, %r7496, %r7498;
	mov.b32 	%f4145, %r7499;
	cvt.rn.f32.s32 	%f4146, %r7498;
	fma.rn.f32 	%f4147, %f4146, 0f34000000, %f4144;
	add.f32 	%f4148, %f4145, 0fBF800000;
	fma.rn.f32 	%f4149, %f4148, 0fBE055027, 0f3E1039F6;
	fma.rn.f32 	%f4150, %f4149, %f4148, 0fBDF8CDCC;
	fma.rn.f32 	%f4151, %f4150, %f4148, 0f3E0F2955;
	fma.rn.f32 	%f4152, %f4151, %f4148, 0fBE2AD8B9;
	fma.rn.f32 	%f4153, %f4152, %f4148, 0f3E4CED0B;
	fma.rn.f32 	%f4154, %f4153, %f4148, 0fBE7FFF22;
	fma.rn.f32 	%f4155, %f4154, %f4148, 0f3EAAAA78;
	fma.rn.f32 	%f4156, %f4155, %f4148, 0fBF000000;
	mul.f32 	%f4157, %f4148, %f4156;
	fma.rn.f32 	%f4158, %f4157, %f4148, %f4148;
	fma.rn.f32 	%f4159, %f4147, 0f3F317218, %f4158;
	setp.gt.u32 	%p1505, %r7496, 2139095039;
	fma.rn.f32 	%f4160, %f4143, 0f7F800000, 0f7F800000;
	selp.f32 	%f4161, %f4160, %f4159, %p1505;
	setp.eq.f32 	%p1506, %f4143, 0f00000000;
	fma.rn.f32 	%f4162, %f4161, 0f3EDE5BD9, 0f3F800000;
	selp.f32 	%f4163, 0fFF800000, %f4162, %p1506;
	cvt.rzi.u32.f32 	%r144, %f4163;
	setp.eq.s32 	%p1507, %r144, 0;
	@%p1507 bra 	$L__BB5_61;
	mul.hi.s32 	%r7501, %r10446, 1717986919;
	shr.u32 	%r7502, %r7501, 31;
	shr.s32 	%r7503, %r7501, 2;
	add.s32 	%r7504, %r7503, %r7502;
	mul.lo.s32 	%r7505, %r7504, 10;
	sub.s32 	%r145, %r10446, %r7505;
	mov.b32 	%r10443, 0;
	mov.u32 	%r10444, %r10445;
$L__BB5_58:
	mul.hi.s32 	%r7506, %r10444, 1717986919;
	shr.u32 	%r7507, %r7506, 31;
	shr.s32 	%r7508, %r7506, 2;
	add.s32 	%r7509, %r7508, %r7507;
	mul.lo.s32 	%r7510, %r7509, 10;
	sub.s32 	%r148, %r10444, %r7510;
	setp.eq.s32 	%p1508, %r148, %r145;
	@%p1508 bra 	$L__BB5_60;
	setp.gt.s32 	%p1509, %r148, %r145;
	selp.b32 	%r149, %r10445, %r10446, %p1509;
	selp.b32 	%r10446, %r10446, %r10445, %p1509;
	mov.u32 	%r10445, %r149;
	bra.uni 	$L__BB5_61;
$L__BB5_60:
	add.s32 	%r10443, %r10443, 1;
	setp.ne.s32 	%p1510, %r10443, %r144;
	mov.u32 	%r10444, %r7509;
	@%p1510 bra 	$L__BB5_58;
$L__BB5_61:
	max.s32 	%r7514, %r10449, %r10450;
	cvt.rn.f32.s32 	%f4164, %r7514;
	setp.lt.s32 	%p1511, %r7514, 1;
	mul.f32 	%f4165, %f4164, 0f4B000000;
	selp.f32 	%f4166, %f4165, %f4164, %p1511;
	selp.f32 	%f4167, 0fC1B80000, 0f00000000, %p1511;
	mov.b32 	%r7515, %f4166;
	add.s32 	%r7516, %r7515, -1059760811;
	and.b32  	%r7517, %r7516, -8388608;
	sub.s32 	%r7518, %r7515, %r7517;
	mov.b32 	%f4168, %r7518;
	cvt.rn.f32.s32 	%f4169, %r7517;
	fma.rn.f32 	%f4170, %f4169, 0f34000000, %f4167;
	add.f32 	%f4171, %f4168, 0fBF800000;
	fma.rn.f32 	%f4172, %f4171, 0fBE055027, 0f3E1039F6;
	fma.rn.f32 	%f4173, %f4172, %f4171, 0fBDF8CDCC;
	fma.rn.f32 	%f4174, %f4173, %f4171, 0f3E0F2955;
	fma.rn.f32 	%f4175, %f4174, %f4171, 0fBE2AD8B9;
	fma.rn.f32 	%f4176, %f4175, %f4171, 0f3E4CED0B;
	fma.rn.f32 	%f4177, %f4176, %f4171, 0fBE7FFF22;
	fma.rn.f32 	%f4178, %f4177, %f4171, 0f3EAAAA78;
	fma.rn.f32 	%f4179, %f4178, %f4171, 0fBF000000;
	mul.f32 	%f4180, %f4171, %f4179;
	fma.rn.f32 	%f4181, %f4180, %f4171, %f4171;
	fma.rn.f32 	%f4182, %f4170, 0f3F317218, %f4181;
	setp.gt.u32 	%p1512, %r7515, 2139095039;
	fma.rn.f32 	%f4183, %f4166, 0f7F800000, 0f7F800000;
	selp.f32 	%f4184, %f4183, %f4182, %p1512;
	setp.eq.f32 	%p1513, %f4166, 0f00000000;
	fma.rn.f32 	%f4185, %f4184, 0f3EDE5BD9, 0f3F800000;
	selp.f32 	%f4186, 0fFF800000, %f4185, %p1513;
	cvt.rzi.u32.f32 	%r155, %f4186;
	setp.eq.s32 	%p1514, %r155, 0;
	@%p1514 bra 	$L__BB5_66;
	mul.hi.s32 	%r7520, %r10450, 1717986919;
	shr.u32 	%r7521, %r7520, 31;
	shr.s32 	%r7522, %r7520, 2;
	add.s32 	%r7523, %r7522, %r7521;
	mul.lo.s32 	%r7524, %r7523, 10;
	sub.s32 	%r156, %r10450, %r7524;
	mov.b32 	%r10447, 0;
	mov.u32 	%r10448, %r10449;
$L__BB5_63:
	mul.hi.s32 	%r7525, %r10448, 1717986919;
	shr.u32 	%r7526, %r7525, 31;
	shr.s32 	%r7527, %r7525, 2;
	add.s32 	%r7528, %r7527, %r7526;
	mul.lo.s32 	%r7529, %r7528, 10;
	sub.s32 	%r159, %r10448, %r7529;
	setp.eq.s32 	%p1515, %r159, %r156;
	@%p1515 bra 	$L__BB5_65;
	setp.gt.s32 	%p1516, %r159, %r156;
	selp.b32 	%r160, %r10449, %r10450, %p1516;
	selp.b32 	%r10450, %r10450, %r10449, %p1516;
	mov.u32 	%r10449, %r160;
	bra.uni 	$L__BB5_66;
$L__BB5_65:
	add.s32 	%r10447, %r10447, 1;
	setp.ne.s32 	%p1517, %r10447, %r155;
	mov.u32 	%r10448, %r7528;
	@%p1517 bra 	$L__BB5_63;
$L__BB5_66:
	max.s32 	%r7533, %r10453, %r10454;
	cvt.rn.f32.s32 	%f4187, %r7533;
	setp.lt.s32 	%p1518, %r7533, 1;
	mul.f32 	%f4188, %f4187, 0f4B000000;
	selp.f32 	%f4189, %f4188, %f4187, %p1518;
	selp.f32 	%f4190, 0fC1B80000, 0f00000000, %p1518;
	mov.b32 	%r7534, %f4189;
	add.s32 	%r7535, %r7534, -1059760811;
	and.b32  	%r7536, %r7535, -8388608;
	sub.s32 	%r7537, %r7534, %r7536;
	mov.b32 	%f4191, %r7537;
	cvt.rn.f32.s32 	%f4192, %r7536;
	fma.rn.f32 	%f4193, %f4192, 0f34000000, %f4190;
	add.f32 	%f4194, %f4191, 0fBF800000;
	fma.rn.f32 	%f4195, %f4194, 0fBE055027, 0f3E1039F6;
	fma.rn.f32 	%f4196, %f4195, %f4194, 0fBDF8CDCC;
	fma.rn.f32 	%f4197, %f4196, %f4194, 0f3E0F2955;
	fma.rn.f32 	%f4198, %f4197, %f4194, 0fBE2AD8B9;
	fma.rn.f32 	%f4199, %f4198, %f4194, 0f3E4CED0B;
	fma.rn.f32 	%f4200, %f4199, %f4194, 0fBE7FFF22;
	fma.rn.f32 	%f4201, %f4200, %f4194, 0f3EAAAA78;
	fma.rn.f32 	%f4202, %f4201, %f4194, 0fBF000000;
	mul.f32 	%f4203, %f4194, %f4202;
	fma.rn.f32 	%f4204, %f4203, %f4194, %f4194;
	fma.rn.f32 	%f4205, %f4193, 0f3F317218, %f4204;
	setp.gt.u32 	%p1519, %r7534, 2139095039;
	fma.rn.f32 	%f4206, %f4189, 0f7F800000, 0f7F800000;
	selp.f32 	%f4207, %f4206, %f4205, %p1519;
	setp.eq.f32 	%p1520, %f4189, 0f00000000;
	fma.rn.f32 	%f4208, %f4207, 0f3EDE5BD9, 0f3F800000;
	selp.f32 	%f4209, 0fFF800000, %f4208, %p1520;
	cvt.rzi.u32.f32 	%r166, %f4209;
	setp.eq.s32 	%p1521, %r166, 0;
	@%p1521 bra 	$L__BB5_71;
	mul.hi.s32 	%r7539, %r10454, 1717986919;
	shr.u32 	%r7540, %r7539, 31;
	shr.s32 	%r7541, %r7539, 2;
	add.s32 	%r7542, %r7541, %r7540;
	mul.lo.s32 	%r7543, %r7542, 10;
	sub.s32 	%r167, %r10454, %r7543;
	mov.b32 	%r10451, 0;
	mov.u32 	%r10452, %r10453;
$L__BB5_68:
	mul.hi.s32 	%r7544, %r10452, 1717986919;
	shr.u32 	%r7545, %r7544, 31;
	shr.s32 	%r7546, %r7544, 2;
	add.s32 	%r7547, %r7546, %r7545;
	mul.lo.s32 	%r7548, %r7547, 10;
	sub.s32 	%r170, %r10452, %r7548;
	setp.eq.s32 	%p1522, %r170, %r167;
	@%p1522 bra 	$L__BB5_70;
	setp.gt.s32 	%p1523, %r170, %r167;
	selp.b32 	%r171, %r10453, %r10454, %p1523;
	selp.b32 	%r10454, %r10454, %r10453, %p1523;
	mov.u32 	%r10453, %r171;
	bra.uni 	$L__BB5_71;
$L__BB5_70:
	add.s32 	%r10451, %r10451, 1;
	setp.ne.s32 	%p1524, %r10451, %r166;
	mov.u32 	%r10452, %r7547;
	@%p1524 bra 	$L__BB5_68;
$L__BB5_71:
	max.s32 	%r7552, %r10457, %r10458;
	cvt.rn.f32.s32 	%f4210, %r7552;
	setp.lt.s32 	%p1525, %r7552, 1;
	mul.f32 	%f4211, %f4210, 0f4B000000;
	selp.f32 	%f4212, %f4211, %f4210, %p1525;
	selp.f32 	%f4213, 0fC1B80000, 0f00000000, %p1525;
	mov.b32 	%r7553, %f4212;
	add.s32 	%r7554, %r7553, -1059760811;
	and.b32  	%r7555, %r7554, -8388608;
	sub.s32 	%r7556, %r7553, %r7555;
	mov.b32 	%f4214, %r7556;
	cvt.rn.f32.s32 	%f4215, %r7555;
	fma.rn.f32 	%f4216, %f4215, 0f34000000, %f4213;
	add.f32 	%f4217, %f4214, 0fBF800000;
	fma.rn.f32 	%f4218, %f4217, 0fBE055027, 0f3E1039F6;
	fma.rn.f32 	%f4219, %f4218, %f4217, 0fBDF8CDCC;
	fma.rn.f32 	%f4220, %f4219, %f4217, 0f3E0F2955;
	fma.rn.f32 	%f4221, %f4220, %f4217, 0fBE2AD8B9;
	fma.rn.f32 	%f4222, %f4221, %f4217, 0f3E4CED0B;
	fma.rn.f32 	%f4223, %f4222, %f4217, 0fBE7FFF22;
	fma.rn.f32 	%f4224, %f4223, %f4217, 0f3EAAAA78;
	fma.rn.f32 	%f4225, %f4224, %f4217, 0fBF000000;
	mul.f32 	%f4226, %f4217, %f4225;
	fma.rn.f32 	%f4227, %f4226, %f4217, %f4217;
	fma.rn.f32 	%f4228, %f4216, 0f3F317218, %f4227;
	setp.gt.u32 	%p1526, %r7553, 2139095039;
	fma.rn.f32 	%f4229, %f4212, 0f7F800000, 0f7F800000;
	selp.f32 	%f4230, %f4229, %f4228, %p1526;
	setp.eq.f32 	%p1527, %f4212, 0f00000000;
	fma.rn.f32 	%f4231, %f4230, 0f3EDE5BD9, 0f3F800000;
	selp.f32 	%f4232, 0fFF800000, %f4231, %p1527;
	cvt.rzi.u32.f32 	%r177, %f4232;
	setp.eq.s32 	%p1528, %r177, 0;
	@%p1528 bra 	$L__BB5_76;
	mul.hi.s32 	%r7558, %r10458, 1717986919;
	shr.u32 	%r7559, %r7558, 31;
	shr.s32 	%r7560, %r7558, 2;
	add.s32 	%r7561, %r7560, %r7559;
	mul.lo.s32 	%r7562, %r7561, 10;
	sub.s32 	%r178, %r10458, %r7562;
	mov.b32 	%r10455, 0;
	mov.u32 	%r10456, %r10457;
$L__BB5_73:
	mul.hi.s32 	%r7563, %r10456, 1717986919;
	shr.u32 	%r7564, %r7563, 31;
	shr.s32 	%r7565, %r7563, 2;
	add.s32 	%r7566, %r7565, %r7564;
	mul.lo.s32 	%r7567, %r7566, 10;
	sub.s32 	%r181, %r10456, %r7567;
	setp.eq.s32 	%p1529, %r181, %r178;
	@%p1529 bra 	$L__BB5_75;
	setp.gt.s32 	%p1530, %r181, %r178;
	selp.b32 	%r182, %r10457, %r10458, %p1530;
	selp.b32 	%r10458, %r10458, %r10457, %p1530;
	mov.u32 	%r10457, %r182;
	bra.uni 	$L__BB5_76;
$L__BB5_75:
	add.s32 	%r10455, %r10455, 1;
	setp.ne.s32 	%p1531, %r10455, %r177;
	mov.u32 	%r10456, %r7566;
	@%p1531 bra 	$L__BB5_73;
$L__BB5_76:
	max.s32 	%r7571, %r10525, %r10462;
	cvt.rn.f32.s32 	%f4233, %r7571;
	setp.lt.s32 	%p1532, %r7571, 1;
	mul.f32 	%f4234, %f4233, 0f4B000000;
	selp.f32 	%f4235, %f4234, %f4233, %p1532;
	selp.f32 	%f4236, 0fC1B80000, 0f00000000, %p1532;
	mov.b32 	%r7572, %f4235;
	add.s32 	%r7573, %r7572, -1059760811;
	and.b32  	%r7574, %r7573, -8388608;
	sub.s32 	%r7575, %r7572, %r7574;
	mov.b32 	%f4237, %r7575;
	cvt.rn.f32.s32 	%f4238, %r7574;
	fma.rn.f32 	%f4239, %f4238, 0f34000000, %f4236;
	add.f32 	%f4240, %f4237, 0fBF800000;
	fma.rn.f32 	%f4241, %f4240, 0fBE055027, 0f3E1039F6;
	fma.rn.f32 	%f4242, %f4241, %f4240, 0fBDF8CDCC;
	fma.rn.f32 	%f4243, %f4242, %f4240, 0f3E0F2955;
	fma.rn.f32 	%f4244, %f4243, %f4240, 0fBE2AD8B9;
	fma.rn.f32 	%f4245, %f4244, %f4240, 0f3E4CED0B;
	fma.rn.f32 	%f4246, %f4245, %f4240, 0fBE7FFF22;
	fma.rn.f32 	%f4247, %f4246, %f4240, 0f3EAAAA78;
	fma.rn.f32 	%f4248, %f4247, %f4240, 0fBF000000;
	mul.f32 	%f4249, %f4240, %f4248;
	fma.rn.f32 	%f4250, %f4249, %f4240, %f4240;
	fma.rn.f32 	%f4251, %f4239, 0f3F317218, %f4250;
	setp.gt.u32 	%p1533, %r7572, 2139095039;
	fma.rn.f32 	%f4252, %f4235, 0f7F800000, 0f7F800000;
	selp.f32 	%f4253, %f4252, %f4251, %p1533;
	setp.eq.f32 	%p1534, %f4235, 0f00000000;
	fma.rn.f32 	%f4254, %f4253, 0f3EDE5BD9, 0f3F800000;
	selp.f32 	%f4255, 0fFF800000, %f4254, %p1534;
	cvt.rzi.u32.f32 	%r188, %f4255;
	setp.eq.s32 	%p1535, %r188, 0;
	@%p1535 bra 	$L__BB5_81;
	mul.hi.s32 	%r7577, %r10462, 1717986919;
	shr.u32 	%r7578, %r7577, 31;
	shr.s32 	%r7579, %r7577, 2;
	add.s32 	%r7580, %r7579, %r7578;
	mul.lo.s32 	%r7581, %r7580, 10;
	sub.s32 	%r189, %r10462, %r7581;
	mov.b32 	%r10459, 0;
	mov.u32 	%r10460, %r10525;
$L__BB5_78:
	mul.hi.s32 	%r7582, %r10460, 1717986919;
	shr.u32 	%r7583, %r7582, 31;
	shr.s32 	%r7584, %r7582, 2;
	add.s32 	%r7585, %r7584, %r7583;
	mul.lo.s32 	%r7586, %r7585, 10;
	sub.s32 	%r192, %r10460, %r7586;
	setp.eq.s32 	%p1536, %r192, %r189;
	@%p1536 bra 	$L__BB5_80;
	setp.gt.s32 	%p1537, %r192, %r189;
	selp.b32 	%r193, %r10525, %r10462, %p1537;
	selp.b32 	%r10462, %r10462, %r10525, %p1537;
	mov.u32 	%r10525, %r193;
	bra.uni 	$L__BB5_81;
$L__BB5_80:
	add.s32 	%r10459, %r10459, 1;
	setp.ne.s32 	%p1538, %r10459, %r188;
	mov.u32 	%r10460, %r7585;
	@%p1538 bra 	$L__BB5_78;
$L__BB5_81:
	max.s32 	%r7590, %r10434, %r10466;
	cvt.rn.f32.s32 	%f4256, %r7590;
	setp.lt.s32 	%p1539, %r7590, 1;
	mul.f32 	%f4257, %f4256, 0f4B000000;
	selp.f32 	%f4258, %f4257, %f4256, %p1539;
	selp.f32 	%f4259, 0fC1B80000, 0f00000000, %p1539;
	mov.b32 	%r7591, %f4258;
	add.s32 	%r7592, %r7591, -1059760811;
	and.b32  	%r7593, %r7592, -8388608;
	sub.s32 	%r7594, %r7591, %r7593;
	mov.b32 	%f4260, %r7594;
	cvt.rn.f32.s32 	%f4261, %r7593;
	fma.rn.f32 	%f4262, %f4261, 0f34000000, %f4259;
	add.f32 	%f4263, %f4260, 0fBF800000;
	fma.rn.f32 	%f4264, %f4263, 0fBE055027, 0f3E1039F6;
	fma.rn.f32 	%f4265, %f4264, %f4263, 0fBDF8CDCC;
	fma.rn.f32 	%f4266, %f4265, %f4263, 0f3E0F2955;
	fma.rn.f32 	%f4267, %f4266, %f4263, 0fBE2AD8B9;
	fma.rn.f32 	%f4268, %f4267, %f4263, 0f3E4CED0B;
	fma.rn.f32 	%f4269, %f4268, %f4263, 0fBE7FFF22;
	fma.rn.f32 	%f4270, %f4269, %f4263, 0f3EAAAA78;
	fma.rn.f32 	%f4271, %f4270, %f4263, 0fBF000000;
	mul.f32 	%f4272, %f4263, %f4271;
	fma.rn.f32 	%f4273, %f4272, %f4263, %f4263;
	fma.rn.f32 	%f4274, %f4262, 0f3F317218, %f4273;
	setp.gt.u32 	%p1540, %r7591, 2139095039;
	fma.rn.f32 	%f4275, %f4258, 0f7F800000, 0f7F800000;
	selp.f32 	%f4276, %f4275, %f4274, %p1540;
	setp.eq.f32 	%p1541, %f4258, 0f00000000;
	fma.rn.f32 	%f4277, %f4276, 0f3EDE5BD9, 0f3F800000;
	selp.f32 	%f4278, 0fFF800000, %f4277, %p1541;
	cvt.rzi.u32.f32 	%r199, %f4278;
	setp.eq.s32 	%p1542, %r199, 0;
	@%p1542 bra 	$L__BB5_86;
	mul.hi.s32 	%r7596, %r10466, 1717986919;
	shr.u32 	%r7597, %r7596, 31;
	shr.s32 	%r7598, %r7596, 2;
	add.s32 	%r7599, %r7598, %r7597;
	mul.lo.s32 	%r7600, %r7599, 10;
	sub.s32 	%r200, %r10466, %r7600;
	mov.b32 	%r10463, 0;
	mov.u32 	%r10464, %r10434;
$L__BB5_83:
	mul.hi.s32 	%r7601, %r10464, 1717986919;
	shr.u32 	%r7602, %r7601, 31;
	shr.s32 	%r7603, %r7601, 2;
	add.s32 	%r7604, %r7603, %r7602;
	mul.lo.s32 	%r7605, %r7604, 10;
	sub.s32 	%r203, %r10464, %r7605;
	setp.eq.s32 	%p1543, %r203, %r200;
	@%p1543 bra 	$L__BB5_85;
	setp.gt.s32 	%p1544, %r203, %r200;
	selp.b32 	%r204, %r10434, %r10466, %p1544;
	selp.b32 	%r10466, %r10466, %r10434, %p1544;
	mov.u32 	%r10434, %r204;
	bra.uni 	$L__BB5_86;
$L__BB5_85:
	add.s32 	%r10463, %r10463, 1;
	setp.ne.s32 	%p1545, %r10463, %r199;
	mov.u32 	%r10464, %r7604;
	@%p1545 bra 	$L__BB5_83;
$L__BB5_86:
	max.s32 	%r7609, %r10438, %r10433;
	cvt.rn.f32.s32 	%f4279, %r7609;
	setp.lt.s32 	%p1546, %r7609, 1;
	mul.f32 	%f4280, %f4279, 0f4B000000;
	selp.f32 	%f4281, %f4280, %f4279, %p1546;
	selp.f32 	%f4282, 0fC1B80000, 0f00000000, %p1546;
	mov.b32 	%r7610, %f4281;
	add.s32 	%r7611, %r7610, -1059760811;
	and.b32  	%r7612, %r7611, -8388608;
	sub.s32 	%r7613, %r7610, %r7612;
	mov.b32 	%f4283, %r7613;
	cvt.rn.f32.s32 	%f4284, %r7612;
	fma.rn.f32 	%f4285, %f4284, 0f34000000, %f4282;
	add.f32 	%f4286, %f4283, 0fBF800000;
	fma.rn.f32 	%f4287, %f4286, 0fBE055027, 0f3E1039F6;
	fma.rn.f32 	%f4288, %f4287, %f4286, 0fBDF8CDCC;
	fma.rn.f32 	%f4289, %f4288, %f4286, 0f3E0F2955;
	fma.rn.f32 	%f4290, %f4289, %f4286, 0fBE2AD8B9;
	fma.rn.f32 	%f4291, %f4290, %f4286, 0f3E4CED0B;
	fma.rn.f32 	%f4292, %f4291, %f4286, 0fBE7FFF22;
	fma.rn.f32 	%f4293, %f4292, %f4286, 0f3EAAAA78;
	fma.rn.f32 	%f4294, %f4293, %f4286, 0fBF000000;
	mul.f32 	%f4295, %f4286, %f4294;
	fma.rn.f32 	%f4296, %f4295, %f4286, %f4286;
	fma.rn.f32 	%f4297, %f4285, 0f3F317218, %f4296;
	setp.gt.u32 	%p1547, %r7610, 2139095039;
	fma.rn.f32 	%f4298, %f4281, 0f7F800000, 0f7F800000;
	selp.f32 	%f4299, %f4298, %f4297, %p1547;
	setp.eq.f32 	%p1548, %f4281, 0f00000000;
	fma.rn.f32 	%f4300, %f4299, 0f3EDE5BD9, 0f3F800000;
	selp.f32 	%f4301, 0fFF800000, %f4300, %p1548;
	cvt.rzi.u32.f32 	%r210, %f4301;
	setp.eq.s32 	%p1549, %r210, 0;
	@%p1549 bra 	$L__BB5_91;
	mul.hi.s32 	%r7615, %r10433, 1717986919;
	shr.u32 	%r7616, %r7615, 31;
	shr.s32 	%r7617, %r7615, 2;
	add.s32 	%r7618, %r7617, %r7616;
	mul.lo.s32 	%r7619, %r7618, 10;
	sub.s32 	%r211, %r10433, %r7619;
	mov.b32 	%r10467, 0;
	mov.u32 	%r10468, %r10438;
$L__BB5_88:
	mul.hi.s32 	%r7620, %r10468, 1717986919;
	shr.u32 	%r7621, %r7620, 31;
	shr.s32 	%r7622, %r7620, 2;
	add.s32 	%r7623, %r7622, %r7621;
	mul.lo.s32 	%r7624, %r7623, 10;
	sub.s32 	%r214, %r10468, %r7624;
	setp.eq.s32 	%p1550, %r214, %r211;
	@%p1550 bra 	$L__BB5_90;
	setp.gt.s32 	%p1551, %r214, %r211;
	selp.b32 	%r215, %r10438, %r10433, %p1551;
	selp.b32 	%r10433, %r10433, %r10438, %p1551;
	mov.u32 	%r10438, %r215;
	bra.uni 	$L__BB5_91;
$L__BB5_90:
	add.s32 	%r10467, %r10467, 1;
	setp.ne.s32 	%p1552, %r10467, %r210;
	mov.u32 	%r10468, %r7623;
	@%p1552 bra 	$L__BB5_88;
$L__BB5_91:
	max.s32 	%r7628, %r10442, %r10437;
	cvt.rn.f32.s32 	%f4302, %r7628;
	setp.lt.s32 	%p1553, %r7628, 1;
	mul.f32 	%f4303, %f4302, 0f4B000000;
	selp.f32 	%f4304, %f4303, %f4302, %p1553;
	selp.f32 	%f4305, 0fC1B80000, 0f00000000, %p1553;
	mov.b32 	%r7629, %f4304;
	add.s32 	%r7630, %r7629, -1059760811;
	and.b32  	%r7631, %r7630, -8388608;
	sub.s32 	%r7632, %r7629, %r7631;
	mov.b32 	%f4306, %r7632;
	cvt.rn.f32.s32 	%f4307, %r7631;
	fma.rn.f32 	%f4308, %f4307, 0f34000000, %f4305;
	add.f32 	%f4309, %f4306, 0fBF800000;
	fma.rn.f32 	%f4310, %f4309, 0fBE055027, 0f3E1039F6;
	fma.rn.f32 	%f4311, %f4310, %f4309, 0fBDF8CDCC;
	fma.rn.f32 	%f4312, %f4311, %f4309, 0f3E0F2955;
	fma.rn.f32 	%f4313, %f4312, %f4309, 0fBE2AD8B9;
	fma.rn.f32 	%f4314, %f4313, %f4309, 0f3E4CED0B;
	fma.rn.f32 	%f4315, %f4314, %f4309, 0fBE7FFF22;
	fma.rn.f32 	%f4316, %f4315, %f4309, 0f3EAAAA78;
	fma.rn.f32 	%f4317, %f4316, %f4309, 0fBF000000;
	mul.f32 	%f4318, %f4309, %f4317;
	fma.rn.f32 	%f4319, %f4318, %f4309, %f4309;
	fma.rn.f32 	%f4320, %f4308, 0f3F317218, %f4319;
	setp.gt.u32 	%p1554, %r7629, 2139095039;
	fma.rn.f32 	%f4321, %f4304, 0f7F800000, 0f7F800000;
	selp.f32 	%f4322, %f4321, %f4320, %p1554;
	setp.eq.f32 	%p1555, %f4304, 0f00000000;
	fma.rn.f32 	%f4323, %f4322, 0f3EDE5BD9, 0f3F800000;
	selp.f32 	%f4324, 0fFF800000, %f4323, %p1555;
	cvt.rzi.u32.f32 	%r221, %f4324;
	setp.eq.s32 	%p1556, %r221, 0;
	@%p1556 bra 	$L__BB5_96;
	mul.hi.s32 	%r7634, %r10437, 1717986919;
	shr.u32 	%r7635, %r7634, 31;
	shr.s32 	%r7636, %r7634, 2;
	add.s32 	%r7637, %r7636, %r7635;
	mul.lo.s32 	%r7638, %r7637, 10;
	sub.s32 	%r222, %r10437, %r7638;
	mov.b32 	%r10471, 0;
	mov.u32 	%r10472, %r10442;
$L__BB5_93:
	mul.hi.s32 	%r7639, %r10472, 1717986919;
	shr.u32 	%r7640, %r7639, 31;
	shr.s32 	%r7641, %r7639, 2;
	add.s32 	%r7642, %r7641, %r7640;
	mul.lo.s32 	%r7643, %r7642, 10;
	sub.s32 	%r225, %r10472, %r7643;
	setp.eq.s32 	%p1557, %r225, %r222;
	@%p1557 bra 	$L__BB5_95;
	setp.gt.s32 	%p1558, %r225, %r222;
	selp.b32 	%r226, %r10442, %r10437, %p1558;
	selp.b32 	%r10437, %r10437, %r10442, %p1558;
	mov.u32 	%r10442, %r226;
	bra.uni 	$L__BB5_96;
$L__BB5_95:
	add.s32 	%r10471, %r10471, 1;
	setp.ne.s32 	%p1559, %r10471, %r221;
	mov.u32 	%r10472, %r7642;
	@%p1559 bra 	$L__BB5_93;
$L__BB5_96:
	max.s32 	%r7647, %r10446, %r10441;
	cvt.rn.f32.s32 	%f4325, %r7647;
	setp.lt.s32 	%p1560, %r7647, 1;
	mul.f32 	%f4326, %f4325, 0f4B000000;
	selp.f32 	%f4327, %f4326, %f4325, %p1560;
	selp.f32 	%f4328, 0fC1B80000, 0f00000000, %p1560;
	mov.b32 	%r7648, %f4327;
	add.s32 	%r7649, %r7648, -1059760811;
	and.b32  	%r7650, %r7649, -8388608;
	sub.s32 	%r7651, %r7648, %r7650;
	mov.b32 	%f4329, %r7651;
	cvt.rn.f32.s32 	%f4330, %r7650;
	fma.rn.f32 	%f4331, %f4330, 0f34000000, %f4328;
	add.f32 	%f4332, %f4329, 0fBF800000;
	fma.rn.f32 	%f4333, %f4332, 0fBE055027, 0f3E1039F6;
	fma.rn.f32 	%f4334, %f4333, %f4332, 0fBDF8CDCC;
	fma.rn.f32 	%f4335, %f4334, %f4332, 0f3E0F2955;
	fma.rn.f32 	%f4336, %f4335, %f4332, 0fBE2AD8B9;
	fma.rn.f32 	%f4337, %f4336, %f4332, 0f3E4CED0B;
	fma.rn.f32 	%f4338, %f4337, %f4332, 0fBE7FFF22;
	fma.rn.f32 	%f4339, %f4338, %f4332, 0f3EAAAA78;
	fma.rn.f32 	%f4340, %f4339, %f4332, 0fBF000000;
	mul.f32 	%f4341, %f4332, %f4340;
	fma.rn.f32 	%f4342, %f4341, %f4332, %f4332;
	fma.rn.f32 	%f4343, %f4331, 0f3F317218, %f4342;
	setp.gt.u32 	%p1561, %r7648, 2139095039;
	fma.rn.f32 	%f4344, %f4327, 0f7F800000, 0f7F800000;
	selp.f32 	%f4345, %f4344, %f4343, %p1561;
	setp.eq.f32 	%p1562, %f4327, 0f00000000;
	fma.rn.f32 	%f4346, %f4345, 0f3EDE5BD9, 0f3F800000;
	selp.f32 	%f4347, 0fFF800000, %f4346, %p1562;
	cvt.rzi.u32.f32 	%r232, %f4347;
	setp.eq.s32 	%p1563, %r232, 0;
	@%p1563 bra 	$L__BB5_101;
	mul.hi.s32 	%r7653, %r10441, 1717986919;
	shr.u32 	%r7654, %r7653, 31;
	shr.s32 	%r7655, %r7653, 2;
	add.s32 	%r7656, %r7655, %r7654;
	mul.lo.s32 	%r7657, %r7656, 10;
	sub.s32 	%r233, %r10441, %r7657;
	mov.b32 	%r10475, 0;
	mov.u32 	%r10476, %r10446;
$L__BB5_98:
	mul.hi.s32 	%r7658, %r10476, 1717986919;
	shr.u32 	%r7659, %r7658, 31;
	shr.s32 	%r7660, %r7658, 2;
	add.s32 	%r7661, %r7660, %r7659;
	mul.lo.s32 	%r7662, %r7661, 10;
	sub.s32 	%r236, %r10476, %r7662;
	setp.eq.s32 	%p1564, %r236, %r233;
	@%p1564 bra 	$L__BB5_100;
	setp.gt.s32 	%p1565, %r236, %r233;
	selp.b32 	%r237, %r10446, %r10441, %p1565;
	selp.b32 	%r10441, %r10441, %r10446, %p1565;
	mov.u32 	%r10446, %r237;
	bra.uni 	$L__BB5_101;
$L__BB5_100:
	add.s32 	%r10475, %r10475, 1;
	setp.ne.s32 	%p1566, %r10475, %r232;
	mov.u32 	%r10476, %r7661;
	@%p1566 bra 	$L__BB5_98;
$L__BB5_101:
	max.s32 	%r7666, %r10450, %r10445;
	cvt.rn.f32.s32 	%f4348, %r7666;
	setp.lt.s32 	%p1567, %r7666, 1;
	mul.f32 	%f4349, %f4348, 0f4B000000;
	selp.f32 	%f4350, %f4349, %f4348, %p1567;
	selp.f32 	%f4351, 0fC1B80000, 0f00000000, %p1567;
	mov.b32 	%r7667, %f4350;
	add.s32 	%r7668, %r7667, -1059760811;
	and.b32  	%r7669, %r7668, -8388608;
	sub.s32 	%r7670, %r7667, %r7669;
	mov.b32 	%f4352, %r7670;
	cvt.rn.f32.s32 	%f4353, %r7669;
	fma.rn.f32 	%f4354, %f4353, 0f34000000, %f4351;
	add.f32 	%f4355, %f4352, 0fBF800000;
	fma.rn.f32 	%f4356, %f4355, 0fBE055027, 0f3E1039F6;
	fma.rn.f32 	%f4357, %f4356, %f4355, 0fBDF8CDCC;
	fma.rn.f32 	%f4358, %f4357, %f4355, 0f3E0F2955;
	fma.rn.f32 	%f4359, %f4358, %f4355, 0fBE2AD8B9;
	fma.rn.f32 	%f4360, %f4359, %f4355, 0f3E4CED0B;
	fma.rn.f32 	%f4361, %f4360, %f4355, 0fBE7FFF22;
	fma.rn.f32 	%f4362, %f4361, %f4355, 0f3EAAAA78;
	fma.rn.f32 	%f4363, %f4362, %f4355, 0fBF000000;
	mul.f32 	%f4364, %f4355, %f4363;
	fma.rn.f32 	%f4365, %f4364, %f4355, %f4355;
	fma.rn.f32 	%f4366, %f4354, 0f3F317218, %f4365;
	setp.gt.u32 	%p1568, %r7667, 2139095039;
	fma.rn.f32 	%f4367, %f4350, 0f7F800000, 0f7F800000;
	selp.f32 	%f4368, %f4367, %f4366, %p1568;
	setp.eq.f32 	%p1569, %f4350, 0f00000000;
	fma.rn.f32 	%f4369, %f4368, 0f3EDE5BD9, 0f3F800000;
	selp.f32 	%f4370, 0fFF800000, %f4369, %p1569;
	cvt.rzi.u32.f32 	%r243, %f4370;
	setp.eq.s32 	%p1570, %r243, 0;
	@%p1570 bra 	$L__BB5_106;
	mul.hi.s32 	%r7672, %r10445, 1717986919;
	shr.u32 	%r7673, %r7672, 31;
	shr.s32 	%r7674, %r7672, 2;
	add.s32 	%r7675, %r7674, %r7673;
	mul.lo.s32 	%r7676, %r7675, 10;
	sub.s32 	%r244, %r10445, %r7676;
	mov.b32 	%r10479, 0;
	mov.u32 	%r10480, %r10450;
$L__BB5_103:
	mul.hi.s32 	%r7677, %r10480, 1717986919;
	shr.u32 	%r7678, %r7677, 31;
	shr.s32 	%r7679, %r7677, 2;
	add.s32 	%r7680, %r7679, %r7678;
	mul.lo.s32 	%r7681, %r7680, 10;
	sub.s32 	%r247, %r10480, %r7681;
	setp.eq.s32 	%p1571, %r247, %r244;
	@%p1571 bra 	$L__BB5_105;
	setp.gt.s32 	%p1572, %r247, %r244;
	selp.b32 	%r248, %r10450, %r10445, %p1572;
	selp.b32 	%r10445, %r10445, %r10450, %p1572;
	mov.u32 	%r10450, %r248;
	bra.uni 	$L__BB5_106;
$L__BB5_105:
	add.s32 	%r10479, %r10479, 1;
	setp.ne.s32 	%p1573, %r10479, %r243;
	mov.u32 	%r10480, %r7680;
	@%p1573 bra 	$L__BB5_103;
$L__BB5_106:
	max.s32 	%r7685, %r10454, %r10449;
	cvt.rn.f32.s32 	%f4371, %r7685;
	setp.lt.s32 	%p1574, %r7685, 1;
	mul.f32 	%f4372, %f4371, 0f4B000000;
	selp.f32 	%f4373, %f4372, %f4371, %p1574;
	selp.f32 	%f4374, 0fC1B80000, 0f00000000, %p1574;
	mov.b32 	%r7686, %f4373;
	add.s32 	%r7687, %r7686, -1059760811;
	and.b32  	%r7688, %r7687, -8388608;
	sub.s32 	%r7689, %r7686, %r7688;
	mov.b32 	%f4375, %r7689;
	cvt.rn.f32.s32 	%f4376, %r7688;
	fma.rn.f32 	%f4377, %f4376, 0f34000000, %f4374;
	add.f32 	%f4378, %f4375, 0fBF800000;
	fma.rn.f32 	%f4379, %f4378, 0fBE055027, 0f3E1039F6;
	fma.rn.f32 	%f4380, %f4379, %f4378, 0fBDF8CDCC;
	fma.rn.f32 	%f4381, %f4380, %f4378, 0f3E0F2955;
	fma.rn.f32 	%f4382, %f4381, %f4378, 0fBE2AD8B9;
	fma.rn.f32 	%f4383, %f4382, %f4378, 0f3E4CED0B;
	fma.rn.f32 	%f4384, %f4383, %f4378, 0fBE7FFF22;
	fma.rn.f32 	%f4385, %f4384, %f4378, 0f3EAAAA78;
	fma.rn.f32 	%f4386, %f4385, %f4378, 0fBF000000;
	mul.f32 	%f4387, %f4378, %f4386;
	fma.rn.f32 	%f4388, %f4387, %f4378, %f4378;
	fma.rn.f32 	%f4389, %f4377, 0f3F317218, %f4388;
	setp.gt.u32 	%p1575, %r7686, 2139095039;
	fma.rn.f32 	%f4390, %f4373, 0f7F800000, 0f7F800000;
	selp.f32 	%f4391, %f4390, %f4389, %p1575;
	setp.eq.f32 	%p1576, %f4373, 0f00000000;
	fma.rn.f32 	%f4392, %f4391, 0f3EDE5BD9, 0f3F800000;
	selp.f32 	%f4393, 0fFF800000, %f4392, %p1576;
	cvt.rzi.u32.f32 	%r254, %f4393;
	setp.eq.s32 	%p1577, %r254, 0;
	@%p1577 bra 	$L__BB5_111;
	mul.hi.s32 	%r7691, %r10449, 1717986919;
	shr.u32 	%r7692, %r7691, 31;
	shr.s32 	%r7693, %r7691, 2;
	add.s32 	%r7694, %r7693, %r7692;
	mul.lo.s32 	%r7695, %r7694, 10;
	sub.s32 	%r255, %r10449, %r7695;
	mov.b32 	%r10483, 0;
	mov.u32 	%r10484, %r10454;
$L__BB5_108:
	mul.hi.s32 	%r7696, %r10484, 1717986919;
	shr.u32 	%r7697, %r7696, 31;
	shr.s32 	%r7698, %r7696, 2;
	add.s32 	%r7699, %r7698, %r7697;
	mul.lo.s32 	%r7700, %r7699, 10;
	sub.s32 	%r258, %r10484, %r7700;
	setp.eq.s32 	%p1578, %r258, %r255;
	@%p1578 bra 	$L__BB5_110;
	setp.gt.s32 	%p1579, %r258, %r255;
	selp.b32 	%r259, %r10454, %r10449, %p1579;
	selp.b32 	%r10449, %r10449, %r10454, %p1579;
	mov.u32 	%r10454, %r259;
	bra.uni 	$L__BB5_111;
$L__BB5_110:
	add.s32 	%r10483, %r10483, 1;
	setp.ne.s32 	%p1580, %r10483, %r254;
	mov.u32 	%r10484, %r7699;
	@%p1580 bra 	$L__BB5_108;
$L__BB5_111:
	max.s32 	%r7704, %r10458, %r10453;
	cvt.rn.f32.s32 	%f4394, %r7704;
	setp.lt.s32 	%p1581, %r7704, 1;
	mul.f32 	%f4395, %f4394, 0f4B000000;
	selp.f32 	%f4396, %f4395, %f4394, %p1581;
	selp.f32 	%f4397, 0fC1B80000, 0f00000000, %p1581;
	mov.b32 	%r7705, %f4396;
	add.s32 	%r7706, %r7705, -1059760811;
	and.b32  	%r7707, %r7706, -8388608;
	sub.s32 	%r7708, %r7705, %r7707;
	mov.b32 	%f4398, %r7708;
	cvt.rn.f32.s32 	%f4399, %r7707;
	fma.rn.f32 	%f4400, %f4399, 0f34000000, %f4397;
	add.f32 	%f4401, %f4398, 0fBF800000;
	fma.rn.f32 	%f4402, %f4401, 0fBE055027, 0f3E1039F6;
	fma.rn.f32 	%f4403, %f4402, %f4401, 0fBDF8CDCC;
	fma.rn.f32 	%f4404, %f4403, %f4401, 0f3E0F2955;
	fma.rn.f32 	%f4405, %f4404, %f4401, 0fBE2AD8B9;
	fma.rn.f32 	%f4406, %f4405, %f4401, 0f3E4CED0B;
	fma.rn.f32 	%f4407, %f4406, %f4401, 0fBE7FFF22;
	fma.rn.f32 	%f4408, %f4407, %f4401, 0f3EAAAA78;
	fma.rn.f32 	%f4409, %f4408, %f4401, 0fBF000000;
	mul.f32 	%f4410, %f4401, %f4409;
	fma.rn.f32 	%f4411, %f4410, %f4401, %f4401;
	fma.rn.f32 	%f4412, %f4400, 0f3F317218, %f4411;
	setp.gt.u32 	%p1582, %r7705, 2139095039;
	fma.rn.f32 	%f4413, %f4396, 0f7F800000, 0f7F800000;
	selp.f32 	%f4414, %f4413, %f4412, %p1582;
	setp.eq.f32 	%p1583, %f4396, 0f00000000;
	fma.rn.f32 	%f4415, %f4414, 0f3EDE5BD9, 0f3F800000;
	selp.f32 	%f4416, 0fFF800000, %f4415, %p1583;
	cvt.rzi.u32.f32 	%r265, %f4416;
	setp.eq.s32 	%p1584, %r265, 0;
	@%p1584 bra 	$L__BB5_116;
	mul.hi.s32 	%r7710, %r10453, 1717986919;
	shr.u32 	%r7711, %r7710, 31;
	shr.s32 	%r7712, %r7710, 2;
	add.s32 	%r7713, %r7712, %r7711;
	mul.lo.s32 	%r7714, %r7713, 10;
	sub.s32 	%r266, %r10453, %r7714;
	mov.b32 	%r10487, 0;
	mov.u32 	%r10488, %r10458;
$L__BB5_113:
	mul.hi.s32 	%r7715, %r10488, 1717986919;
	shr.u32 	%r7716, %r7715, 31;
	shr.s32 	%r7717, %r7715, 2;
	add.s32 	%r7718, %r7717, %r7716;
	mul.lo.s32 	%r7719, %r7718, 10;
	sub.s32 	%r269, %r10488, %r7719;
	setp.eq.s32 	%p1585, %r269, %r266;
	@%p1585 bra 	$L__BB5_115;
	setp.gt.s32 	%p1586, %r269, %r266;
	selp.b32 	%r270, %r10458, %r10453, %p1586;
	selp.b32 	%r10453, %r10453, %r10458, %p1586;
	mov.u32 	%r10458, %r270;
	bra.uni 	$L__BB5_116;
$L__BB5_115:
	add.s32 	%r10487, %r10487, 1;
	setp.ne.s32 	%p1587, %r10487, %r265;
	mov.u32 	%r10488, %r7718;
	@%p1587 bra 	$L__BB5_113;
$L__BB5_116:
	max.s32 	%r7723, %r10462, %r10457;
	cvt.rn.f32.s32 	%f4417, %r7723;
	setp.lt.s32 	%p1588, %r7723, 1;
	mul.f32 	%f4418, %f4417, 0f4B000000;
	selp.f32 	%f4419, %f4418, %f4417, %p1588;
	selp.f32 	%f4420, 0fC1B80000, 0f00000000, %p1588;
	mov.b32 	%r7724, %f4419;
	add.s32 	%r7725, %r7724, -1059760811;
	and.b32  	%r7726, %r7725, -8388608;
	sub.s32 	%r7727, %r7724, %r7726;
	mov.b32 	%f4421, %r7727;
	cvt.rn.f32.s32 	%f4422, %r7726;
	fma.rn.f32 	%f4423, %f4422, 0f34000000, %f4420;
	add.f32 	%f4424, %f4421, 0fBF800000;
	fma.rn.f32 	%f4425, %f4424, 0fBE055027, 0f3E1039F6;
	fma.rn.f32 	%f4426, %f4425, %f4424, 0fBDF8CDCC;
	fma.rn.f32 	%f4427, %f4426, %f4424, 0f3E0F2955;
	fma.rn.f32 	%f4428, %f4427, %f4424, 0fBE2AD8B9;
	fma.rn.f32 	%f4429, %f4428, %f4424, 0f3E4CED0B;
	fma.rn.f32 	%f4430, %f4429, %f4424, 0fBE7FFF22;
	fma.rn.f32 	%f4431, %f4430, %f4424, 0f3EAAAA78;
	fma.rn.f32 	%f4432, %f4431, %f4424, 0fBF000000;
	mul.f32 	%f4433, %f4424, %f4432;
	fma.rn.f32 	%f4434, %f4433, %f4424, %f4424;
	fma.rn.f32 	%f4435, %f4423, 0f3F317218, %f4434;
	setp.gt.u32 	%p1589, %r7724, 2139095039;
	fma.rn.f32 	%f4436, %f4419, 0f7F800000, 0f7F800000;
	selp.f32 	%f4437, %f4436, %f4435, %p1589;
	setp.eq.f32 	%p1590, %f4419, 0f00000000;
	fma.rn.f32 	%f4438, %f4437, 0f3EDE5BD9, 0f3F800000;
	selp.f32 	%f4439, 0fFF800000, %f4438, %p1590;
	cvt.rzi.u32.f32 	%r276, %f4439;
	setp.eq.s32 	%p1591, %r276, 0;
	@%p1591 bra 	$L__BB5_121;
	mul.hi.s32 	%r7729, %r10457, 1717986919;
	shr.u32 	%r7730, %r7729, 31;
	shr.s32 	%r7731, %r7729, 2;
	add.s32 	%r7732, %r7731, %r7730;
	mul.lo.s32 	%r7733, %r7732, 10;
	sub.s32 	%r277, %r10457, %r7733;
	mov.b32 	%r10491, 0;
	mov.u32 	%r10492, %r10462;
$L__BB5_118:
	mul.hi.s32 	%r7734, %r10492, 1717986919;
	shr.u32 	%r7735, %r7734, 31;
	shr.s32 	%r7736, %r7734, 2;
	add.s32 	%r7737, %r7736, %r7735;
	mul.lo.s32 	%r7738, %r7737, 10;
	sub.s32 	%r280, %r10492, %r7738;
	setp.eq.s32 	%p1592, %r280, %r277;
	@%p1592 bra 	$L__BB5_120;
	setp.gt.s32 	%p1593, %r280, %r277;
	selp.b32 	%r281, %r10462, %r10457, %p1593;
	selp.b32 	%r10457, %r10457, %r10462, %p1593;
	mov.u32 	%r10462, %r281;
	bra.uni 	$L__BB5_121;
$L__BB5_120:
	add.s32 	%r10491, %r10491, 1;
	setp.ne.s32 	%p1594, %r10491, %r276;
	mov.u32 	%r10492, %r7737;
	@%p1594 bra 	$L__BB5_118;
$L__BB5_121:
	max.s32 	%r7742, %r10433, %r10434;
	cvt.rn.f32.s32 	%f4440, %r7742;
	setp.lt.s32 	%p1595, %r7742, 1;
	mul.f32 	%f4441, %f4440, 0f4B000000;
	selp.f32 	%f4442, %f4441, %f4440, %p1595;
	selp.f32 	%f4443, 0fC1B80000, 0f00000000, %p1595;
	mov.b32 	%r7743, %f4442;
	add.s32 	%r7744, %r7743, -1059760811;
	and.b32  	%r7745, %r7744, -8388608;
	sub.s32 	%r7746, %r7743, %r7745;
	mov.b32 	%f4444, %r7746;
	cvt.rn.f32.s32 	%f4445, %r7745;
	fma.rn.f32 	%f4446, %f4445, 0f34000000, %f4443;
	add.f32 	%f4447, %f4444, 0fBF800000;
	fma.rn.f32 	%f4448, %f4447, 0fBE055027, 0f3E1039F6;
	fma.rn.f32 	%f4449, %f4448, %f4447, 0fBDF8CDCC;
	fma.rn.f32 	%f4450, %f4449, %f4447, 0f3E0F2955;
	fma.rn.f32 	%f4451, %f4450, %f4447, 0fBE2AD8B9;
	fma.rn.f32 	%f4452, %f4451, %f4447, 0f3E4CED0B;
	fma.rn.f32 	%f4453, %f4452, %f4447, 0fBE7FFF22;
	fma.rn.f32 	%f4454, %f4453, %f4447, 0f3EAAAA78;
	fma.rn.f32 	%f4455, %f4454, %f4447, 0fBF000000;
	mul.f32 	%f4456, %f4447, %f4455;
	fma.rn.f32 	%f4457, %f4456, %f4447, %f4447;
	fma.rn.f32 	%f4458, %f4446, 0f3F317218, %f4457;
	setp.gt.u32 	%p1596, %r7743, 2139095039;
	fma.rn.f32 	%f4459, %f4442, 0f7F800000, 0f7F800000;
	selp.f32 	%f4460, %f4459, %f4458, %p1596;
	setp.eq.f32 	%p1597, %f4442, 0f00000000;
	fma.rn.f32 	%f4461, %f4460, 0f3EDE5BD9, 0f3F800000;
	selp.f32 	%f4462, 0fFF800000, %f4461, %p1597;
	cvt.rzi.u32.f32 	%r287, %f4462;
	setp.eq.s32 	%p1598, %r287, 0;
	@%p1598 bra 	$L__BB5_126;
	mul.hi.s32 	%r7748, %r10434, 1717986919;
	shr.u32 	%r7749, %r7748, 31;
	shr.s32 	%r7750, %r7748, 2;
	add.s32 	%r7751, %r7750, %r7749;
	mul.lo.s32 	%r7752, %r7751, 10;
	sub.s32 	%r288, %r10434, %r7752;
	mov.b32 	%r10495, 0;
	mov.u32 	%r10496, %r10433;
$L__BB5_123:
	mul.hi.s32 	%r7753, %r10496, 1717986919;
	shr.u32 	%r7754, %r7753, 31;
	shr.s32 	%r7755, %r7753, 2;
	add.s32 	%r7756, %r7755, %r7754;
	mul.lo.s32 	%r7757, %r7756, 10;
	sub.s32 	%r291, %r10496, %r7757;
	setp.eq.s32 	%p1599, %r291, %r288;
	@%p1599 bra 	$L__BB5_125;
	setp.gt.s32 	%p1600, %r291, %r288;
	selp.b32 	%r292, %r10433, %r10434, %p1600;
	selp.b32 	%r10434, %r10434, %r10433, %p1600;
	mov.u32 	%r10433, %r292;
	bra.uni 	$L__BB5_126;
$L__BB5_125:
	add.s32 	%r10495, %r10495, 1;
	setp.ne.s32 	%p1601, %r10495, %r287;
	mov.u32 	%r10496, %r7756;
	@%p1601 bra 	$L__BB5_123;
$L__BB5_126:
	max.s32 	%r7761, %r10437, %r10438;
	cvt.rn.f32.s32 	%f4463, %r7761;
	setp.lt.s32 	%p1602, %r7761, 1;
	mul.f32 	%f4464, %f4463, 0f4B000000;
	selp.f32 	%f4465, %f4464, %f4463, %p1602;
	selp.f32 	%f4466, 0fC1B80000, 0f00000000, %p1602;
	mov.b32 	%r7762, %f4465;
	add.s32 	%r7763, %r7762, -1059760811;
	and.b32  	%r7764, %r7763, -8388608;
	sub.s32 	%r7765, %r7762, %r7764;
	mov.b32 	%f4467, %r7765;
	cvt.rn.f32.s32 	%f4468, %r7764;
	fma.rn.f32 	%f4469, %f4468, 0f34000000, %f4466;
	add.f32 	%f4470, %f4467, 0fBF800000;
	fma.rn.f32 	%f4471, %f4470, 0fBE055027, 0f3E1039F6;
	fma.rn.f32 	%f4472, %f4471, %f4470, 0fBDF8CDCC;
	fma.rn.f32 	%f4473, %f4472, %f4470, 0f3E0F2955;
	fma.rn.f32 	%f4474, %f4473, %f4470, 0fBE2AD8B9;
	fma.rn.f32 	%f4475, %f4474, %f4470, 0f3E4CED0B;
	fma.rn.f32 	%f4476, %f4475, %f4470, 0fBE7FFF22;
	fma.rn.f32 	%f4477, %f4476, %f4470, 0f3EAAAA78;
	fma.rn.f32 	%f4478, %f4477, %f4470, 0fBF000000;
	mul.f32 	%f4479, %f4470, %f4478;
	fma.rn.f32 	%f4480, %f4479, %f4470, %f4470;
	fma.rn.f32 	%f4481, %f4469, 0f3F317218, %f4480;
	setp.gt.u32 	%p1603, %r7762, 2139095039;
	fma.rn.f32 	%f4482, %f4465, 0f7F800000, 0f7F800000;
	selp.f32 	%f4483, %f4482, %f4481, %p1603;
	setp.eq.f32 	%p1604, %f4465, 0f00000000;
	fma.rn.f32 	%f4484, %f4483, 0f3EDE5BD9, 0f3F800000;
	selp.f32 	%f4485, 0fFF800000, %f4484, %p1604;
	cvt.rzi.u32.f32 	%r298, %f4485;
	setp.eq.s32 	%p1605, %r298, 0;
	@%p1605 bra 	$L__BB5_131;
	mul.hi.s32 	%r7767, %r10438, 1717986919;
	shr.u32 	%r7768, %r7767, 31;
	shr.s32 	%r7769, %r7767, 2;
	add.s32 	%r7770, %r7769, %r7768;
	mul.lo.s32 	%r7771, %r7770, 10;
	sub.s32 	%r299, %r10438, %r7771;
	mov.b32 	%r10499, 0;
	mov.u32 	%r10500, %r10437;
$L__BB5_128:
	mul.hi.s32 	%r7772, %r10500, 1717986919;
	shr.u32 	%r7773, %r7772, 31;
	shr.s32 	%r7774, %r7772, 2;
	add.s32 	%r7775, %r7774, %r7773;
	mul.lo.s32 	%r7776, %r7775, 10;
	sub.s32 	%r302, %r10500, %r7776;
	setp.eq.s32 	%p1606, %r302, %r299;
	@%p1606 bra 	$L__BB5_130;
	setp.gt.s32 	%p1607, %r302, %r299;
	selp.b32 	%r303, %r10437, %r10438, %p1607;
	selp.b32 	%r10438, %r10438, %r10437, %p1607;
	mov.u32 	%r10437, %r303;
	bra.uni 	$L__BB5_131;
$L__BB5_130:
	add.s32 	%r10499, %r10499, 1;
	setp.ne.s32 	%p1608, %r10499, %r298;
	mov.u32 	%r10500, %r7775;
	@%p1608 bra 	$L__BB5_128;
$L__BB5_131:
	max.s32 	%r7780, %r10441, %r10442;
	cvt.rn.f32.s32 	%f4486, %r7780;
	setp.lt.s32 	%p1609, %r7780, 1;
	mul.f32 	%f4487, %f4486, 0f4B000000;
	selp.f32 	%f4488, %f4487, %f4486, %p1609;
	selp.f32 	%f4489, 0fC1B80000, 0f00000000, %p1609;
	mov.b32 	%r7781, %f4488;
	add.s32 	%r7782, %r7781, -1059760811;
	and.b32  	%r7783, %r7782, -8388608;
	sub.s32 	%r7784, %r7781, %r7783;
	mov.b32 	%f4490, %r7784;
	cvt.rn.f32.s32 	%f4491, %r7783;
	fma.rn.f32 	%f4492, %f4491, 0f34000000, %f4489;
	add.f32 	%f4493, %f4490, 0fBF800000;
	fma.rn.f32 	%f4494, %f4493, 0fBE055027, 0f3E1039F6;
	fma.rn.f32 	%f4495, %f4494, %f4493, 0fBDF8CDCC;
	fma.rn.f32 	%f4496, %f4495, %f4493, 0f3E0F2955;
	fma.rn.f32 	%f4497, %f4496, %f4493, 0fBE2AD8B9;
	fma.rn.f32 	%f4498, %f4497, %f4493, 0f3E4CED0B;
	fma.rn.f32 	%f4499, %f4498, %f4493, 0fBE7FFF22;
	fma.rn.f32 	%f4500, %f4499, %f4493, 0f3EAAAA78;
	fma.rn.f32 	%f4501, %f4500, %f4493, 0fBF000000;
	mul.f32 	%f4502, %f4493, %f4501;
	fma.rn.f32 	%f4503, %f4502, %f4493, %f4493;
	fma.rn.f32 	%f4504, %f4492, 0f3F317218, %f4503;
	setp.gt.u32 	%p1610, %r7781, 2139095039;
	fma.rn.f32 	%f4505, %f4488, 0f7F800000, 0f7F800000;
	selp.f32 	%f4506, %f4505, %f4504, %p1610;
	setp.eq.f32 	%p1611, %f4488, 0f00000000;
	fma.rn.f32 	%f4507, %f4506, 0f3EDE5BD9, 0f3F800000;
	selp.f32 	%f4508, 0fFF800000, %f4507, %p1611;
	cvt.rzi.u32.f32 	%r309, %f4508;
	setp.eq.s32 	%p1612, %r309, 0;
	@%p1612 bra 	$L__BB5_136;
	mul.hi.s32 	%r7786, %r10442, 1717986919;
	shr.u32 	%r7787, %r7786, 31;
	shr.s32 	%r7788, %r7786, 2;
	add.s32 	%r7789, %r7788, %r7787;
	mul.lo.s32 	%r7790, %r7789, 10;
	sub.s32 	%r310, %r10442, %r7790;
	mov.b32 	%r10503, 0;
	mov.u32 	%r10504, %r10441;
$L__BB5_133:
	mul.hi.s32 	%r7791, %r10504, 1717986919;
	shr.u32 	%r7792, %r7791, 31;
	shr.s32 	%r7793, %r7791, 2;
	add.s32 	%r7794, %r7793, %r7792;
	mul.lo.s32 	%r7795, %r7794, 10;
	sub.s32 	%r313, %r10504, %r7795;
	setp.eq.s32 	%p1613, %r313, %r310;
	@%p1613 bra 	$L__BB5_135;
	setp.gt.s32 	%p1614, %r313, %r310;
	selp.b32 	%r314, %r10441, %r10442, %p1614;
	selp.b32 	%r10442, %r10442, %r10441, %p1614;
	mov.u32 	%r10441, %r314;
	bra.uni 	$L__BB5_136;
$L__BB5_135:
	add.s32 	%r10503, %r10503, 1;
	setp.ne.s32 	%p1615, %r10503, %r309;
	mov.u32 	%r10504, %r7794;
	@%p1615 bra 	$L__BB5_133;
$L__BB5_136:
	max.s32 	%r7799, %r10445, %r10446;
	cvt.rn.f32.s32 	%f4509, %r7799;
	setp.lt.s32 	%p1616, %r7799, 1;
	mul.f32 	%f4510, %f4509, 0f4B000000;
	selp.f32 	%f4511, %f4510, %f4509, %p1616;
	selp.f32 	%f4512, 0fC1B80000, 0f00000000, %p1616;
	mov.b32 	%r7800, %f4511;
	add.s32 	%r7801, %r7800, -1059760811;
	and.b32  	%r7802, %r7801, -8388608;
	sub.s32 	%r7803, %r7800, %r7802;
	mov.b32 	%f4513, %r7803;
	cvt.rn.f32.s32 	%f4514, %r7802;
	fma.rn.f32 	%f4515, %f4514, 0f34000000, %f4512;
	add.f32 	%f4516, %f4513, 0fBF800000;
	fma.rn.f32 	%f4517, %f4516, 0fBE055027, 0f3E1039F6;
	fma.rn.f32 	%f4518, %f4517, %f4516, 0fBDF8CDCC;
	fma.rn.f32 	%f4519, %f4518, %f4516, 0f3E0F2955;
	fma.rn.f32 	%f4520, %f4519, %f4516, 0fBE2AD8B9;
	fma.rn.f32 	%f4521, %f4520, %f4516, 0f3E4CED0B;
	fma.rn.f32 	%f4522, %f4521, %f4516, 0fBE7FFF22;
	fma.rn.f32 	%f4523, %f4522, %f4516, 0f3EAAAA78;
	fma.rn.f32 	%f4524, %f4523, %f4516, 0fBF000000;
	mul.f32 	%f4525, %f4516, %f4524;
	fma.rn.f32 	%f4526, %f4525, %f4516, %f4516;
	fma.rn.f32 	%f4527, %f4515, 0f3F317218, %f4526;
	setp.gt.u32 	%p1617, %r7800, 2139095039;
	fma.rn.f32 	%f4528, %f4511, 0f7F800000, 0f7F800000;
	selp.f32 	%f4529, %f4528, %f4527, %p1617;
	setp.eq.f32 	%p1618, %f4511, 0f00000000;
	fma.rn.f32 	%f4530, %f4529, 0f3EDE5BD9, 0f3F800000;
	selp.f32 	%f4531, 0fFF800000, %f4530, %p1618;
	cvt.rzi.u32.f32 	%r320, %f4531;
	setp.eq.s32 	%p1619, %r320, 0;
	@%p1619 bra 	$L__BB5_141;
	mul.hi.s32 	%r7805, %r10446, 1717986919;
	shr.u32 	%r7806, %r7805, 31;
	shr.s32 	%r7807, %r7805, 2;
	add.s32 	%r7808, %r7807, %r7806;
	mul.lo.s32 	%r7809, %r7808, 10;
	sub.s32 	%r321, %r10446, %r7809;
	mov.b32 	%r10507, 0;
	mov.u32 	%r10508, %r10445;
$L__BB5_138:
	mul.hi.s32 	%r7810, %r10508, 1717986919;
	shr.u32 	%r7811, %r7810, 31;
	shr.s32 	%r7812, %r7810, 2;
	add.s32 	%r7813, %r7812, %r7811;
	mul.lo.s32 	%r7814, %r7813, 10;
	sub.s32 	%r324, %r10508, %r7814;
	setp.eq.s32 	%p1620, %r324, %r321;
	@%p1620 bra 	$L__BB5_140;
	setp.gt.s32 	%p1621, %r324, %r321;
	selp.b32 	%r325, %r10445, %r10446, %p1621;
	selp.b32 	%r10446, %r10446, %r10445, %p1621;
	mov.u32 	%r10445, %r325;
	bra.uni 	$L__BB5_141;
$L__BB5_140:
	add.s32 	%r10507, %r10507, 1;
	setp.ne.s32 	%p1622, %r10507, %r320;
	mov.u32 	%r10508, %r7813;
	@%p1622 bra 	$L__BB5_138;
$L__BB5_141:
	max.s32 	%r7818, %r10449, %r10450;
	cvt.rn.f32.s32 	%f4532, %r7818;
	setp.lt.s32 	%p1623, %r7818, 1;
	mul.f32 	%f4533, %f4532, 0f4B000000;
	selp.f32 	%f4534, %f4533, %f4532, %p1623;
	selp.f32 	%f4535, 0fC1B80000, 0f00000000, %p1623;
	mov.b32 	%r7819, %f4534;
	add.s32 	%r7820, %r7819, -1059760811;
	and.b32  	%r7821, %r7820, -8388608;
	sub.s32 	%r7822, %r7819, %r7821;
	mov.b32 	%f4536, %r7822;
	cvt.rn.f32.s32 	%f4537, %r7821;
	fma.rn.f32 	%f4538, %f4537, 0f34000000, %f4535;
	add.f32 	%f4539, %f4536, 0fBF800000;
	fma.rn.f32 	%f4540, %f4539, 0fBE055027, 0f3E1039F6;
	fma.rn.f32 	%f4541, %f4540, %f4539, 0fBDF8CDCC;
	fma.rn.f32 	%f4542, %f4541, %f4539, 0f3E0F2955;
	fma.rn.f32 	%f4543, %f4542, %f4539, 0fBE2AD8B9;
	fma.rn.f32 	%f4544, %f4543, %f4539, 0f3E4CED0B;
	fma.rn.f32 	%f4545, %f4544, %f4539, 0fBE7FFF22;
	fma.rn.f32 	%f4546, %f4545, %f4539, 0f3EAAAA78;
	fma.rn.f32 	%f4547, %f4546, %f4539, 0fBF000000;
	mul.f32 	%f4548, %f4539, %f4547;
	fma.rn.f32 	%f4549, %f4548, %f4539, %f4539;
	fma.rn.f32 	%f4550, %f4538, 0f3F317218, %f4549;
	setp.gt.u32 	%p1624, %r7819, 2139095039;
	fma.rn.f32 	%f4551, %f4534, 0f7F800000, 0f7F800000;
	selp.f32 	%f4552, %f4551, %f4550, %p1624;
	setp.eq.f32 	%p1625, %f4534, 0f00000000;
	fma.rn.f32 	%f4553, %f4552, 0f3EDE5BD9, 0f3F800000;
	selp.f32 	%f4554, 0fFF800000, %f4553, %p1625;
	cvt.rzi.u32.f32 	%r331, %f4554;
	setp.eq.s32 	%p1626, %r331, 0;
	@%p1626 bra 	$L__BB5_146;
	mul.hi.s32 	%r7824, %r10450, 1717986919;
	shr.u32 	%r7825, %r7824, 31;
	shr.s32 	%r7826, %r7824, 2;
	add.s32 	%r7827, %r7826, %r7825;
	mul.lo.s32 	%r7828, %r7827, 10;
	sub.s32 	%r332, %r10450, %r7828;
	mov.b32 	%r10511, 0;
	mov.u32 	%r10512, %r10449;
$L__BB5_143:
	mul.hi.s32 	%r7829, %r10512, 1717986919;
	shr.u32 	%r7830, %r7829, 31;
	shr.s32 	%r7831, %r7829, 2;
	add.s32 	%r7832, %r7831, %r7830;
	mul.lo.s32 	%r7833, %r7832, 10;
	sub.s32 	%r335, %r10512, %r7833;
	setp.eq.s32 	%p1627, %r335, %r332;
	@%p1627 bra 	$L__BB5_145;
	setp.gt.s32 	%p1628, %r335, %r332;
	selp.b32 	%r336, %r10449, %r10450, %p1628;
	selp.b32 	%r10450, %r10450, %r10449, %p1628;
	mov.u32 	%r10449, %r336;
	bra.uni 	$L__BB5_146;
$L__BB5_145:
	add.s32 	%r10511, %r10511, 1;
	setp.ne.s32 	%p1629, %r10511, %r331;
	mov.u32 	%r10512, %r7832;
	@%p1629 bra 	$L__BB5_143;
$L__BB5_146:
	max.s32 	%r7837, %r10453, %r10454;
	cvt.rn.f32.s32 	%f4555, %r7837;
	setp.lt.s32 	%p1630, %r7837, 1;
	mul.f32 	%f4556, %f4555, 0f4B000000;
	selp.f32 	%f4557, %f4556, %f4555, %p1630;
	selp.f32 	%f4558, 0fC1B80000, 0f00000000, %p1630;
	mov.b32 	%r7838, %f4557;
	add.s32 	%r7839, %r7838, -1059760811;
	and.b32  	%r7840, %r7839, -8388608;
	sub.s32 	%r7841, %r7838, %r7840;
	mov.b32 	%f4559, %r7841;
	cvt.rn.f32.s32 	%f4560, %r7840;
	fma.rn.f32 	%f4561, %f4560, 0f34000000, %f4558;
	add.f32 	%f4562, %f4559, 0fBF800000;
	fma.rn.f32 	%f4563, %f4562, 0fBE055027, 0f3E1039F6;
	fma.rn.f32 	%f4564, %f4563, %f4562, 0fBDF8CDCC;
	fma.rn.f32 	%f4565, %f4564, %f4562, 0f3E0F2955;
	fma.rn.f32 	%f4566, %f4565, %f4562, 0fBE2AD8B9;
	fma.rn.f32 	%f4567, %f4566, %f4562, 0f3E4CED0B;
	fma.rn.f32 	%f4568, %f4567, %f4562, 0fBE7FFF22;
	fma.rn.f32 	%f4569, %f4568, %f4562, 0f3EAAAA78;
	fma.rn.f32 	%f4570, %f4569, %f4562, 0fBF000000;
	mul.f32 	%f4571, %f4562, %f4570;
	fma.rn.f32 	%f4572, %f4571, %f4562, %f4562;
	fma.rn.f32 	%f4573, %f4561, 0f3F317218, %f4572;
	setp.gt.u32 	%p1631, %r7838, 2139095039;
	fma.rn.f32 	%f4574, %f4557, 0f7F800000, 0f7F800000;
	selp.f32 	%f4575, %f4574, %f4573, %p1631;
	setp.eq.f32 	%p1632, %f4557, 0f00000000;
	fma.rn.f32 	%f4576, %f4575, 0f3EDE5BD9, 0f3F800000;
	selp.f32 	%f4577, 0fFF800000, %f4576, %p1632;
	cvt.rzi.u32.f32 	%r342, %f4577;
	setp.eq.s32 	%p1633, %r342, 0;
	@%p1633 bra 	$L__BB5_151;
	mul.hi.s32 	%r7843, %r10454, 1717986919;
	shr.u32 	%r7844, %r7843, 31;
	shr.s32 	%r7845, %r7843, 2;
	add.s32 	%r7846, %r7845, %r7844;
	mul.lo.s32 	%r7847, %r7846, 10;
	sub.s32 	%r343, %r10454, %r7847;
	mov.b32 	%r10515, 0;
	mov.u32 	%r10516, %r10453;
$L__BB5_148:
	mul.hi.s32 	%r7848, %r10516, 1717986919;
	shr.u32 	%r7849, %r7848, 31;
	shr.s32 	%r7850, %r7848, 2;
	add.s32 	%r7851, %r7850, %r7849;
	mul.lo.s32 	%r7852, %r7851, 10;
	sub.s32 	%r346, %r10516, %r7852;
	setp.eq.s32 	%p1634, %r346, %r343;
	@%p1634 bra 	$L__BB5_150;
	setp.gt.s32 	%p1635, %r346, %r343;
	selp.b32 	%r347, %r10453, %r10454, %p1635;
	selp.b32 	%r10454, %r10454, %r10453, %p1635;
	mov.u32 	%r10453, %r347;
	bra.uni 	$L__BB5_151;
$L__BB5_150:
	add.s32 	%r10515, %r10515, 1;
	setp.ne.s32 	%p1636, %r10515, %r342;
	mov.u32 	%r10516, %r7851;
	@%p1636 bra 	$L__BB5_148;
$L__BB5_151:
	max.s32 	%r7856, %r10457, %r10458;
	cvt.rn.f32.s32 	%f4578, %r7856;
	setp.lt.s32 	%p1637, %r7856, 1;
	mul.f32 	%f4579, %f4578, 0f4B000000;
	selp.f32 	%f4580, %f4579, %f4578, %p1637;
	selp.f32 	%f4581, 0fC1B80000, 0f00000000, %p1637;
	mov.b32 	%r7857, %f4580;
	add.s32 	%r7858, %r7857, -1059760811;
	and.b32  	%r7859, %r7858, -8388608;
	sub.s32 	%r7860, %r7857, %r7859;
	mov.b32 	%f4582, %r7860;
	cvt.rn.f32.s32 	%f4583, %r7859;
	fma.rn.f32 	%f4584, %f4583, 0f34000000, %f4581;
	add.f32 	%f4585, %f4582, 0fBF800000;
	fma.rn.f32 	%f4586, %f4585, 0fBE055027, 0f3E1039F6;
	fma.rn.f32 	%f4587, %f4586, %f4585, 0fBDF8CDCC;
	fma.rn.f32 	%f4588, %f4587, %f4585, 0f3E0F2955;
	fma.rn.f32 	%f4589, %f4588, %f4585, 0fBE2AD8B9;
	fma.rn.f32 	%f4590, %f4589, %f4585, 0f3E4CED0B;
	fma.rn.f32 	%f4591, %f4590, %f4585, 0fBE7FFF22;
	fma.rn.f32 	%f4592, %f4591, %f4585, 0f3EAAAA78;
	fma.rn.f32 	%f4593, %f4592, %f4585, 0fBF000000;
	mul.f32 	%f4594, %f4585, %f4593;
	fma.rn.f32 	%f4595, %f4594, %f4585, %f4585;
	fma.rn.f32 	%f4596, %f4584, 0f3F317218, %f4595;
	setp.gt.u32 	%p1638, %r7857, 2139095039;
	fma.rn.f32 	%f4597, %f4580, 0f7F800000, 0f7F800000;
	selp.f32 	%f4598, %f4597, %f4596, %p1638;
	setp.eq.f32 	%p1639, %f4580, 0f00000000;
	fma.rn.f32 	%f4599, %f4598, 0f3EDE5BD9, 0f3F800000;
	selp.f32 	%f4600, 0fFF800000, %f4599, %p1639;
	cvt.rzi.u32.f32 	%r353, %f4600;
	setp.eq.s32 	%p1640, %r353, 0;
	@%p1640 bra 	$L__BB5_156;
	mul.hi.s32 	%r7862, %r10458, 1717986919;
	shr.u32 	%r7863, %r7862, 31;
	shr.s32 	%r7864, %r7862, 2;
	add.s32 	%r7865, %r7864, %r7863;
	mul.lo.s32 	%r7866, %r7865, 10;
	sub.s32 	%r354, %r10458, %r7866;
	mov.b32 	%r10519, 0;
	mov.u32 	%r10520, %r10457;
$L__BB5_153:
	mul.hi.s32 	%r7867, %r10520, 1717986919;
	shr.u32 	%r7868, %r7867, 31;
	shr.s32 	%r7869, %r7867, 2;
	add.s32 	%r7870, %r7869, %r7868;
	mul.lo.s32 	%r7871, %r7870, 10;
	sub.s32 	%r357, %r10520, %r7871;
	setp.eq.s32 	%p1641, %r357, %r354;
	@%p1641 bra 	$L__BB5_155;
	setp.gt.s32 	%p1642, %r357, %r354;
	selp.b32 	%r358, %r10457, %r10458, %p1642;
	selp.b32 	%r10458, %r10458, %r10457, %p1642;
	mov.u32 	%r10457, %r358;
	bra.uni 	$L__BB5_156;
$L__BB5_155:
	add.s32 	%r10519, %r10519, 1;
	setp.ne.s32 	%p1643, %r10519, %r353;
	mov.u32 	%r10520, %r7870;
	@%p1643 bra 	$L__BB5_153;
$L__BB5_156:
	max.s32 	%r7875, %r10525, %r10462;
	cvt.rn.f32.s32 	%f4601, %r7875;
	setp.lt.s32 	%p1644, %r7875, 1;
	mul.f32 	%f4602, %f4601, 0f4B000000;
	selp.f32 	%f4603, %f4602, %f4601, %p1644;
	selp.f32 	%f4604, 0fC1B80000, 0f00000000, %p1644;
	mov.b32 	%r7876, %f4603;
	add.s32 	%r7877, %r7876, -1059760811;
	and.b32  	%r7878, %r7877, -8388608;
	sub.s32 	%r7879, %r7876, %r7878;
	mov.b32 	%f4605, %r7879;
	cvt.rn.f32.s32 	%f4606, %r7878;
	fma.rn.f32 	%f4607, %f4606, 0f34000000, %f4604;
	add.f32 	%f4608, %f4605, 0fBF800000;
	fma.rn.f32 	%f4609, %f4608, 0fBE055027, 0f3E1039F6;
	fma.rn.f32 	%f4610, %f4609, %f4608, 0fBDF8CDCC;
	fma.rn.f32 	%f4611, %f4610, %f4608, 0f3E0F2955;
	fma.rn.f32 	%f4612, %f4611, %f4608, 0fBE2AD8B9;
	fma.rn.f32 	%f4613, %f4612, %f4608, 0f3E4CED0B;
	fma.rn.f32 	%f4614, %f4613, %f4608, 0fBE7FFF22;
	fma.rn.f32 	%f4615, %f4614, %f4608, 0f3EAAAA78;
	fma.rn.f32 	%f4616, %f4615, %f4608, 0fBF000000;
	mul.f32 	%f4617, %f4608, %f4616;
	fma.rn.f32 	%f4618, %f4617, %f4608, %f4608;
	fma.rn.f32 	%f4619, %f4607, 0f3F317218, %f4618;
	setp.gt.u32 	%p1645, %r7876, 2139095039;
	fma.rn.f32 	%f4620, %f4603, 0f7F800000, 0f7F800000;
	selp.f32 	%f4621, %f4620, %f4619, %p1645;
	setp.eq.f32 	%p1646, %f4603, 0f00000000;
	fma.rn.f32 	%f4622, %f4621, 0f3EDE5BD9, 0f3F800000;
	selp.f32 	%f4623, 0fFF800000, %f4622, %p1646;
	cvt.rzi.u32.f32 	%r364, %f4623;
	setp.eq.s32 	%p1647, %r364, 0;
	@%p1647 bra 	$L__BB5_161;
	mul.hi.s32 	%r7881, %r10462, 1717986919;
	shr.u32 	%r7882, %r7881, 31;
	shr.s32 	%r7883, %r7881, 2;
	add.s32 	%r7884, %r7883, %r7882;
	mul.lo.s32 	%r7885, %r7884, 10;
	sub.s32 	%r365, %r10462, %r7885;
	mov.b32 	%r10523, 0;
	mov.u32 	%r10524, %r10525;
$L__BB5_158:
	mul.hi.s32 	%r7886, %r10524, 1717986919;
	shr.u32 	%r7887, %r7886, 31;
	shr.s32 	%r7888, %r7886, 2;
	add.s32 	%r7889, %r7888, %r7887;
	mul.lo.s32 	%r7890, %r7889, 10;
	sub.s32 	%r368, %r10524, %r7890;
	setp.eq.s32 	%p1648, %r368, %r365;
	@%p1648 bra 	$L__BB5_160;
	setp.gt.s32 	%p1649, %r368, %r365;
	selp.b32 	%r369, %r10525, %r10462, %p1649;
	selp.b32 	%r10462, %r10462, %r10525, %p1649;
	mov.u32 	%r10525, %r369;
	bra.uni 	$L__BB5_161;
$L__BB5_160:
	add.s32 	%r10523, %r10523, 1;
	setp.ne.s32 	%p1650, %r10523, %r364;
	mov.u32 	%r10524, %r7889;
	@%p1650 bra 	$L__BB5_158;
$L__BB5_161:
	max.s32 	%r7894, %r10434, %r10466;
	cvt.rn.f32.s32 	%f4624, %r7894;
	setp.lt.s32 	%p1651, %r7894, 1;
	mul.f32 	%f4625, %f4624, 0f4B000000;
	selp.f32 	%f4626, %f4625, %f4624, %p1651;
	selp.f32 	%f4627, 0fC1B80000, 0f00000000, %p1651;
	mov.b32 	%r7895, %f4626;
	add.s32 	%r7896, %r7895, -1059760811;
	and.b32  	%r7897, %r7896, -8388608;
	sub.s32 	%r7898, %r7895, %r7897;
	mov.b32 	%f4628, %r7898;
	cvt.rn.f32.s32 	%f4629, %r7897;
	fma.rn.f32 	%f4630, %f4629, 0f34000000, %f4627;
	add.f32 	%f4631, %f4628, 0fBF800000;
	fma.rn.f32 	%f4632, %f4631, 0fBE055027, 0f3E1039F6;
	fma.rn.f32 	%f4633, %f4632, %f4631, 0fBDF8CDCC;
	fma.rn.f32 	%f4634, %f4633, %f4631, 0f3E0F2955;
	fma.rn.f32 	%f4635, %f4634, %f4631, 0fBE2AD8B9;
	fma.rn.f32 	%f4636, %f4635, %f4631, 0f3E4CED0B;
	fma.rn.f32 	%f4637, %f4636, %f4631, 0fBE7FFF22;
	fma.rn.f32 	%f4638, %f4637, %f4631, 0f3EAAAA78;
	fma.rn.f32 	%f4639, %f4638, %f4631, 0fBF000000;
	mul.f32 	%f4640, %f4631, %f4639;
	fma.rn.f32 	%f4641, %f4640, %f4631, %f4631;
	fma.rn.f32 	%f4642, %f4630, 0f3F317218, %f4641;
	setp.gt.u32 	%p1652, %r7895, 2139095039;
	fma.rn.f32 	%f4643, %f4626, 0f7F800000, 0f7F800000;
	selp.f32 	%f4644, %f4643, %f4642, %p1652;
	setp.eq.f32 	%p1653, %f4626, 0f00000000;
	fma.rn.f32 	%f4645, %f4644, 0f3EDE5BD9, 0f3F800000;
	selp.f32 	%f4646, 0fFF800000, %f4645, %p1653;
	cvt.rzi.u32.f32 	%r375, %f4646;
	setp.eq.s32 	%p1654, %r375, 0;
	@%p1654 bra 	$L__BB5_166;
	mul.hi.s32 	%r7900, %r10466, 1717986919;
	shr.u32 	%r7901, %r7900, 31;
	shr.s32 	%r7902, %r7900, 2;
	add.s32 	%r7903, %r7902, %r7901;
	mul.lo.s32 	%r7904, %r7903, 10;
	sub.s32 	%r376, %r10466, %r7904;
	mov.b32 	%r10527, 0;
	mov.u32 	%r10528, %r10434;
$L__BB5_163:
	mul.hi.s32 	%r7905, %r10528, 1717986919;
	shr.u32 	%r7906, %r7905, 31;
	shr.s32 	%r7907, %r7905, 2;
	add.s32 	%r7908, %r7907, %r7906;
	mul.lo.s32 	%r7909, %r7908, 10;
	sub.s32 	%r379, %r10528, %r7909;
	setp.eq.s32 	%p1655, %r379, %r376;
	@%p1655 bra 	$L__BB5_165;
	setp.gt.s32 	%p1656, %r379, %r376;
	selp.b32 	%r380, %r10434, %r10466, %p1656;
	selp.b32 	%r10466, %r10466, %r10434, %p1656;
	mov.u32 	%r10434, %r380;
	bra.uni 	$L__BB5_166;
$L__BB5_165:
	add.s32 	%r10527, %r10527, 1;
	setp.ne.s32 	%p1657, %r10527, %r375;
	mov.u32 	%r10528, %r7908;
	@%p1657 bra 	$L__BB5_163;
$L__BB5_166:
	max.s32 	%r7913, %r10438, %r10433;
	cvt.rn.f32.s32 	%f4647, %r7913;
	setp.lt.s32 	%p1658, %r7913, 1;
	mul.f32 	%f4648, %f4647, 0f4B000000;
	selp.f32 	%f4649, %f4648, %f4647, %p1658;
	selp.f32 	%f4650, 0fC1B80000, 0f00000000, %p1658;
	mov.b32 	%r7914, %f4649;
	add.s32 	%r7915, %r7914, -1059760811;
	and.b32  	%r7916, %r7915, -8388608;
	sub.s32 	%r7917, %r7914, %r7916;
	mov.b32 	%f4651, %r7917;
	cvt.rn.f32.s32 	%f4652, %r7916;
	fma.rn.f32 	%f4653, %f4652, 0f34000000, %f4650;
	add.f32 	%f4654, %f4651, 0fBF800000;
	fma.rn.f32 	%f4655, %f4654, 0fBE055027, 0f3E1039F6;
	fma.rn.f32 	%f4656, %f4655, %f4654, 0fBDF8CDCC;
	fma.rn.f32 	%f4657, %f4656, %f4654, 0f3E0F2955;
	fma.rn.f32 	%f4658, %f4657, %f4654, 0fBE2AD8B9;
	fma.rn.f32 	%f4659, %f4658, %f4654, 0f3E4CED0B;
	fma.rn.f32 	%f4660, %f4659, %f4654, 0fBE7FFF22;
	fma.rn.f32 	%f4661, %f4660, %f4654, 0f3EAAAA78;
	fma.rn.f32 	%f4662, %f4661, %f4654, 0fBF000000;
	mul.f32 	%f4663, %f4654, %f4662;
	fma.rn.f32 	%f4664, %f4663, %f4654, %f4654;
	fma.rn.f32 	%f4665, %f4653, 0f3F317218, %f4664;
	setp.gt.u32 	%p1659, %r7914, 2139095039;
	fma.rn.f32 	%f4666, %f4649, 0f7F800000, 0f7F800000;
	selp.f32 	%f4667, %f4666, %f4665, %p1659;
	setp.eq.f32 	%p1660, %f4649, 0f00000000;
	fma.rn.f32 	%f4668, %f4667, 0f3EDE5BD9, 0f3F800000;
	selp.f32 	%f4669, 0fFF800000, %f4668, %p1660;
	cvt.rzi.u32.f32 	%r386, %f4669;
	setp.eq.s32 	%p1661, %r386, 0;
	@%p1661 bra 	$L__BB5_171;
	mul.hi.s32 	%r7919, %r10433, 1717986919;
	shr.u32 	%r7920, %r7919, 31;
	shr.s32 	%r7921, %r7919, 2;
	add.s32 	%r7922, %r7921, %r7920;
	mul.lo.s32 	%r7923, %r7922, 10;
	sub.s32 	%r387, %r10433, %r7923;
	mov.b32 	%r10531, 0;
	mov.u32 	%r10532, %r10438;
$L__BB5_168:
	mul.hi.s32 	%r7924, %r10532, 1717986919;
	shr.u32 	%r7925, %r7924, 31;
	shr.s32 	%r7926, %r7924, 2;
	add.s32 	%r7927, %r7926, %r7925;
	mul.lo.s32 	%r7928, %r7927, 10;
	sub.s32 	%r390, %r10532, %r7928;
	setp.eq.s32 	%p1662, %r390, %r387;
	@%p1662 bra 	$L__BB5_170;
	setp.gt.s32 	%p1663, %r390, %r387;
	selp.b32 	%r391, %r10438, %r10433, %p1663;
	selp.b32 	%r10433, %r10433, %r10438, %p1663;
	mov.u32 	%r10438, %r391;
	bra.uni 	$L__BB5_171;
$L__BB5_170:
	add.s32 	%r10531, %r10531, 1;
	setp.ne.s32 	%p1664, %r10531, %r386;
	mov.u32 	%r10532, %r7927;
	@%p1664 bra 	$L__BB5_168;
$L__BB5_171:
	max.s32 	%r7932, %r10442, %r10437;
	cvt.rn.f32.s32 	%f4670, %r7932;
	setp.lt.s32 	%p1665, %r7932, 1;
	mul.f32 	%f4671, %f4670, 0f4B000000;
	selp.f32 	%f4672, %f4671, %f4670, %p1665;
	selp.f32 	%f4673, 0fC1B80000, 0f00000000, %p1665;
	mov.b32 	%r7933, %f4672;
	add.s32 	%r7934, %r7933, -1059760811;
	and.b32  	%r7935, %r7934, -8388608;
	sub.s32 	%r7936, %r7933, %r7935;
	mov.b32 	%f4674, %r7936;
	cvt.rn.f32.s32 	%f4675, %r7935;
	fma.rn.f32 	%f4676, %f4675, 0f34000000, %f4673;
	add.f32 	%f4677, %f4674, 0fBF800000;
	fma.rn.f32 	%f4678, %f4677, 0fBE055027, 0f3E1039F6;
	fma.rn.f32 	%f4679, %f4678, %f4677, 0fBDF8CDCC;
	fma.rn.f32 	%f4680, %f4679, %f4677, 0f3E0F2955;
	fma.rn.f32 	%f4681, %f4680, %f4677, 0fBE2AD8B9;
	fma.rn.f32 	%f4682, %f4681, %f4677, 0f3E4CED0B;
	fma.rn.f32 	%f4683, %f4682, %f4677, 0fBE7FFF22;
	fma.rn.f32 	%f4684, %f4683, %f4677, 0f3EAAAA78;
	fma.rn.f32 	%f4685, %f4684, %f4677, 0fBF000000;
	mul.f32 	%f4686, %f4677, %f4685;
	fma.rn.f32 	%f4687, %f4686, %f4677, %f4677;
	fma.rn.f32 	%f4688, %f4676, 0f3F317218, %f4687;
	setp.gt.u32 	%p1666, %r7933, 2139095039;
	fma.rn.f32 	%f4689, %f4672, 0f7F800000, 0f7F800000;
	selp.f32 	%f4690, %f4689, %f4688, %p1666;
	setp.eq.f32 	%p1667, %f4672, 0f00000000;
	fma.rn.f32 	%f4691, %f4690, 0f3EDE5BD9, 0f3F800000;
	selp.f32 	%f4692, 0fFF800000, %f4691, %p1667;
	cvt.rzi.u32.f32 	%r397, %f4692;
	setp.eq.s32 	%p1668, %r397, 0;
	@%p1668 bra 	$L__BB5_176;
	mul.hi.s32 	%r7938, %r10437, 1717986919;
	shr.u32 	%r7939, %r7938, 31;
	shr.s32 	%r7940, %r7938, 2;
	add.s32 	%r7941, %r7940, %r7939;
	mul.lo.s32 	%r7942, %r7941, 10;
	sub.s32 	%r398, %r10437, %r7942;
	mov.b32 	%r10535, 0;
	mov.u32 	%r10536, %r10442;
$L__BB5_173:
	mul.hi.s32 	%r7943, %r10536, 1717986919;
	shr.u32 	%r7944, %r7943, 31;
	shr.s32 	%r7945, %r7943, 2;
	add.s32 	%r7946, %r7945, %r7944;
	mul.lo.s32 	%r7947, %r7946, 10;
	sub.s32 	%r401, %r10536, %r7947;
	setp.eq.s32 	%p1669, %r401, %r398;
	@%p1669 bra 	$L__BB5_175;
	setp.gt.s32 	%p1670, %r401, %r398;
	selp.b32 	%r402, %r10442, %r10437, %p1670;
	selp.b32 	%r10437, %r10437, %r10442, %p1670;
	mov.u32 	%r10442, %r402;
	bra.uni 	$L__BB5_176;
$L__BB5_175:
	add.s32 	%r10535, %r10535, 1;
	setp.ne.s32 	%p1671, %r10535, %r397;
	mov.u32 	%r10536, %r7946;
	@%p1671 bra 	$L__BB5_173;
$L__BB5_176:
	max.s32 	%r7951, %r10446, %r10441;
	cvt.rn.f32.s32 	%f4693, %r7951;
	setp.lt.s32 	%p1672, %r7951, 1;
	mul.f32 	%f4694, %f4693, 0f4B000000;
	selp.f32 	%f4695, %f4694, %f4693, %p1672;
	selp.f32 	%f4696, 0fC1B80000, 0f00000000, %p1672;
	mov.b32 	%r7952, %f4695;
	add.s32 	%r7953, %r7952, -1059760811;
	and.b32  	%r7954, %r7953, -8388608;
	sub.s32 	%r7955, %r7952, %r7954;
	mov.b32 	%f4697, %r7955;
	cvt.rn.f32.s32 	%f4698, %r7954;
	fma.rn.f32 	%f4699, %f4698, 0f34000000, %f4696;
	add.f32 	%f4700, %f4697, 0fBF800000;
	fma.rn.f32 	%f4701, %f4700, 0fBE055027, 0f3E1039F6;
	fma.rn.f32 	%f4702, %f4701, %f4700, 0fBDF8CDCC;
	fma.rn.f32 	%f4703, %f4702, %f4700, 0f3E0F2955;
	fma.rn.f32 	%f4704, %f4703, %f4700, 0fBE2AD8B9;
	fma.rn.f32 	%f4705, %f4704, %f4700, 0f3E4CED0B;
	fma.rn.f32 	%f4706, %f4705, %f4700, 0fBE7FFF22;
	fma.rn.f32 	%f4707, %f4706, %f4700, 0f3EAAAA78;
	fma.rn.f32 	%f4708, %f4707, %f4700, 0fBF000000;
	mul.f32 	%f4709, %f4700, %f4708;
	fma.rn.f32 	%f4710, %f4709, %f4700, %f4700;
	fma.rn.f32 	%f4711, %f4699, 0f3F317218, %f4710;
	setp.gt.u32 	%p1673, %r7952, 2139095039;
	fma.rn.f32 	%f4712, %f4695, 0f7F800000, 0f7F800000;
	selp.f32 	%f4713, %f4712, %f4711, %p1673;
	setp.eq.f32 	%p1674, %f4695, 0f00000000;
	fma.rn.f32 	%f4714, %f4713, 0f3EDE5BD9, 0f3F800000;
	selp.f32 	%f4715, 0fFF800000, %f4714, %p1674;
	cvt.rzi.u32.f32 	%r408, %f4715;
	setp.eq.s32 	%p1675, %r408, 0;
	@%p1675 bra 	$L__BB5_181;
	mul.hi.s32 	%r7957, %r10441, 1717986919;
	shr.u32 	%r7958, %r7957, 31;
	shr.s32 	%r7959, %r7957, 2;
	add.s32 	%r7960, %r7959, %r7958;
	mul.lo.s32 	%r7961, %r7960, 10;
	sub.s32 	%r409, %r10441, %r7961;
	mov.b32 	%r10539, 0;
	mov.u32 	%r10540, %r10446;
$L__BB5_178:
	mul.hi.s32 	%r7962, %r10540, 1717986919;
	shr.u32 	%r7963, %r7962, 31;
	shr.s32 	%r7964, %r7962, 2;
	add.s32 	%r7965, %r7964, %r7963;
	mul.lo.s32 	%r7966, %r7965, 10;
	sub.s32 	%r412, %r10540, %r7966;
	setp.eq.s32 	%p1676, %r412, %r409;
	@%p1676 bra 	$L__BB5_180;
	setp.gt.s32 	%p1677, %r412, %r409;
	selp.b32 	%r413, %r10446, %r10441, %p1677;
	selp.b32 	%r10441, %r10441, %r10446, %p1677;
	mov.u32 	%r10446, %r413;
	bra.uni 	$L__BB5_181;
$L__BB5_180:
	add.s32 	%r10539, %r10539, 1;
	setp.ne.s32 	%p1678, %r10539, %r408;
	mov.u32 	%r10540, %r7965;
	@%p1678 bra 	$L__BB5_178;
$L__BB5_181:
	max.s32 	%r7970, %r10450, %r10445;
	cvt.rn.f32.s32 	%f4716, %r7970;
	setp.lt.s32 	%p1679, %r7970, 1;
	mul.f32 	%f4717, %f4716, 0f4B000000;
	selp.f32 	%f4718, %f4717, %f4716, %p1679;
	selp.f32 	%f4719, 0fC1B80000, 0f00000000, %p1679;
	mov.b32 	%r7971, %f4718;
	add.s32 	%r7972, %r7971, -1059760811;
	and.b32  	%r7973, %r7972, -8388608;
	sub.s32 	%r7974, %r7971, %r7973;
	mov.b32 	%f4720, %r7974;
	cvt.rn.f32.s32 	%f4721, %r7973;
	fma.rn.f32 	%f4722, %f4721, 0f34000000, %f4719;
	add.f32 	%f4723, %f4720, 0fBF800000;
	fma.rn.f32 	%f4724, %f4723, 0fBE055027, 0f3E1039F6;
	fma.rn.f32 	%f4725, %f4724, %f4723, 0fBDF8CDCC;
	fma.rn.f32 	%f4726, %f4725, %f4723, 0f3E0F2955;
	fma.rn.f32 	%f4727, %f4726, %f4723, 0fBE2AD8B9;
	fma.rn.f32 	%f4728, %f4727, %f4723, 0f3E4CED0B;
	fma.rn.f32 	%f4729, %f4728, %f4723, 0fBE7FFF22;
	fma.rn.f32 	%f4730, %f4729, %f4723, 0f3EAAAA78;
	fma.rn.f32 	%f4731, %f4730, %f4723, 0fBF000000;
	mul.f32 	%f4732, %f4723, %f4731;
	fma.rn.f32 	%f4733, %f4732, %f4723, %f4723;
	fma.rn.f32 	%f4734, %f4722, 0f3F317218, %f4733;
	setp.gt.u32 	%p1680, %r7971, 2139095039;
	fma.rn.f32 	%f4735, %f4718, 0f7F800000, 0f7F800000;
	selp.f32 	%f4736, %f4735, %f4734, %p1680;
	setp.eq.f32 	%p1681, %f4718, 0f00000000;
	fma.rn.f32 	%f4737, %f4736, 0f3EDE5BD9, 0f3F800000;
	selp.f32 	%f4738, 0fFF800000, %f4737, %p1681;
	cvt.rzi.u32.f32 	%r419, %f4738;
	setp.eq.s32 	%p1682, %r419, 0;
	@%p1682 bra 	$L__BB5_186;
	mul.hi.s32 	%r7976, %r10445, 1717986919;
	shr.u32 	%r7977, %r7976, 31;
	shr.s32 	%r7978, %r7976, 2;
	add.s32 	%r7979, %r7978, %r7977;
	mul.lo.s32 	%r7980, %r7979, 10;
	sub.s32 	%r420, %r10445, %r7980;
	mov.b32 	%r10543, 0;
	mov.u32 	%r10544, %r10450;
$L__BB5_183:
	mul.hi.s32 	%r7981, %r10544, 1717986919;
	shr.u32 	%r7982, %r7981, 31;
	shr.s32 	%r7983, %r7981, 2;
	add.s32 	%r7984, %r7983, %r7982;
	mul.lo.s32 	%r7985, %r7984, 10;
	sub.s32 	%r423, %r10544, %r7985;
	setp.eq.s32 	%p1683, %r423, %r420;
	@%p1683 bra 	$L__BB5_185;
	setp.gt.s32 	%p1684, %r423, %r420;
	selp.b32 	%r424, %r10450, %r10445, %p1684;
	selp.b32 	%r10445, %r10445, %r10450, %p1684;
	mov.u32 	%r10450, %r424;
	bra.uni 	$L__BB5_186;
$L__BB5_185:
	add.s32 	%r10543, %r10543, 1;
	setp.ne.s32 	%p1685, %r10543, %r419;
	mov.u32 	%r10544, %r7984;
	@%p1685 bra 	$L__BB5_183;
$L__BB5_186:
	max.s32 	%r7989, %r10454, %r10449;
	cvt.rn.f32.s32 	%f4739, %r7989;
	setp.lt.s32 	%p1686, %r7989, 1;
	mul.f32 	%f4740, %f4739, 0f4B000000;
	selp.f32 	%f4741, %f4740, %f4739, %p1686;
	selp.f32 	%f4742, 0fC1B80000, 0f00000000, %p1686;
	mov.b32 	%r7990, %f4741;
	add.s32 	%r7991, %r7990, -1059760811;
	and.b32  	%r7992, %r7991, -8388608;
	sub.s32 	%r7993, %r7990, %r7992;
	mov.b32 	%f4743, %r7993;
	cvt.rn.f32.s32 	%f4744, %r7992;
	fma.rn.f32 	%f4745, %f4744, 0f34000000, %f4742;
	add.f32 	%f4746, %f4743, 0fBF800000;
	fma.rn.f32 	%f4747, %f4746, 0fBE055027, 0f3E1039F6;
	fma.rn.f32 	%f4748, %f4747, %f4746, 0fBDF8CDCC;
	fma.rn.f32 	%f4749, %f4748, %f4746, 0f3E0F2955;
	fma.rn.f32 	%f4750, %f4749, %f4746, 0fBE2AD8B9;
	fma.rn.f32 	%f4751, %f4750, %f4746, 0f3E4CED0B;
	fma.rn.f32 	%f4752, %f4751, %f4746, 0fBE7FFF22;
	fma.rn.f32 	%f4753, %f4752, %f4746, 0f3EAAAA78;
	fma.rn.f32 	%f4754, %f4753, %f4746, 0fBF000000;
	mul.f32 	%f4755, %f4746, %f4754;
	fma.rn.f32 	%f4756, %f4755, %f4746, %f4746;
	fma.rn.f32 	%f4757, %f4745, 0f3F317218, %f4756;
	setp.gt.u32 	%p1687, %r7990, 2139095039;
	fma.rn.f32 	%f4758, %f4741, 0f7F800000, 0f7F800000;
	selp.f32 	%f4759, %f4758, %f4757, %p1687;
	setp.eq.f32 	%p1688, %f4741, 0f00000000;
	fma.rn.f32 	%f4760, %f4759, 0f3EDE5BD9, 0f3F800000;
	selp.f32 	%f4761, 0fFF800000, %f4760, %p1688;
	cvt.rzi.u32.f32 	%r430, %f4761;
	setp.eq.s32 	%p1689, %r430, 0;
	@%p1689 bra 	$L__BB5_191;
	mul.hi.s32 	%r7995, %r10449, 1717986919;
	shr.u32 	%r7996, %r7995, 31;
	shr.s32 	%r7997, %r7995, 2;
	add.s32 	%r7998, %r7997, %r7996;
	mul.lo.s32 	%r7999, %r7998, 10;
	sub.s32 	%r431, %r10449, %r7999;
	mov.b32 	%r10547, 0;
	mov.u32 	%r10548, %r10454;
$L__BB5_188:
	mul.hi.s32 	%r8000, %r10548, 1717986919;
	shr.u32 	%r8001, %r8000, 31;
	shr.s32 	%r8002, %r8000, 2;
	add.s32 	%r8003, %r8002, %r8001;
	mul.lo.s32 	%r8004, %r8003, 10;
	sub.s32 	%r434, %r10548, %r8004;
	setp.eq.s32 	%p1690, %r434, %r431;
	@%p1690 bra 	$L__BB5_190;
	setp.gt.s32 	%p1691, %r434, %r431;
	selp.b32 	%r435, %r10454, %r10449, %p1691;
	selp.b32 	%r10449, %r10449, %r10454, %p1691;
	mov.u32 	%r10454, %r435;
	bra.uni 	$L__BB5_191;
$L__BB5_190:
	add.s32 	%r10547, %r10547, 1;
	setp.ne.s32 	%p1692, %r10547, %r430;
	mov.u32 	%r10548, %r8003;
	@%p1692 bra 	$L__BB5_188;
$L__BB5_191:
	max.s32 	%r8008, %r10458, %r10453;
	cvt.rn.f32.s32 	%f4762, %r8008;
	setp.lt.s32 	%p1693, %r8008, 1;
	mul.f32 	%f4763, %f4762, 0f4B000000;
	selp.f32 	%f4764, %f4763, %f4762, %p1693;
	selp.f32 	%f4765, 0fC1B80000, 0f00000000, %p1693;
	mov.b32 	%r8009, %f4764;
	add.s32 	%r8010, %r8009, -1059760811;
	and.b32  	%r8011, %r8010, -8388608;
	sub.s32 	%r8012, %r8009, %r8011;
	mov.b32 	%f4766, %r8012;
	cvt.rn.f32.s32 	%f4767, %r8011;
	fma.rn.f32 	%f4768, %f4767, 0f34000000, %f4765;
	add.f32 	%f4769, %f4766, 0fBF800000;
	fma.rn.f32 	%f4770, %f4769, 0fBE055027, 0f3E1039F6;
	fma.rn.f32 	%f4771, %f4770, %f4769, 0fBDF8CDCC;
	fma.rn.f32 	%f4772, %f4771, %f4769, 0f3E0F2955;
	fma.rn.f32 	%f4773, %f4772, %f4769, 0fBE2AD8B9;
	fma.rn.f32 	%f4774, %f4773, %f4769, 0f3E4CED0B;
	fma.rn.f32 	%f4775, %f4774, %f4769, 0fBE7FFF22;
	fma.rn.f32 	%f4776, %f4775, %f4769, 0f3EAAAA78;
	fma.rn.f32 	%f4777, %f4776, %f4769, 0fBF000000;
	mul.f32 	%f4778, %f4769, %f4777;
	fma.rn.f32 	%f4779, %f4778, %f4769, %f4769;
	fma.rn.f32 	%f4780, %f4768, 0f3F317218, %f4779;
	setp.gt.u32 	%p1694, %r8009, 2139095039;
	fma.rn.f32 	%f4781, %f4764, 0f7F800000, 0f7F800000;
	selp.f32 	%f4782, %f4781, %f4780, %p1694;
	setp.eq.f32 	%p1695, %f4764, 0f00000000;
	fma.rn.f32 	%f4783, %f4782, 0f3EDE5BD9, 0f3F800000;
	selp.f32 	%f4784, 0fFF800000, %f4783, %p1695;
	cvt.rzi.u32.f32 	%r441, %f4784;
	setp.eq.s32 	%p1696, %r441, 0;
	@%p1696 bra 	$L__BB5_196;
	mul.hi.s32 	%r8014, %r10453, 1717986919;
	shr.u32 	%r8015, %r8014, 31;
	shr.s32 	%r8016, %r8014, 2;
	add.s32 	%r8017, %r8016, %r8015;
	mul.lo.s32 	%r8018, %r8017, 10;
	sub.s32 	%r442, %r10453, %r8018;
	mov.b32 	%r10551, 0;
	mov.u32 	%r10552, %r10458;
$L__BB5_193:
	mul.hi.s32 	%r8019, %r10552, 1717986919;
	shr.u32 	%r8020, %r8019, 31;
	shr.s32 	%r8021, %r8019, 2;
	add.s32 	%r8022, %r8021, %r8020;
	mul.lo.s32 	%r8023, %r8022, 10;
	sub.s32 	%r445, %r10552, %r8023;
	setp.eq.s32 	%p1697, %r445, %r442;
	@%p1697 bra 	$L__BB5_195;
	setp.gt.s32 	%p1698, %r445, %r442;
	selp.b32 	%r446, %r10458, %r10453, %p1698;
	selp.b32 	%r10453, %r10453, %r10458, %p1698;
	mov.u32 	%r10458, %r446;
	bra.uni 	$L__BB5_196;
$L__BB5_195:
	add.s32 	%r10551, %r10551, 1;
	setp.ne.s32 	%p1699, %r10551, %r441;
	mov.u32 	%r10552, %r8022;
	@%p1699 bra 	$L__BB5_193;
$L__BB5_196:
	max.s32 	%r8027, %r10462, %r10457;
	cvt.rn.f32.s32 	%f4785, %r8027;
	setp.lt.s32 	%p1700, %r8027, 1;
	mul.f32 	%f4786, %f4785, 0f4B000000;
	selp.f32 	%f4787, %f4786, %f4785, %p1700;
	selp.f32 	%f4788, 0fC1B80000, 0f00000000, %p1700;
	mov.b32 	%r8028, %f4787;
	add.s32 	%r8029, %r8028, -1059760811;
	and.b32  	%r8030, %r8029, -8388608;
	sub.s32 	%r8031, %r8028, %r8030;
	mov.b32 	%f4789, %r8031;
	cvt.rn.f32.s32 	%f4790, %r8030;
	fma.rn.f32 	%f4791, %f4790, 0f34000000, %f4788;
	add.f32 	%f4792, %f4789, 0fBF800000;
	fma.rn.f32 	%f4793, %f4792, 0fBE055027, 0f3E1039F6;
	fma.rn.f32 	%f4794, %f4793, %f4792, 0fBDF8CDCC;
	fma.rn.f32 	%f4795, %f4794, %f4792, 0f3E0F2955;
	fma.rn.f32 	%f4796, %f4795, %f4792, 0fBE2AD8B9;
	fma.rn.f32 	%f4797, %f4796, %f4792, 0f3E4CED0B;
	fma.rn.f32 	%f4798, %f4797, %f4792, 0fBE7FFF22;
	fma.rn.f32 	%f4799, %f4798, %f4792, 0f3EAAAA78;
	fma.rn.f32 	%f4800, %f4799, %f4792, 0fBF000000;
	mul.f32 	%f4801, %f4792, %f4800;
	fma.rn.f32 	%f4802, %f4801, %f4792, %f4792;
	fma.rn.f32 	%f4803, %f4791, 0f3F317218, %f4802;
	setp.gt.u32 	%p1701, %r8028, 2139095039;
	fma.rn.f32 	%f4804, %f4787, 0f7F800000, 0f7F800000;
	selp.f32 	%f4805, %f4804, %f4803, %p1701;
	setp.eq.f32 	%p1702, %f4787, 0f00000000;
	fma.rn.f32 	%f4806, %f4805, 0f3EDE5BD9, 0f3F800000;
	selp.f32 	%f4807, 0fFF800000, %f4806, %p1702;
	cvt.rzi.u32.f32 	%r452, %f4807;
	setp.eq.s32 	%p1703, %r452, 0;
	@%p1703 bra 	$L__BB5_201;
	mul.hi.s32 	%r8033, %r10457, 1717986919;
	shr.u32 	%r8034, %r8033, 31;
	shr.s32 	%r8035, %r8033, 2;
	add.s32 	%r8036, %r8035, %r8034;
	mul.lo.s32 	%r8037, %r8036, 10;
	sub.s32 	%r453, %r10457, %r8037;
	mov.b32 	%r10555, 0;
	mov.u32 	%r10556, %r10462;
$L__BB5_198:
	mul.hi.s32 	%r8038, %r10556, 1717986919;
	shr.u32 	%r8039, %r8038, 31;
	shr.s32 	%r8040, %r8038, 2;
	add.s32 	%r8041, %r8040, %r8039;
	mul.lo.s32 	%r8042, %r8041, 10;
	sub.s32 	%r456, %r10556, %r8042;
	setp.eq.s32 	%p1704, %r456, %r453;
	@%p1704 bra 	$L__BB5_200;
	setp.gt.s32 	%p1705, %r456, %r453;
	selp.b32 	%r457, %r10462, %r10457, %p1705;
	selp.b32 	%r10457, %r10457, %r10462, %p1705;
	mov.u32 	%r10462, %r457;
	bra.uni 	$L__BB5_201;
$L__BB5_200:
	add.s32 	%r10555, %r10555, 1;
	setp.ne.s32 	%p1706, %r10555, %r452;
	mov.u32 	%r10556, %r8041;
	@%p1706 bra 	$L__BB5_198;
$L__BB5_201:
	max.s32 	%r8046, %r10433, %r10434;
	cvt.rn.f32.s32 	%f4808, %r8046;
	setp.lt.s32 	%p1707, %r8046, 1;
	mul.f32 	%f4809, %f4808, 0f4B000000;
	selp.f32 	%f4810, %f4809, %f4808, %p1707;
	selp.f32 	%f4811, 0fC1B80000, 0f00000000, %p1707;
	mov.b32 	%r8047, %f4810;
	add.s32 	%r8048, %r8047, -1059760811;
	and.b32  	%r8049, %r8048, -8388608;
	sub.s32 	%r8050, %r8047, %r8049;
	mov.b32 	%f4812, %r8050;
	cvt.rn.f32.s32 	%f4813, %r8049;
	fma.rn.f32 	%f4814, %f4813, 0f34000000, %f4811;
	add.f32 	%f4815, %f4812, 0fBF800000;
	fma.rn.f32 	%f4816, %f4815, 0fBE055027, 0f3E1039F6;
	fma.rn.f32 	%f4817, %f4816, %f4815, 0fBDF8CDCC;
	fma.rn.f32 	%f4818, %f4817, %f4815, 0f3E0F2955;
	fma.rn.f32 	%f4819, %f4818, %f4815, 0fBE2AD8B9;
	fma.rn.f32 	%f4820, %f4819, %f4815, 0f3E4CED0B;
	fma.rn.f32 	%f4821, %f4820, %f4815, 0fBE7FFF22;
	fma.rn.f32 	%f4822, %f4821, %f4815, 0f3EAAAA78;
	fma.rn.f32 	%f4823, %f4822, %f4815, 0fBF000000;
	mul.f32 	%f4824, %f4815, %f4823;
	fma.rn.f32 	%f4825, %f4824, %f4815, %f4815;
	fma.rn.f32 	%f4826, %f4814, 0f3F317218, %f4825;
	setp.gt.u32 	%p1708, %r8047, 2139095039;
	fma.rn.f32 	%f4827, %f4810, 0f7F800000, 0f7F800000;
	selp.f32 	%f4828, %f4827, %f4826, %p1708;
	setp.eq.f32 	%p1709, %f4810, 0f00000000;
	fma.rn.f32 	%f4829, %f4828, 0f3EDE5BD9, 0f3F800000;
	selp.f32 	%f4830, 0fFF800000, %f4829, %p1709;
	cvt.rzi.u32.f32 	%r463, %f4830;
	setp.eq.s32 	%p1710, %r463, 0;
	@%p1710 bra 	$L__BB5_206;
	mul.hi.s32 	%r8052, %r10434, 1717986919;
	shr.u32 	%r8053, %r8052, 31;
	shr.s32 	%r8054, %r8052, 2;
	add.s32 	%r8055, %r8054, %r8053;
	mul.lo.s32 	%r8056, %r8055, 10;
	sub.s32 	%r464, %r10434, %r8056;
	mov.b32 	%r10559, 0;
	mov.u32 	%r10560, %r10433;
$L__BB5_203:
	mul.hi.s32 	%r8057, %r10560, 1717986919;
	shr.u32 	%r8058, %r8057, 31;
	shr.s32 	%r8059, %r8057, 2;
	add.s32 	%r8060, %r8059, %r8058;
	mul.lo.s32 	%r8061, %r8060, 10;
	sub.s32 	%r467, %r10560, %r8061;
	setp.eq.s32 	%p1711, %r467, %r464;
	@%p1711 bra 	$L__BB5_205;
	setp.gt.s32 	%p1712, %r467, %r464;
	selp.b32 	%r468, %r10433, %r10434, %p1712;
	selp.b32 	%r10434, %r10434, %r10433, %p1712;
	mov.u32 	%r10433, %r468;
	bra.uni 	$L__BB5_206;
$L__BB5_205:
	add.s32 	%r10559, %r10559, 1;
	setp.ne.s32 	%p1713, %r10559, %r463;
	mov.u32 	%r10560, %r8060;
	@%p1713 bra 	$L__BB5_203;
$L__BB5_206:
	max.s32 	%r8065, %r10437, %r10438;
	cvt.rn.f32.s32 	%f4831, %r8065;
	setp.lt.s32 	%p1714, %r8065, 1;
	mul.f32 	%f4832, %f4831, 0f4B000000;
	selp.f32 	%f4833, %f4832, %f4831, %p1714;
	selp.f32 	%f4834, 0fC1B80000, 0f00000000, %p1714;
	mov.b32 	%r8066, %f4833;
	add.s32 	%r8067, %r8066, -1059760811;
	and.b32  	%r8068, %r8067, -8388608;
	sub.s32 	%r8069, %r8066, %r8068;
	mov.b32 	%f4835, %r8069;
	cvt.rn.f32.s32 	%f4836, %r8068;
	fma.rn.f32 	%f4837, %f4836, 0f34000000, %f4834;
	add.f32 	%f4838, %f4835, 0fBF800000;
	fma.rn.f32 	%f4839, %f4838, 0fBE055027, 0f3E1039F6;
	fma.rn.f32 	%f4840, %f4839, %f4838, 0fBDF8CDCC;
	fma.rn.f32 	%f4841, %f4840, %f4838, 0f3E0F2955;
	fma.rn.f32 	%f4842, %f4841, %f4838, 0fBE2AD8B9;
	fma.rn.f32 	%f4843, %f4842, %f4838, 0f3E4CED0B;
	fma.rn.f32 	%f4844, %f4843, %f4838, 0fBE7FFF22;
	fma.rn.f32 	%f4845, %f4844, %f4838, 0f3EAAAA78;
	fma.rn.f32 	%f4846, %f4845, %f4838, 0fBF000000;
	mul.f32 	%f4847, %f4838, %f4846;
	fma.rn.f32 	%f4848, %f4847, %f4838, %f4838;
	fma.rn.f32 	%f4849, %f4837, 0f3F317218, %f4848;
	setp.gt.u32 	%p1715, %r8066, 2139095039;
	fma.rn.f32 	%f4850, %f4833, 0f7F800000, 0f7F800000;
	selp.f32 	%f4851, %f4850, %f4849, %p1715;
	setp.eq.f32 	%p1716, %f4833, 0f00000000;
	fma.rn.f32 	%f4852, %f4851, 0f3EDE5BD9, 0f3F800000;
	selp.f32 	%f4853, 0fFF800000, %f4852, %p1716;
	cvt.rzi.u32.f32 	%r474, %f4853;
	setp.eq.s32 	%p1717, %r474, 0;
	@%p1717 bra 	$L__BB5_211;
	mul.hi.s32 	%r8071, %r10438, 1717986919;
	shr.u32 	%r8072, %r8071, 31;
	shr.s32 	%r8073, %r8071, 2;
	add.s32 	%r8074, %r8073, %r8072;
	mul.lo.s32 	%r8075, %r8074, 10;
	sub.s32 	%r475, %r10438, %r8075;
	mov.b32 	%r10563, 0;
	mov.u32 	%r10564, %r10437;
$L__BB5_208:
	mul.hi.s32 	%r8076, %r10564, 1717986919;
	shr.u32 	%r8077, %r8076, 31;
	shr.s32 	%r8078, %r8076, 2;
	add.s32 	%r8079, %r8078, %r8077;
	mul.lo.s32 	%r8080, %r8079, 10;
	sub.s32 	%r478, %r10564, %r8080;
	setp.eq.s32 	%p1718, %r478, %r475;
	@%p1718 bra 	$L__BB5_210;
	setp.gt.s32 	%p1719, %r478, %r475;
	selp.b32 	%r479, %r10437, %r10438, %p1719;
	selp.b32 	%r10438, %r10438, %r10437, %p1719;
	mov.u32 	%r10437, %r479;
	bra.uni 	$L__BB5_211;
$L__BB5_210:
	add.s32 	%r10563, %r10563, 1;
	setp.ne.s32 	%p1720, %r10563, %r474;
	mov.u32 	%r10564, %r8079;
	@%p1720 bra 	$L__BB5_208;
$L__BB5_211:
	max.s32 	%r8084, %r10441, %r10442;
	cvt.rn.f32.s32 	%f4854, %r8084;
	setp.lt.s32 	%p1721, %r8084, 1;
	mul.f32 	%f4855, %f4854, 0f4B000000;
	selp.f32 	%f4856, %f4855, %f4854, %p1721;
	selp.f32 	%f4857, 0fC1B80000, 0f00000000, %p1721;
	mov.b32 	%r8085, %f4856;
	add.s32 	%r8086, %r8085, -1059760811;
	and.b32  	%r8087, %r8086, -8388608;
	sub.s32 	%r8088, %r8085, %r8087;
	mov.b32 	%f4858, %r8088;
	cvt.rn.f32.s32 	%f4859, %r8087;
	fma.rn.f32 	%f4860, %f4859, 0f34000000, %f4857;
	add.f32 	%f4861, %f4858, 0fBF800000;
	fma.rn.f32 	%f4862, %f4861, 0fBE055027, 0f3E1039F6;
	fma.rn.f32 	%f4863, %f4862, %f4861, 0fBDF8CDCC;
	fma.rn.f32 	%f4864, %f4863, %f4861, 0f3E0F2955;
	fma.rn.f32 	%f4865, %f4864, %f4861, 0fBE2AD8B9;
	fma.rn.f32 	%f4866, %f4865, %f4861, 0f3E4CED0B;
	fma.rn.f32 	%f4867, %f4866, %f4861, 0fBE7FFF22;
	fma.rn.f32 	%f4868, %f4867, %f4861, 0f3EAAAA78;
	fma.rn.f32 	%f4869, %f4868, %f4861, 0fBF000000;
	mul.f32 	%f4870, %f4861, %f4869;
	fma.rn.f32 	%f4871, %f4870, %f4861, %f4861;
	fma.rn.f32 	%f4872, %f4860, 0f3F317218, %f4871;
	setp.gt.u32 	%p1722, %r8085, 2139095039;
	fma.rn.f32 	%f4873, %f4856, 0f7F800000, 0f7F800000;
	selp.f32 	%f4874, %f4873, %f4872, %p1722;
	setp.eq.f32 	%p1723, %f4856, 0f00000000;
	fma.rn.f32 	%f4875, %f4874, 0f3EDE5BD9, 0f3F800000;
	selp.f32 	%f4876, 0fFF800000, %f4875, %p1723;
	cvt.rzi.u32.f32 	%r485, %f4876;
	setp.eq.s32 	%p1724, %r485, 0;
	@%p1724 bra 	$L__BB5_216;
	mul.hi.s32 	%r8090, %r10442, 1717986919;
	shr.u32 	%r8091, %r8090, 31;
	shr.s32 	%r8092, %r8090, 2;
	add.s32 	%r8093, %r8092, %r8091;
	mul.lo.s32 	%r8094, %r8093, 10;
	sub.s32 	%r486, %r10442, %r8094;
	mov.b32 	%r10567, 0;
	mov.u32 	%r10568, %r10441;
$L__BB5_213:
	mul.hi.s32 	%r8095, %r10568, 1717986919;
	shr.u32 	%r8096, %r8095, 31;
	shr.s32 	%r8097, %r8095, 2;
	add.s32 	%r8098, %r8097, %r8096;
	mul.lo.s32 	%r8099, %r8098, 10;
	sub.s32 	%r489, %r10568, %r8099;
	setp.eq.s32 	%p1725, %r489, %r486;
	@%p1725 bra 	$L__BB5_215;
	setp.gt.s32 	%p1726, %r489, %r486;
	selp.b32 	%r490, %r10441, %r10442, %p1726;
	selp.b32 	%r10442, %r10442, %r10441, %p1726;
	mov.u32 	%r10441, %r490;
	bra.uni 	$L__BB5_216;
$L__BB5_215:
	add.s32 	%r10567, %r10567, 1;
	setp.ne.s32 	%p1727, %r10567, %r485;
	mov.u32 	%r10568, %r8098;
	@%p1727 bra 	$L__BB5_213;
$L__BB5_216:
	max.s32 	%r8103, %r10445, %r10446;
	cvt.rn.f32.s32 	%f4877, %r8103;
	setp.lt.s32 	%p1728, %r8103, 1;
	mul.f32 	%f4878, %f4877, 0f4B000000;
	selp.f32 	%f4879, %f4878, %f4877, %p1728;
	selp.f32 	%f4880, 0fC1B80000, 0f00000000, %p1728;
	mov.b32 	%r8104, %f4879;
	add.s32 	%r8105, %r8104, -1059760811;
	and.b32  	%r8106, %r8105, -8388608;
	sub.s32 	%r8107, %r8104, %r8106;
	mov.b32 	%f4881, %r8107;
	cvt.rn.f32.s32 	%f4882, %r8106;
	fma.rn.f32 	%f4883, %f4882, 0f34000000, %f4880;
	add.f32 	%f4884, %f4881, 0fBF800000;
	fma.rn.f32 	%f4885, %f4884, 0fBE055027, 0f3E1039F6;
	fma.rn.f32 	%f4886, %f4885, %f4884, 0fBDF8CDCC;
	fma.rn.f32 	%f4887, %f4886, %f4884, 0f3E0F2955;
	fma.rn.f32 	%f4888, %f4887, %f4884, 0fBE2AD8B9;
	fma.rn.f32 	%f4889, %f4888, %f4884, 0f3E4CED0B;
	fma.rn.f32 	%f4890, %f4889, %f4884, 0fBE7FFF22;
	fma.rn.f32 	%f4891, %f4890, %f4884, 0f3EAAAA78;
	fma.rn.f32 	%f4892, %f4891, %f4884, 0fBF000000;
	mul.f32 	%f4893, %f4884, %f4892;
	fma.rn.f32 	%f4894, %f4893, %f4884, %f4884;
	fma.rn.f32 	%f4895, %f4883, 0f3F317218, %f4894;
	setp.gt.u32 	%p1729, %r8104, 2139095039;
	fma.rn.f32 	%f4896, %f4879, 0f7F800000, 0f7F800000;
	selp.f32 	%f4897, %f4896, %f4895, %p1729;
	setp.eq.f32 	%p1730, %f4879, 0f00000000;
	fma.rn.f32 	%f4898, %f4897, 0f3EDE5BD9, 0f3F800000;
	selp.f32 	%f4899, 0fFF800000, %f4898, %p1730;
	cvt.rzi.u32.f32 	%r496, %f4899;
	setp.eq.s32 	%p1731, %r496, 0;
	@%p1731 bra 	$L__BB5_221;
	mul.hi.s32 	%r8109, %r10446, 1717986919;
	shr.u32 	%r8110, %r8109, 31;
	shr.s32 	%r8111, %r8109, 2;
	add.s32 	%r8112, %r8111, %r8110;
	mul.lo.s32 	%r8113, %r8112, 10;
	sub.s32 	%r497, %r10446, %r8113;
	mov.b32 	%r10571, 0;
	mov.u32 	%r10572, %r10445;
$L__BB5_218:
	mul.hi.s32 	%r8114, %r10572, 1717986919;
	shr.u32 	%r8115, %r8114, 31;
	shr.s32 	%r8116, %r8114, 2;
	add.s32 	%r8117, %r8116, %r8115;
	mul.lo.s32 	%r8118, %r8117, 10;
	sub.s32 	%r500, %r10572, %r8118;
	setp.eq.s32 	%p1732, %r500, %r497;
	@%p1732 bra 	$L__BB5_220;
	setp.gt.s32 	%p1733, %r500, %r497;
	selp.b32 	%r501, %r10445, %r10446, %p1733;
	selp.b32 	%r10446, %r10446, %r10445, %p1733;
	mov.u32 	%r10445, %r501;
	bra.uni 	$L__BB5_221;
$L__BB5_220:
	add.s32 	%r10571, %r10571, 1;
	setp.ne.s32 	%p1734, %r10571, %r496;
	mov.u32 	%r10572, %r8117;
	@%p1734 bra 	$L__BB5_218;
$L__BB5_221:
	max.s32 	%r8122, %r10449, %r10450;
	cvt.rn.f32.s32 	%f4900, %r8122;
	setp.lt.s32 	%p1735, %r8122, 1;
	mul.f32 	%f4901, %f4900, 0f4B000000;
	selp.f32 	%f4902, %f4901, %f4900, %p1735;
	selp.f32 	%f4903, 0fC1B80000, 0f00000000, %p1735;
	mov.b32 	%r8123, %f4902;
	add.s32 	%r8124, %r8123, -1059760811;
	and.b32  	%r8125, %r8124, -8388608;
	sub.s32 	%r8126, %r8123, %r8125;
	mov.b32 	%f4904, %r8126;
	cvt.rn.f32.s32 	%f4905, %r8125;
	fma.rn.f32 	%f4906, %f4905, 0f34000000, %f4903;
	add.f32 	%f4907, %f4904, 0fBF800000;
	fma.rn.f32 	%f4908, %f4907, 0fBE055027, 0f3E1039F6;
	fma.rn.f32 	%f4909, %f4908, %f4907, 0fBDF8CDCC;
	fma.rn.f32 	%f4910, %f4909, %f4907, 0f3E0F2955;
	fma.rn.f32 	%f4911, %f4910, %f4907, 0fBE2AD8B9;
	fma.rn.f32 	%f4912, %f4911, %f4907, 0f3E4CED0B;
	fma.rn.f32 	%f4913, %f4912, %f4907, 0fBE7FFF22;
	fma.rn.f32 	%f4914, %f4913, %f4907, 0f3EAAAA78;
	fma.rn.f32 	%f4915, %f4914, %f4907, 0fBF000000;
	mul.f32 	%f4916, %f4907, %f4915;
	fma.rn.f32 	%f4917, %f4916, %f4907, %f4907;
	fma.rn.f32 	%f4918, %f4906, 0f3F317218, %f4917;
	setp.gt.u32 	%p1736, %r8123, 2139095039;
	fma.rn.f32 	%f4919, %f4902, 0f7F800000, 0f7F800000;
	selp.f32 	%f4920, %f4919, %f4918, %p1736;
	setp.eq.f32 	%p1737, %f4902, 0f00000000;
	fma.rn.f32 	%f4921, %f4920, 0f3EDE5BD9, 0f3F800000;
	selp.f32 	%f4922, 0fFF800000, %f4921, %p1737;
	cvt.rzi.u32.f32 	%r507, %f4922;
	setp.eq.s32 	%p1738, %r507, 0;
	@%p1738 bra 	$L__BB5_226;
	mul.hi.s32 	%r8128, %r10450, 1717986919;
	shr.u32 	%r8129, %r8128, 31;
	shr.s32 	%r8130, %r8128, 2;
	add.s32 	%r8131, %r8130, %r8129;
	mul.lo.s32 	%r8132, %r8131, 10;
	sub.s32 	%r508, %r10450, %r8132;
	mov.b32 	%r10575, 0;
	mov.u32 	%r10576, %r10449;
$L__BB5_223:
	mul.hi.s32 	%r8133, %r10576, 1717986919;
	shr.u32 	%r8134, %r8133, 31;
	shr.s32 	%r8135, %r8133, 2;
	add.s32 	%r8136, %r8135, %r8134;
	mul.lo.s32 	%r8137, %r8136, 10;
	sub.s32 	%r511, %r10576, %r8137;
	setp.eq.s32 	%p1739, %r511, %r508;
	@%p1739 bra 	$L__BB5_225;
	setp.gt.s32 	%p1740, %r511, %r508;
	selp.b32 	%r512, %r10449, %r10450, %p1740;
	selp.b32 	%r10450, %r10450, %r10449, %p1740;
	mov.u32 	%r10449, %r512;
	bra.uni 	$L__BB5_226;
$L__BB5_225:
	add.s32 	%r10575, %r10575, 1;
	setp.ne.s32 	%p1741, %r10575, %r507;
	mov.u32 	%r10576, %r8136;
	@%p1741 bra 	$L__BB5_223;
$L__BB5_226:
	max.s32 	%r8141, %r10453, %r10454;
	cvt.rn.f32.s32 	%f4923, %r8141;
	setp.lt.s32 	%p1742, %r8141, 1;
	mul.f32 	%f4924, %f4923, 0f4B000000;
	selp.f32 	%f4925, %f4924, %f4923, %p1742;
	selp.f32 	%f4926, 0fC1B80000, 0f00000000, %p1742;
	mov.b32 	%r8142, %f4925;
	add.s32 	%r8143, %r8142, -1059760811;
	and.b32  	%r8144, %r8143, -8388608;
	sub.s32 	%r8145, %r8142, %r8144;
	mov.b32 	%f4927, %r8145;
	cvt.rn.f32.s32 	%f4928, %r8144;
	fma.rn.f32 	%f4929, %f4928, 0f34000000, %f4926;
	add.f32 	%f4930, %f4927, 0fBF800000;
	fma.rn.f32 	%f4931, %f4930, 0fBE055027, 0f3E1039F6;
	fma.rn.f32 	%f4932, %f4931, %f4930, 0fBDF8CDCC;
	fma.rn.f32 	%f4933, %f4932, %f4930, 0f3E0F2955;
	fma.rn.f32 	%f4934, %f4933, %f4930, 0fBE2AD8B9;
	fma.rn.f32 	%f4935, %f4934, %f4930, 0f3E4CED0B;
	fma.rn.f32 	%f4936, %f4935, %f4930, 0fBE7FFF22;
	fma.rn.f32 	%f4937, %f4936, %f4930, 0f3EAAAA78;
	fma.rn.f32 	%f4938, %f4937, %f4930, 0fBF000000;
	mul.f32 	%f4939, %f4930, %f4938;
	fma.rn.f32 	%f4940, %f4939, %f4930, %f4930;
	fma.rn.f32 	%f4941, %f4929, 0f3F317218, %f4940;
	setp.gt.u32 	%p1743, %r8142, 2139095039;
	fma.rn.f32 	%f4942, %f4925, 0f7F800000, 0f7F800000;
	selp.f32 	%f4943, %f4942, %f4941, %p1743;
	setp.eq.f32 	%p1744, %f4925, 0f00000000;
	fma.rn.f32 	%f4944, %f4943, 0f3EDE5BD9, 0f3F800000;
	selp.f32 	%f4945, 0fFF800000, %f4944, %p1744;
	cvt.rzi.u32.f32 	%r518, %f4945;
	setp.eq.s32 	%p1745, %r518, 0;
	@%p1745 bra 	$L__BB5_231;
	mul.hi.s32 	%r8147, %r10454, 1717986919;
	shr.u32 	%r8148, %r8147, 31;
	shr.s32 	%r8149, %r8147, 2;
	add.s32 	%r8150, %r8149, %r8148;
	mul.lo.s32 	%r8151, %r8150, 10;
	sub.s32 	%r519, %r10454, %r8151;
	mov.b32 	%r10579, 0;
	mov.u32 	%r10580, %r10453;
$L__BB5_228:
	mul.hi.s32 	%r8152, %r10580, 1717986919;
	shr.u32 	%r8153, %r8152, 31;
	shr.s32 	%r8154, %r8152, 2;
	add.s32 	%r8155, %r8154, %r8153;
	mul.lo.s32 	%r8156, %r8155, 10;
	sub.s32 	%r522, %r10580, %r8156;
	setp.eq.s32 	%p1746, %r522, %r519;
	@%p1746 bra 	$L__BB5_230;
	setp.gt.s32 	%p1747, %r522, %r519;
	selp.b32 	%r523, %r10453, %r10454, %p1747;
	selp.b32 	%r10454, %r10454, %r10453, %p1747;
	mov.u32 	%r10453, %r523;
	bra.uni 	$L__BB5_231;
$L__BB5_230:
	add.s32 	%r10579, %r10579, 1;
	setp.ne.s32 	%p1748, %r10579, %r518;
	mov.u32 	%r10580, %r8155;
	@%p1748 bra 	$L__BB5_228;
$L__BB5_231:
	max.s32 	%r8160, %r10457, %r10458;
	cvt.rn.f32.s32 	%f4946, %r8160;
	setp.lt.s32 	%p1749, %r8160, 1;
	mul.f32 	%f4947, %f4946, 0f4B000000;
	selp.f32 	%f4948, %f4947, %f4946, %p1749;
	selp.f32 	%f4949, 0fC1B80000, 0f00000000, %p1749;
	mov.b32 	%r8161, %f4948;
	add.s32 	%r8162, %r8161, -1059760811;
	and.b32  	%r8163, %r8162, -8388608;
	sub.s32 	%r8164, %r8161, %r8163;
	mov.b32 	%f4950, %r8164;
	cvt.rn.f32.s32 	%f4951, %r8163;
	fma.rn.f32 	%f4952, %f4951, 0f34000000, %f4949;
	add.f32 	%f4953, %f4950, 0fBF800000;
	fma.rn.f32 	%f4954, %f4953, 0fBE055027, 0f3E1039F6;
	fma.rn.f32 	%f4955, %f4954, %f4953, 0fBDF8CDCC;
	fma.rn.f32 	%f4956, %f4955, %f4953, 0f3E0F2955;
	fma.rn.f32 	%f4957, %f4956, %f4953, 0fBE2AD8B9;
	fma.rn.f32 	%f4958, %f4957, %f4953, 0f3E4CED0B;
	fma.rn.f32 	%f4959, %f4958, %f4953, 0fBE7FFF22;
	fma.rn.f32 	%f4960, %f4959, %f4953, 0f3EAAAA78;
	fma.rn.f32 	%f4961, %f4960, %f4953, 0fBF000000;
	mul.f32 	%f4962, %f4953, %f4961;
	fma.rn.f32 	%f4963, %f4962, %f4953, %f4953;
	fma.rn.f32 	%f4964, %f4952, 0f3F317218, %f4963;
	setp.gt.u32 	%p1750, %r8161, 2139095039;
	fma.rn.f32 	%f4965, %f4948, 0f7F800000, 0f7F800000;
	selp.f32 	%f4966, %f4965, %f4964, %p1750;
	setp.eq.f32 	%p1751, %f4948, 0f00000000;
	fma.rn.f32 	%f4967, %f4966, 0f3EDE5BD9, 0f3F800000;
	selp.f32 	%f4968, 0fFF800000, %f4967, %p1751;
	cvt.rzi.u32.f32 	%r529, %f4968;
	setp.eq.s32 	%p1752, %r529, 0;
	@%p1752 bra 	$L__BB5_236;
	mul.hi.s32 	%r8166, %r10458, 1717986919;
	shr.u32 	%r8167, %r8166, 31;
	shr.s32 	%r8168, %r8166, 2;
	add.s32 	%r8169, %r8168, %r8167;
	mul.lo.s32 	%r8170, %r8169, 10;
	sub.s32 	%r530, %r10458, %r8170;
	mov.b32 	%r10583, 0;
	mov.u32 	%r10584, %r10457;
$L__BB5_233:
	mul.hi.s32 	%r8171, %r10584, 1717986919;
	shr.u32 	%r8172, %r8171, 31;
	shr.s32 	%r8173, %r8171, 2;
	add.s32 	%r8174, %r8173, %r8172;
	mul.lo.s32 	%r8175, %r8174, 10;
	sub.s32 	%r533, %r10584, %r8175;
	setp.eq.s32 	%p1753, %r533, %r530;
	@%p1753 bra 	$L__BB5_235;
	setp.gt.s32 	%p1754, %r533, %r530;
	selp.b32 	%r534, %r10457, %r10458, %p1754;
	selp.b32 	%r10458, %r10458, %r10457, %p1754;
	mov.u32 	%r10457, %r534;
	bra.uni 	$L__BB5_236;
$L__BB5_235:
	add.s32 	%r10583, %r10583, 1;
	setp.ne.s32 	%p1755, %r10583, %r529;
	mov.u32 	%r10584, %r8174;
	@%p1755 bra 	$L__BB5_233;
$L__BB5_236:
	max.s32 	%r8179, %r10525, %r10462;
	cvt.rn.f32.s32 	%f4969, %r8179;
	setp.lt.s32 	%p1756, %r8179, 1;
	mul.f32 	%f4970, %f4969, 0f4B000000;
	selp.f32 	%f4971, %f4970, %f4969, %p1756;
	selp.f32 	%f4972, 0fC1B80000, 0f00000000, %p1756;
	mov.b32 	%r8180, %f4971;
	add.s32 	%r8181, %r8180, -1059760811;
	and.b32  	%r8182, %r8181, -8388608;
	sub.s32 	%r8183, %r8180, %r8182;
	mov.b32 	%f4973, %r8183;
	cvt.rn.f32.s32 	%f4974, %r8182;
	fma.rn.f32 	%f4975, %f4974, 0f34000000, %f4972;
	add.f32 	%f4976, %f4973, 0fBF800000;
	fma.rn.f32 	%f4977, %f4976, 0fBE055027, 0f3E1039F6;
	fma.rn.f32 	%f4978, %f4977, %f4976, 0fBDF8CDCC;
	fma.rn.f32 	%f4979, %f4978, %f4976, 0f3E0F2955;
	fma.rn.f32 	%f4980, %f4979, %f4976, 0fBE2AD8B9;
	fma.rn.f32 	%f4981, %f4980, %f4976, 0f3E4CED0B;
	fma.rn.f32 	%f4982, %f4981, %f4976, 0fBE7FFF22;
	fma.rn.f32 	%f4983, %f4982, %f4976, 0f3EAAAA78;
	fma.rn.f32 	%f4984, %f4983, %f4976, 0fBF000000;
	mul.f32 	%f4985, %f4976, %f4984;
	fma.rn.f32 	%f4986, %f4985, %f4976, %f4976;
	fma.rn.f32 	%f4987, %f4975, 0f3F317218, %f4986;
	setp.gt.u32 	%p1757, %r8180, 2139095039;
	fma.rn.f32 	%f4988, %f4971, 0f7F800000, 0f7F800000;
	selp.f32 	%f4989, %f4988, %f4987, %p1757;
	setp.eq.f32 	%p1758, %f4971, 0f00000000;
	fma.rn.f32 	%f4990, %f4989, 0f3EDE5BD9, 0f3F800000;
	selp.f32 	%f4991, 0fFF800000, %f4990, %p1758;
	cvt.rzi.u32.f32 	%r540, %f4991;
	setp.eq.s32 	%p1759, %r540, 0;
	@%p1759 bra 	$L__BB5_241;
	mul.hi.s32 	%r8185, %r10462, 1717986919;
	shr.u32 	%r8186, %r8185, 31;
	shr.s32 	%r8187, %r8185, 2;
	add.s32 	%r8188, %r8187, %r8186;
	mul.lo.s32 	%r8189, %r8188, 10;
	sub.s32 	%r541, %r10462, %r8189;
	mov.b32 	%r10587, 0;
	mov.u32 	%r10588, %r10525;
$L__BB5_238:
	mul.hi.s32 	%r8190, %r10588, 1717986919;
	shr.u32 	%r8191, %r8190, 31;
	shr.s32 	%r8192, %r8190, 2;
	add.s32 	%r8193, %r8192, %r8191;
	mul.lo.s32 	%r8194, %r8193, 10;
	sub.s32 	%r544, %r10588, %r8194;
	setp.eq.s32 	%p1760, %r544, %r541;
	@%p1760 bra 	$L__BB5_240;
	setp.gt.s32 	%p1761, %r544, %r541;
	selp.b32 	%r545, %r10525, %r10462, %p1761;
	selp.b32 	%r10462, %r10462, %r10525, %p1761;
	mov.u32 	%r10525, %r545;
	bra.uni 	$L__BB5_241;
$L__BB5_240:
	add.s32 	%r10587, %r10587, 1;
	setp.ne.s32 	%p1762, %r10587, %r540;
	mov.u32 	%r10588, %r8193;
	@%p1762 bra 	$L__BB5_238;
$L__BB5_241:
	max.s32 	%r8198, %r10434, %r10466;
	cvt.rn.f32.s32 	%f4992, %r8198;
	setp.lt.s32 	%p1763, %r8198, 1;
	mul.f32 	%f4993, %f4992, 0f4B000000;
	selp.f32 	%f4994, %f4993, %f4992, %p1763;
	selp.f32 	%f4995, 0fC1B80000, 0f00000000, %p1763;
	mov.b32 	%r8199, %f4994;
	add.s32 	%r8200, %r8199, -1059760811;
	and.b32  	%r8201, %r8200, -8388608;
	sub.s32 	%r8202, %r8199, %r8201;
	mov.b32 	%f4996, %r8202;
	cvt.rn.f32.s32 	%f4997, %r8201;
	fma.rn.f32 	%f4998, %f4997, 0f34000000, %f4995;
	add.f32 	%f4999, %f4996, 0fBF800000;
	fma.rn.f32 	%f5000, %f4999, 0fBE055027, 0f3E1039F6;
	fma.rn.f32 	%f5001, %f5000, %f4999, 0fBDF8CDCC;
	fma.rn.f32 	%f5002, %f5001, %f4999, 0f3E0F2955;
	fma.rn.f32 	%f5003, %f5002, %f4999, 0fBE2AD8B9;
	fma.rn.f32 	%f5004, %f5003, %f4999, 0f3E4CED0B;
	fma.rn.f32 	%f5005, %f5004, %f4999, 0fBE7FFF22;
	fma.rn.f32 	%f5006, %f5005, %f4999, 0f3EAAAA78;
	fma.rn.f32 	%f5007, %f5006, %f4999, 0fBF000000;
	mul.f32 	%f5008, %f4999, %f5007;
	fma.rn.f32 	%f5009, %f5008, %f4999, %f4999;
	fma.rn.f32 	%f5010, %f4998, 0f3F317218, %f5009;
	setp.gt.u32 	%p1764, %r8199, 2139095039;
	fma.rn.f32 	%f5011, %f4994, 0f7F800000, 0f7F800000;
	selp.f32 	%f5012, %f5011, %f5010, %p1764;
	setp.eq.f32 	%p1765, %f4994, 0f00000000;
	fma.rn.f32 	%f5013, %f5012, 0f3EDE5BD9, 0f3F800000;
	selp.f32 	%f5014, 0fFF800000, %f5013, %p1765;
	cvt.rzi.u32.f32 	%r551, %f5014;
	setp.eq.s32 	%p1766, %r551, 0;
	@%p1766 bra 	$L__BB5_246;
	mul.hi.s32 	%r8204, %r10466, 1717986919;
	shr.u32 	%r8205, %r8204, 31;
	shr.s32 	%r8206, %r8204, 2;
	add.s32 	%r8207, %r8206, %r8205;
	mul.lo.s32 	%r8208, %r8207, 10;
	sub.s32 	%r552, %r10466, %r8208;
	mov.b32 	%r10591, 0;
	mov.u32 	%r10592, %r10434;
$L__BB5_243:
	mul.hi.s32 	%r8209, %r10592, 1717986919;
	shr.u32 	%r8210, %r8209, 31;
	shr.s32 	%r8211, %r8209, 2;
	add.s32 	%r8212, %r8211, %r8210;
	mul.lo.s32 	%r8213, %r8212, 10;
	sub.s32 	%r555, %r10592, %r8213;
	setp.eq.s32 	%p1767, %r555, %r552;
	@%p1767 bra 	$L__BB5_245;
	setp.gt.s32 	%p1768, %r555, %r552;
	selp.b32 	%r556, %r10434, %r10466, %p1768;
	selp.b32 	%r10466, %r10466, %r10434, %p1768;
	mov.u32 	%r10434, %r556;
	bra.uni 	$L__BB5_246;
$L__BB5_245:
	add.s32 	%r10591, %r10591, 1;
	setp.ne.s32 	%p1769, %r10591, %r551;
	mov.u32 	%r10592, %r8212;
	@%p1769 bra 	$L__BB5_243;
$L__BB5_246:
	max.s32 	%r8217, %r10438, %r10433;
	cvt.rn.f32.s32 	%f5015, %r8217;
	setp.lt.s32 	%p1770, %r8217, 1;
	mul.f32 	%f5016, %f5015, 0f4B000000;
	selp.f32 	%f5017, %f5016, %f5015, %p1770;
	selp.f32 	%f5018, 0fC1B80000, 0f00000000, %p1770;
	mov.b32 	%r8218, %f5017;
	add.s32 	%r8219, %r8218, -1059760811;
	and.b32  	%r8220, %r8219, -8388608;
	sub.s32 	%r8221, %r8218, %r8220;
	mov.b32 	%f5019, %r8221;
	cvt.rn.f32.s32 	%f5020, %r8220;
	fma.rn.f32 	%f5021, %f5020, 0f34000000, %f5018;
	add.f32 	%f5022, %f5019, 0fBF800000;
	fma.rn.f32 	%f5023, %f5022, 0fBE055027, 0f3E1039F6;
	fma.rn.f32 	%f5024, %f5023, %f5022, 0fBDF8CDCC;
	fma.rn.f32 	%f5025, %f5024, %f5022, 0f3E0F2955;
	fma.rn.f32 	%f5026, %f5025, %f5022, 0fBE2AD8B9;
	fma.rn.f32 	%f5027, %f5026, %f5022, 0f3E4CED0B;
	fma.rn.f32 	%f5028, %f5027, %f5022, 0fBE7FFF22;
	fma.rn.f32 	%f5029, %f5028, %f5022, 0f3EAAAA78;
	fma.rn.f32 	%f5030, %f5029, %f5022, 0fBF000000;
	mul.f32 	%f5031, %f5022, %f5030;
	fma.rn.f32 	%f5032, %f5031, %f5022, %f5022;
	fma.rn.f32 	%f5033, %f5021, 0f3F317218, %f5032;
	setp.gt.u32 	%p1771, %r8218, 2139095039;
	fma.rn.f32 	%f5034, %f5017, 0f7F800000, 0f7F800000;
	selp.f32 	%f5035, %f5034, %f5033, %p1771;
	setp.eq.f32 	%p1772, %f5017, 0f00000000;
	fma.rn.f32 	%f5036, %f5035, 0f3EDE5BD9, 0f3F800000;
	selp.f32 	%f5037, 0fFF800000, %f5036, %p1772;
	cvt.rzi.u32.f32 	%r562, %f5037;
	setp.eq.s32 	%p1773, %r562, 0;
	@%p1773 bra 	$L__BB5_251;
	mul.hi.s32 	%r8223, %r10433, 1717986919;
	shr.u32 	%r8224, %r8223, 31;
	shr.s32 	%r8225, %r8223, 2;
	add.s32 	%r8226, %r8225, %r8224;
	mul.lo.s32 	%r8227, %r8226, 10;
	sub.s32 	%r563, %r10433, %r8227;
	mov.b32 	%r10595, 0;
	mov.u32 	%r10596, %r10438;
$L__BB5_248:
	mul.hi.s32 	%r8228, %r10596, 1717986919;
	shr.u32 	%r8229, %r8228, 31;
	shr.s32 	%r8230, %r8228, 2;
	add.s32 	%r8231, %r8230, %r8229;
	mul.lo.s32 	%r8232, %r8231, 10;
	sub.s32 	%r566, %r10596, %r8232;
	setp.eq.s32 	%p1774, %r566, %r563;
	@%p1774 bra 	$L__BB5_250;
	setp.gt.s32 	%p1775, %r566, %r563;
	selp.b32 	%r567, %r10438, %r10433, %p1775;
	selp.b32 	%r10433, %r10433, %r10438, %p1775;
	mov.u32 	%r10438, %r567;
	bra.uni 	$L__BB5_251;
$L__BB5_250:
	add.s32 	%r10595, %r10595, 1;
	setp.ne.s32 	%p1776, %r10595, %r562;
	mov.u32 	%r10596, %r8231;
	@%p1776 bra 	$L__BB5_248;
$L__BB5_251:
	max.s32 	%r8236, %r10442, %r10437;
	cvt.rn.f32.s32 	%f5038, %r8236;
	setp.lt.s32 	%p1777, %r8236, 1;
	mul.f32 	%f5039, %f5038, 0f4B000000;
	selp.f32 	%f5040, %f5039, %f5038, %p1777;
	selp.f32 	%f5041, 0fC1B80000, 0f00000000, %p1777;
	mov.b32 	%r8237, %f5040;
	add.s32 	%r8238, %r8237, -1059760811;
	and.b32  	%r8239, %r8238, -8388608;
	sub.s32 	%r8240, %r8237, %r8239;
	mov.b32 	%f5042, %r8240;
	cvt.rn.f32.s32 	%f5043, %r8239;
	fma.rn.f32 	%f5044, %f5043, 0f34000000, %f5041;
	add.f32 	%f5045, %f5042, 0fBF800000;
	fma.rn.f32 	%f5046, %f5045, 0fBE055027, 0f3E1039F6;
	fma.rn.f32 	%f5047, %f5046, %f5045, 0fBDF8CDCC;
	fma.rn.f32 	%f5048, %f5047, %f5045, 0f3E0F2955;
	fma.rn.f32 	%f5049, %f5048, %f5045, 0fBE2AD8B9;
	fma.rn.f32 	%f5050, %f5049, %f5045, 0f3E4CED0B;
	fma.rn.f32 	%f5051, %f5050, %f5045, 0fBE7FFF22;
	fma.rn.f32 	%f5052, %f5051, %f5045, 0f3EAAAA78;
	fma.rn.f32 	%f5053, %f5052, %f5045, 0fBF000000;
	mul.f32 	%f5054, %f5045, %f5053;
	fma.rn.f32 	%f5055, %f5054, %f5045, %f5045;
	fma.rn.f32 	%f5056, %f5044, 0f3F317218, %f5055;
	setp.gt.u32 	%p1778, %r8237, 2139095039;
	fma.rn.f32 	%f5057, %f5040, 0f7F800000, 0f7F800000;
	selp.f32 	%f5058, %f5057, %f5056, %p1778;
	setp.eq.f32 	%p1779, %f5040, 0f00000000;
	fma.rn.f32 	%f5059, %f5058, 0f3EDE5BD9, 0f3F800000;
	selp.f32 	%f5060, 0fFF800000, %f5059, %p1779;
	cvt.rzi.u32.f32 	%r573, %f5060;
	setp.eq.s32 	%p1780, %r573, 0;
	@%p1780 bra 	$L__BB5_256;
	mul.hi.s32 	%r8242, %r10437, 1717986919;
	shr.u32 	%r8243, %r8242, 31;
	shr.s32 	%r8244, %r8242, 2;
	add.s32 	%r8245, %r8244, %r8243;
	mul.lo.s32 	%r8246, %r8245, 10;
	sub.s32 	%r574, %r10437, %r8246;
	mov.b32 	%r10599, 0;
	mov.u32 	%r10600, %r10442;
$L__BB5_253:
	mul.hi.s32 	%r8247, %r10600, 1717986919;
	shr.u32 	%r8248, %r8247, 31;
	shr.s32 	%r8249, %r8247, 2;
	add.s32 	%r8250, %r8249, %r8248;
	mul.lo.s32 	%r8251, %r8250, 10;
	sub.s32 	%r577, %r10600, %r8251;
	setp.eq.s32 	%p1781, %r577, %r574;
	@%p1781 bra 	$L__BB5_255;
	setp.gt.s32 	%p1782, %r577, %r574;
	selp.b32 	%r578, %r10442, %r10437, %p1782;
	selp.b32 	%r10437, %r10437, %r10442, %p1782;
	mov.u32 	%r10442, %r578;
	bra.uni 	$L__BB5_256;
$L__BB5_255:
	add.s32 	%r10599, %r10599, 1;
	setp.ne.s32 	%p1783, %r10599, %r573;
	mov.u32 	%r10600, %r8250;
	@%p1783 bra 	$L__BB5_253;
$L__BB5_256:
	max.s32 	%r8255, %r10446, %r10441;
	cvt.rn.f32.s32 	%f5061, %r8255;
	setp.lt.s32 	%p1784, %r8255, 1;
	mul.f32 	%f5062, %f5061, 0f4B000000;
	selp.f32 	%f5063, %f5062, %f5061, %p1784;
	selp.f32 	%f5064, 0fC1B80000, 0f00000000, %p1784;
	mov.b32 	%r8256, %f5063;
	add.s32 	%r8257, %r8256, -1059760811;
	and.b32  	%r8258, %r8257, -8388608;
	sub.s32 	%r8259, %r8256, %r8258;
	mov.b32 	%f5065, %r8259;
	cvt.rn.f32.s32 	%f5066, %r8258;
	fma.rn.f32 	%f5067, %f5066, 0f34000000, %f5064;
	add.f32 	%f5068, %f5065, 0fBF800000;
	fma.rn.f32 	%f5069, %f5068, 0fBE055027, 0f3E1039F6;
	fma.rn.f32 	%f5070, %f5069, %f5068, 0fBDF8CDCC;
	fma.rn.f32 	%f5071, %f5070, %f5068, 0f3E0F2955;
	fma.rn.f32 	%f5072, %f5071, %f5068, 0fBE2AD8B9;
	fma.rn.f32 	%f5073, %f5072, %f5068, 0f3E4CED0B;
	fma.rn.f32 	%f5074, %f5073, %f5068, 0fBE7FFF22;
	fma.rn.f32 	%f5075, %f5074, %f5068, 0f3EAAAA78;
	fma.rn.f32 	%f5076, %f5075, %f5068, 0fBF000000;
	mul.f32 	%f5077, %f5068, %f5076;
	fma.rn.f32 	%f5078, %f5077, %f5068, %f5068;
	fma.rn.f32 	%f5079, %f5067, 0f3F317218, %f5078;
	setp.gt.u32 	%p1785, %r8256, 2139095039;
	fma.rn.f32 	%f5080, %f5063, 0f7F800000, 0f7F800000;
	selp.f32 	%f5081, %f5080, %f5079, %p1785;
	setp.eq.f32 	%p1786, %f5063, 0f00000000;
	fma.rn.f32 	%f5082, %f5081, 0f3EDE5BD9, 0f3F800000;
	selp.f32 	%f5083, 0fFF800000, %f5082, %p1786;
	cvt.rzi.u32.f32 	%r584, %f5083;
	setp.eq.s32 	%p1787, %r584, 0;
	@%p1787 bra 	$L__BB5_261;
	mul.hi.s32 	%r8261, %r10441, 1717986919;
	shr.u32 	%r8262, %r8261, 31;
	shr.s32 	%r8263, %r8261, 2;
	add.s32 	%r8264, %r8263, %r8262;
	mul.lo.s32 	%r8265, %r8264, 10;
	sub.s32 	%r585, %r10441, %r8265;
	mov.b32 	%r10603, 0;
	mov.u32 	%r10604, %r10446;
$L__BB5_258:
	mul.hi.s32 	%r8266, %r10604, 1717986919;
	shr.u32 	%r8267, %r8266, 31;
	shr.s32 	%r8268, %r8266, 2;
	add.s32 	%r8269, %r8268, %r8267;
	mul.lo.s32 	%r8270, %r8269, 10;
	sub.s32 	%r588, %r10604, %r8270;
	setp.eq.s32 	%p1788, %r588, %r585;
	@%p1788 bra 	$L__BB5_260;
	setp.gt.s32 	%p1789, %r588, %r585;
	selp.b32 	%r589, %r10446, %r10441, %p1789;
	selp.b32 	%r10441, %r10441, %r10446, %p1789;
	mov.u32 	%r10446, %r589;
	bra.uni 	$L__BB5_261;
$L__BB5_260:
	add.s32 	%r10603, %r10603, 1;
	setp.ne.s32 	%p1790, %r10603, %r584;
	mov.u32 	%r10604, %r8269;
	@%p1790 bra 	$L__BB5_258;
$L__BB5_261:
	max.s32 	%r8274, %r10450, %r10445;
	cvt.rn.f32.s32 	%f5084, %r8274;
	setp.lt.s32 	%p1791, %r8274, 1;
	mul.f32 	%f5085, %f5084, 0f4B000000;
	selp.f32 	%f5086, %f5085, %f5084, %p1791;
	selp.f32 	%f5087, 0fC1B80000, 0f00000000, %p1791;
	mov.b32 	%r8275, %f5086;
	add.s32 	%r8276, %r8275, -1059760811;
	and.b32  	%r8277, %r8276, -8388608;
	sub.s32 	%r8278, %r8275, %r8277;
	mov.b32 	%f5088, %r8278;
	cvt.rn.f32.s32 	%f5089, %r8277;
	fma.rn.f32 	%f5090, %f5089, 0f34000000, %f5087;
	add.f32 	%f5091, %f5088, 0fBF800000;
	fma.rn.f32 	%f5092, %f5091, 0fBE055027, 0f3E1039F6;
	fma.rn.f32 	%f5093, %f5092, %f5091, 0fBDF8CDCC;
	fma.rn.f32 	%f5094, %f5093, %f5091, 0f3E0F2955;
	fma.rn.f32 	%f5095, %f5094, %f5091, 0fBE2AD8B9;
	fma.rn.f32 	%f5096, %f5095, %f5091, 0f3E4CED0B;
	fma.rn.f32 	%f5097, %f5096, %f5091, 0fBE7FFF22;
	fma.rn.f32 	%f5098, %f5097, %f5091, 0f3EAAAA78;
	fma.rn.f32 	%f5099, %f5098, %f5091, 0fBF000000;
	mul.f32 	%f5100, %f5091, %f5099;
	fma.rn.f32 	%f5101, %f5100, %f5091, %f5091;
	fma.rn.f32 	%f5102, %f5090, 0f3F317218, %f5101;
	setp.gt.u32 	%p1792, %r8275, 2139095039;
	fma.rn.f32 	%f5103, %f5086, 0f7F800000, 0f7F800000;
	selp.f32 	%f5104, %f5103, %f5102, %p1792;
	setp.eq.f32 	%p1793, %f5086, 0f00000000;
	fma.rn.f32 	%f5105, %f5104, 0f3EDE5BD9, 0f3F800000;
	selp.f32 	%f5106, 0fFF800000, %f5105, %p1793;
	cvt.rzi.u32.f32 	%r595, %f5106;
	setp.eq.s32 	%p1794, %r595, 0;
	@%p1794 bra 	$L__BB5_266;
	mul.hi.s32 	%r8280, %r10445, 1717986919;
	shr.u32 	%r8281, %r8280, 31;
	shr.s32 	%r8282, %r8280, 2;
	add.s32 	%r8283, %r8282, %r8281;
	mul.lo.s32 	%r8284, %r8283, 10;
	sub.s32 	%r596, %r10445, %r8284;
	mov.b32 	%r10607, 0;
	mov.u32 	%r10608, %r10450;
$L__BB5_263:
	mul.hi.s32 	%r8285, %r10608, 1717986919;
	shr.u32 	%r8286, %r8285, 31;
	shr.s32 	%r8287, %r8285, 2;
	add.s32 	%r8288, %r8287, %r8286;
	mul.lo.s32 	%r8289, %r8288, 10;
	sub.s32 	%r599, %r10608, %r8289;
	setp.eq.s32 	%p1795, %r599, %r596;
	@%p1795 bra 	$L__BB5_265;
	setp.gt.s32 	%p1796, %r599, %r596;
	selp.b32 	%r600, %r10450, %r10445, %p1796;
	selp.b32 	%r10445, %r10445, %r10450, %p1796;
	mov.u32 	%r10450, %r600;
	bra.uni 	$L__BB5_266;
$L__BB5_265:
	add.s32 	%r10607, %r10607, 1;
	setp.ne.s32 	%p1797, %r10607, %r595;
	mov.u32 	%r10608, %r8288;
	@%p1797 bra 	$L__BB5_263;
$L__BB5_266:
	max.s32 	%r8293, %r10454, %r10449;
	cvt.rn.f32.s32 	%f5107, %r8293;
	setp.lt.s32 	%p1798, %r8293, 1;
	mul.f32 	%f5108, %f5107, 0f4B000000;
	selp.f32 	%f5109, %f5108, %f5107, %p1798;
	selp.f32 	%f5110, 0fC1B80000, 0f00000000, %p1798;
	mov.b32 	%r8294, %f5109;
	add.s32 	%r8295, %r8294, -1059760811;
	and.b32  	%r8296, %r8295, -8388608;
	sub.s32 	%r8297, %r8294, %r8296;
	mov.b32 	%f5111, %r8297;
	cvt.rn.f32.s32 	%f5112, %r8296;
	fma.rn.f32 	%f5113, %f5112, 0f34000000, %f5110;
	add.f32 	%f5114, %f5111, 0fBF800000;
	fma.rn.f32 	%f5115, %f5114, 0fBE055027, 0f3E1039F6;
	fma.rn.f32 	%f5116, %f5115, %f5114, 0fBDF8CDCC;
	fma.rn.f32 	%f5117, %f5116, %f5114, 0f3E0F2955;
	fma.rn.f32 	%f5118, %f5117, %f5114, 0fBE2AD8B9;
	fma.rn.f32 	%f5119, %f5118, %f5114, 0f3E4CED0B;
	fma.rn.f32 	%f5120, %f5119, %f5114, 0fBE7FFF22;
	fma.rn.f32 	%f5121, %f5120, %f5114, 0f3EAAAA78;
	fma.rn.f32 	%f5122, %f5121, %f5114, 0fBF000000;
	mul.f32 	%f5123, %f5114, %f5122;
	fma.rn.f32 	%f5124, %f5123, %f5114, %f5114;
	fma.rn.f32 	%f5125, %f5113, 0f3F317218, %f5124;
	setp.gt.u32 	%p1799, %r8294, 2139095039;
	fma.rn.f32 	%f5126, %f5109, 0f7F800000, 0f7F800000;
	selp.f32 	%f5127, %f5126, %f5125, %p1799;
	setp.eq.f32 	%p1800, %f5109, 0f00000000;
	fma.rn.f32 	%f5128, %f5127, 0f3EDE5BD9, 0f3F800000;
	selp.f32 	%f5129, 0fFF800000, %f5128, %p1800;
	cvt.rzi.u32.f32 	%r606, %f5129;
	setp.eq.s32 	%p1801, %r606, 0;
	@%p1801 bra 	$L__BB5_271;
	mul.hi.s32 	%r8299, %r10449, 1717986919;
	shr.u32 	%r8300, %r8299, 31;
	shr.s32 	%r8301, %r8299, 2;
	add.s32 	%r8302, %r8301, %r8300;
	mul.lo.s32 	%r8303, %r8302, 10;
	sub.s32 	%r607, %r10449, %r8303;
	mov.b32 	%r10611, 0;
	mov.u32 	%r10612, %r10454;
$L__BB5_268:
	mul.hi.s32 	%r8304, %r10612, 1717986919;
	shr.u32 	%r8305, %r8304, 31;
	shr.s32 	%r8306, %r8304, 2;
	add.s32 	%r8307, %r8306, %r8305;
	mul.lo.s32 	%r8308, %r8307, 10;
	sub.s32 	%r610, %r10612, %r8308;
	setp.eq.s32 	%p1802, %r610, %r607;
	@%p1802 bra 	$L__BB5_270;
	setp.gt.s32 	%p1803, %r610, %r607;
	selp.b32 	%r611, %r10454, %r10449, %p1803;
	selp.b32 	%r10449, %r10449, %r10454, %p1803;
	mov.u32 	%r10454, %r611;
	bra.uni 	$L__BB5_271;
$L__BB5_270:
	add.s32 	%r10611, %r10611, 1;
	setp.ne.s32 	%p1804, %r10611, %r606;
	mov.u32 	%r10612, %r8307;
	@%p1804 bra 	$L__BB5_268;
$L__BB5_271:
	max.s32 	%r8312, %r10458, %r10453;
	cvt.rn.f32.s32 	%f5130, %r8312;
	setp.lt.s32 	%p1805, %r8312, 1;
	mul.f32 	%f5131, %f5130, 0f4B000000;
	selp.f32 	%f5132, %f5131, %f5130, %p1805;
	selp.f32 	%f5133, 0fC1B80000, 0f00000000, %p1805;
	mov.b32 	%r8313, %f5132;
	add.s32 	%r8314, %r8313, -1059760811;
	and.b32  	%r8315, %r8314, -8388608;
	sub.s32 	%r8316, %r8313, %r8315;
	mov.b32 	%f5134, %r8316;
	cvt.rn.f32.s32 	%f5135, %r8315;
	fma.rn.f32 	%f5136, %f5135, 0f34000000, %f5133;
	add.f32 	%f5137, %f5134, 0fBF800000;
	fma.rn.f32 	%f5138, %f5137, 0fBE055027, 0f3E1039F6;
	fma.rn.f32 	%f5139, %f5138, %f5137, 0fBDF8CDCC;
	fma.rn.f32 	%f5140, %f5139, %f5137, 0f3E0F2955;
	fma.rn.f32 	%f5141, %f5140, %f5137, 0fBE2AD8B9;
	fma.rn.f32 	%f5142, %f5141, %f5137, 0f3E4CED0B;
	fma.rn.f32 	%f5143, %f5142, %f5137, 0fBE7FFF22;
	fma.rn.f32 	%f5144, %f5143, %f5137, 0f3EAAAA78;
	fma.rn.f32 	%f5145, %f5144, %f5137, 0fBF000000;
	mul.f32 	%f5146, %f5137, %f5145;
	fma.rn.f32 	%f5147, %f5146, %f5137, %f5137;
	fma.rn.f32 	%f5148, %f5136, 0f3F317218, %f5147;
	setp.gt.u32 	%p1806, %r8313, 2139095039;
	fma.rn.f32 	%f5149, %f5132, 0f7F800000, 0f7F800000;
	selp.f32 	%f5150, %f5149, %f5148, %p1806;
	setp.eq.f32 	%p1807, %f5132, 0f00000000;
	fma.rn.f32 	%f5151, %f5150, 0f3EDE5BD9, 0f3F800000;
	selp.f32 	%f5152, 0fFF800000, %f5151, %p1807;
	cvt.rzi.u32.f32 	%r617, %f5152;
	setp.eq.s32 	%p1808, %r617, 0;
	@%p1808 bra 	$L__BB5_276;
	mul.hi.s32 	%r8318, %r10453, 1717986919;
	shr.u32 	%r8319, %r8318, 31;
	shr.s32 	%r8320, %r8318, 2;
	add.s32 	%r8321, %r8320, %r8319;
	mul.lo.s32 	%r8322, %r8321, 10;
	sub.s32 	%r618, %r10453, %r8322;
	mov.b32 	%r10615, 0;
	mov.u32 	%r10616, %r10458;
$L__BB5_273:
	mul.hi.s32 	%r8323, %r10616, 1717986919;
	shr.u32 	%r8324, %r8323, 31;
	shr.s32 	%r8325, %r8323, 2;
	add.s32 	%r8326, %r8325, %r8324;
	mul.lo.s32 	%r8327, %r8326, 10;
	sub.s32 	%r621, %r10616, %r8327;
	setp.eq.s32 	%p1809, %r621, %r618;
	@%p1809 bra 	$L__BB5_275;
	setp.gt.s32 	%p1810, %r621, %r618;
	selp.b32 	%r622, %r10458, %r10453, %p1810;
	selp.b32 	%r10453, %r10453, %r10458, %p1810;
	mov.u32 	%r10458, %r622;
	bra.uni 	$L__BB5_276;
$L__BB5_275:
	add.s32 	%r10615, %r10615, 1;
	setp.ne.s32 	%p1811, %r10615, %r617;
	mov.u32 	%r10616, %r8326;
	@%p1811 bra 	$L__BB5_273;
$L__BB5_276:
	max.s32 	%r8331, %r10462, %r10457;
	cvt.rn.f32.s32 	%f5153, %r8331;
	setp.lt.s32 	%p1812, %r8331, 1;
	mul.f32 	%f5154, %f5153, 0f4B000000;
	selp.f32 	%f5155, %f5154, %f5153, %p1812;
	selp.f32 	%f5156, 0fC1B80000, 0f00000000, %p1812;
	mov.b32 	%r8332, %f5155;
	add.s32 	%r8333, %r8332, -1059760811;
	and.b32  	%r8334, %r8333, -8388608;
	sub.s32 	%r8335, %r8332, %r8334;
	mov.b32 	%f5157, %r8335;
	cvt.rn.f32.s32 	%f5158, %r8334;
	fma.rn.f32 	%f5159, %f5158, 0f34000000, %f5156;
	add.f32 	%f5160, %f5157, 0fBF800000;
	fma.rn.f32 	%f5161, %f5160, 0fBE055027, 0f3E1039F6;
	fma.rn.f32 	%f5162, %f5161, %f5160, 0fBDF8CDCC;
	fma.rn.f32 	%f5163, %f5162, %f5160, 0f3E0F2955;
	fma.rn.f32 	%f5164, %f5163, %f5160, 0fBE2AD8B9;
	fma.rn.f32 	%f5165, %f5164, %f5160, 0f3E4CED0B;
	fma.rn.f32 	%f5166, %f5165, %f5160, 0fBE7FFF22;
	fma.rn.f32 	%f5167, %f5166, %f5160, 0f3EAAAA78;
	fma.rn.f32 	%f5168, %f5167, %f5160, 0fBF000000;
	mul.f32 	%f5169, %f5160, %f5168;
	fma.rn.f32 	%f5170, %f5169, %f5160, %f5160;
	fma.rn.f32 	%f5171, %f5159, 0f3F317218, %f5170;
	setp.gt.u32 	%p1813, %r8332, 2139095039;
	fma.rn.f32 	%f5172, %f5155, 0f7F800000, 0f7F800000;
	selp.f32 	%f5173, %f5172, %f5171, %p1813;
	setp.eq.f32 	%p1814, %f5155, 0f00000000;
	fma.rn.f32 	%f5174, %f5173, 0f3EDE5BD9, 0f3F800000;
	selp.f32 	%f5175, 0fFF800000, %f5174, %p1814;
	cvt.rzi.u32.f32 	%r628, %f5175;
	setp.eq.s32 	%p1815, %r628, 0;
	@%p1815 bra 	$L__BB5_281;
	mul.hi.s32 	%r8337, %r10457, 1717986919;
	shr.u32 	%r8338, %r8337, 31;
	shr.s32 	%r8339, %r8337, 2;
	add.s32 	%r8340, %r8339, %r8338;
	mul.lo.s32 	%r8341, %r8340, 10;
	sub.s32 	%r629, %r10457, %r8341;
	mov.b32 	%r10619, 0;
	mov.u32 	%r10620, %r10462;
$L__BB5_278:
	mul.hi.s32 	%r8342, %r10620, 1717986919;
	shr.u32 	%r8343, %r8342, 31;
	shr.s32 	%r8344, %r8342, 2;
	add.s32 	%r8345, %r8344, %r8343;
	mul.lo.s32 	%r8346, %r8345, 10;
	sub.s32 	%r632, %r10620, %r8346;
	setp.eq.s32 	%p1816, %r632, %r629;
	@%p1816 bra 	$L__BB5_280;
	setp.gt.s32 	%p1817, %r632, %r629;
	selp.b32 	%r633, %r10462, %r10457, %p1817;
	selp.b32 	%r10457, %r10457, %r10462, %p1817;
	mov.u32 	%r10462, %r633;
	bra.uni 	$L__BB5_281;
$L__BB5_280:
	add.s32 	%r10619, %r10619, 1;
	setp.ne.s32 	%p1818, %r10619, %r628;
	mov.u32 	%r10620, %r8345;
	@%p1818 bra 	$L__BB5_278;
$L__BB5_281:
	max.s32 	%r8350, %r10433, %r10434;
	cvt.rn.f32.s32 	%f5176, %r8350;
	setp.lt.s32 	%p1819, %r8350, 1;
	mul.f32 	%f5177, %f5176, 0f4B000000;
	selp.f32 	%f5178, %f5177, %f5176, %p1819;
	selp.f32 	%f5179, 0fC1B80000, 0f00000000, %p1819;
	mov.b32 	%r8351, %f5178;
	add.s32 	%r8352, %r8351, -1059760811;
	and.b32  	%r8353, %r8352, -8388608;
	sub.s32 	%r8354, %r8351, %r8353;
	mov.b32 	%f5180, %r8354;
	cvt.rn.f32.s32 	%f5181, %r8353;
	fma.rn.f32 	%f5182, %f5181, 0f34000000, %f5179;
	add.f32 	%f5183, %f5180, 0fBF800000;
	fma.rn.f32 	%f5184, %f5183, 0fBE055027, 0f3E1039F6;
	fma.rn.f32 	%f5185, %f5184, %f5183, 0fBDF8CDCC;
	fma.rn.f32 	%f5186, %f5185, %f5183, 0f3E0F2955;
	fma.rn.f32 	%f5187, %f5186, %f5183, 0fBE2AD8B9;
	fma.rn.f32 	%f5188, %f5187, %f5183, 0f3E4CED0B;
	fma.rn.f32 	%f5189, %f5188, %f5183, 0fBE7FFF22;
	fma.rn.f32 	%f5190, %f5189, %f5183, 0f3EAAAA78;
	fma.rn.f32 	%f5191, %f5190, %f5183, 0fBF000000;
	mul.f32 	%f5192, %f5183, %f5191;
	fma.rn.f32 	%f5193, %f5192, %f5183, %f5183;
	fma.rn.f32 	%f5194, %f5182, 0f3F317218, %f5193;
	setp.gt.u32 	%p1820, %r8351, 2139095039;
	fma.rn.f32 	%f5195, %f5178, 0f7F800000, 0f7F800000;
	selp.f32 	%f5196, %f5195, %f5194, %p1820;
	setp.eq.f32 	%p1821, %f5178, 0f00000000;
	fma.rn.f32 	%f5197, %f5196, 0f3EDE5BD9, 0f3F800000;
	selp.f32 	%f5198, 0fFF800000, %f5197, %p1821;
	cvt.rzi.u32.f32 	%r639, %f5198;
	setp.eq.s32 	%p1822, %r639, 0;
	@%p1822 bra 	$L__BB5_286;
	mul.hi.s32 	%r8356, %r10434, 1717986919;
	shr.u32 	%r8357, %r8356, 31;
	shr.s32 	%r8358, %r8356, 2;
	add.s32 	%r8359, %r8358, %r8357;
	mul.lo.s32 	%r8360, %r8359, 10;
	sub.s32 	%r640, %r10434, %r8360;
	mov.b32 	%r10623, 0;
	mov.u32 	%r10624, %r10433;
$L__BB5_283:
	mul.hi.s32 	%r8361, %r10624, 1717986919;
	shr.u32 	%r8362, %r8361, 31;
	shr.s32 	%r8363, %r8361, 2;
	add.s32 	%r8364, %r8363, %r8362;
	mul.lo.s32 	%r8365, %r8364, 10;
	sub.s32 	%r643, %r10624, %r8365;
	setp.eq.s32 	%p1823, %r643, %r640;
	@%p1823 bra 	$L__BB5_285;
	setp.gt.s32 	%p1824, %r643, %r640;
	selp.b32 	%r644, %r10433, %r10434, %p1824;
	selp.b32 	%r10434, %r10434, %r10433, %p1824;
	mov.u32 	%r10433, %r644;
	bra.uni 	$L__BB5_286;
$L__BB5_285:
	add.s32 	%r10623, %r10623, 1;
	setp.ne.s32 	%p1825, %r10623, %r639;
	mov.u32 	%r10624, %r8364;
	@%p1825 bra 	$L__BB5_283;
$L__BB5_286:
	max.s32 	%r8369, %r10437, %r10438;
	cvt.rn.f32.s32 	%f5199, %r8369;
	setp.lt.s32 	%p1826, %r8369, 1;
	mul.f32 	%f5200, %f5199, 0f4B000000;
	selp.f32 	%f5201, %f5200, %f5199, %p1826;
	selp.f32 	%f5202, 0fC1B80000, 0f00000000, %p1826;
	mov.b32 	%r8370, %f5201;
	add.s32 	%r8371, %r8370, -1059760811;
	and.b32  	%r8372, %r8371, -8388608;
	sub.s32 	%r8373, %r8370, %r8372;
	mov.b32 	%f5203, %r8373;
	cvt.rn.f32.s32 	%f5204, %r8372;
	fma.rn.f32 	%f5205, %f5204, 0f34000000, %f5202;
	add.f32 	%f5206, %f5203, 0fBF800000;
	fma.rn.f32 	%f5207, %f5206, 0fBE055027, 0f3E1039F6;
	fma.rn.f32 	%f5208, %f5207, %f5206, 0fBDF8CDCC;
	fma.rn.f32 	%f5209, %f5208, %f5206, 0f3E0F2955;
	fma.rn.f32 	%f5210, %f5209, %f5206, 0fBE2AD8B9;
	fma.rn.f32 	%f5211, %f5210, %f5206, 0f3E4CED0B;
	fma.rn.f32 	%f5212, %f5211, %f5206, 0fBE7FFF22;
	fma.rn.f32 	%f5213, %f5212, %f5206, 0f3EAAAA78;
	fma.rn.f32 	%f5214, %f5213, %f5206, 0fBF000000;
	mul.f32 	%f5215, %f5206, %f5214;
	fma.rn.f32 	%f5216, %f5215, %f5206, %f5206;
	fma.rn.f32 	%f5217, %f5205, 0f3F317218, %f5216;
	setp.gt.u32 	%p1827, %r8370, 2139095039;
	fma.rn.f32 	%f5218, %f5201, 0f7F800000, 0f7F800000;
	selp.f32 	%f5219, %f5218, %f5217, %p1827;
	setp.eq.f32 	%p1828, %f5201, 0f00000000;
	fma.rn.f32 	%f5220, %f5219, 0f3EDE5BD9, 0f3F800000;
	selp.f32 	%f5221, 0fFF800000, %f5220, %p1828;
	cvt.rzi.u32.f32 	%r650, %f5221;
	setp.eq.s32 	%p1829, %r650, 0;
	@%p1829 bra 	$L__BB5_291;
	mul.hi.s32 	%r8375, %r10438, 1717986919;
	shr.u32 	%r8376, %r8375, 31;
	shr.s32 	%r8377, %r8375, 2;
	add.s32 	%r8378, %r8377, %r8376;
	mul.lo.s32 	%r8379, %r8378, 10;
	sub.s32 	%r651, %r10438, %r8379;
	mov.b32 	%r10627, 0;
	mov.u32 	%r10628, %r10437;
$L__BB5_288:
	mul.hi.s32 	%r8380, %r10628, 1717986919;
	shr.u32 	%r8381, %r8380, 31;
	shr.s32 	%r8382, %r8380, 2;
	add.s32 	%r8383, %r8382, %r8381;
	mul.lo.s32 	%r8384, %r8383, 10;
	sub.s32 	%r654, %r10628, %r8384;
	setp.eq.s32 	%p1830, %r654, %r651;
	@%p1830 bra 	$L__BB5_290;
	setp.gt.s32 	%p1831, %r654, %r651;
	selp.b32 	%r655, %r10437, %r10438, %p1831;
	selp.b32 	%r10438, %r10438, %r10437, %p1831;
	mov.u32 	%r10437, %r655;
	bra.uni 	$L__BB5_291;
$L__BB5_290:
	add.s32 	%r10627, %r10627, 1;
	setp.ne.s32 	%p1832, %r10627, %r650;
	mov.u32 	%r10628, %r8383;
	@%p1832 bra 	$L__BB5_288;
$L__BB5_291:
	max.s32 	%r8388, %r10441, %r10442;
	cvt.rn.f32.s32 	%f5222, %r8388;
	setp.lt.s32 	%p1833, %r8388, 1;
	mul.f32 	%f5223, %f5222, 0f4B000000;
	selp.f32 	%f5224, %f5223, %f5222, %p1833;
	selp.f32 	%f5225, 0fC1B80000, 0f00000000, %p1833;
	mov.b32 	%r8389, %f5224;
	add.s32 	%r8390, %r8389, -1059760811;
	and.b32  	%r8391, %r8390, -8388608;
	sub.s32 	%r8392, %r8389, %r8391;
	mov.b32 	%f5226, %r8392;
	cvt.rn.f32.s32 	%f5227, %r8391;
	fma.rn.f32 	%f5228, %f5227, 0f34000000, %f5225;
	add.f32 	%f5229, %f5226, 0fBF800000;
	fma.rn.f32 	%f5230, %f5229, 0fBE055027, 0f3E1039F6;
	fma.rn.f32 	%f5231, %f5230, %f5229, 0fBDF8CDCC;
	fma.rn.f32 	%f5232, %f5231, %f5229, 0f3E0F2955;
	fma.rn.f32 	%f5233, %f5232, %f5229, 0fBE2AD8B9;
	fma.rn.f32 	%f5234, %f5233, %f5229, 0f3E4CED0B;
	fma.rn.f32 	%f5235, %f5234, %f5229, 0fBE7FFF22;
	fma.rn.f32 	%f5236, %f5235, %f5229, 0f3EAAAA78;
	fma.rn.f32 	%f5237, %f5236, %f5229, 0fBF000000;
	mul.f32 	%f5238, %f5229, %f5237;
	fma.rn.f32 	%f5239, %f5238, %f5229, %f5229;
	fma.rn.f32 	%f5240, %f5228, 0f3F317218, %f5239;
	setp.gt.u32 	%p1834, %r8389, 2139095039;
	fma.rn.f32 	%f5241, %f5224, 0f7F800000, 0f7F800000;
	selp.f32 	%f5242, %f5241, %f5240, %p1834;
	setp.eq.f32 	%p1835, %f5224, 0f00000000;
	fma.rn.f32 	%f5243, %f5242, 0f3EDE5BD9, 0f3F800000;
	selp.f32 	%f5244, 0fFF800000, %f5243, %p1835;
	cvt.rzi.u32.f32 	%r661, %f5244;
	setp.eq.s32 	%p1836, %r661, 0;
	@%p1836 bra 	$L__BB5_296;
	mul.hi.s32 	%r8394, %r10442, 1717986919;
	shr.u32 	%r8395, %r8394, 31;
	shr.s32 	%r8396, %r8394, 2;
	add.s32 	%r8397, %r8396, %r8395;
	mul.lo.s32 	%r8398, %r8397, 10;
	sub.s32 	%r662, %r10442, %r8398;
	mov.b32 	%r10631, 0;
	mov.u32 	%r10632, %r10441;
$L__BB5_293:
	mul.hi.s32 	%r8399, %r10632, 1717986919;
	shr.u32 	%r8400, %r8399, 31;
	shr.s32 	%r8401, %r8399, 2;
	add.s32 	%r8402, %r8401, %r8400;
	mul.lo.s32 	%r8403, %r8402, 10;
	sub.s32 	%r665, %r10632, %r8403;
	setp.eq.s32 	%p1837, %r665, %r662;
	@%p1837 bra 	$L__BB5_295;
	setp.gt.s32 	%p1838, %r665, %r662;
	selp.b32 	%r666, %r10441, %r10442, %p1838;
	selp.b32 	%r10442, %r10442, %r10441, %p1838;
	mov.u32 	%r10441, %r666;
	bra.uni 	$L__BB5_296;
$L__BB5_295:
	add.s32 	%r10631, %r10631, 1;
	setp.ne.s32 	%p1839, %r10631, %r661;
	mov.u32 	%r10632, %r8402;
	@%p1839 bra 	$L__BB5_293;
$L__BB5_296:
	max.s32 	%r8407, %r10445, %r10446;
	cvt.rn.f32.s32 	%f5245, %r8407;
	setp.lt.s32 	%p1840, %r8407, 1;
	mul.f32 	%f5246, %f5245, 0f4B000000;
	selp.f32 	%f5247, %f5246, %f5245, %p1840;
	selp.f32 	%f5248, 0fC1B80000, 0f00000000, %p1840;
	mov.b32 	%r8408, %f5247;
	add.s32 	%r8409, %r8408, -1059760811;
	and.b32  	%r8410, %r8409, -8388608;
	sub.s32 	%r8411, %r8408, %r8410;
	mov.b32 	%f5249, %r8411;
	cvt.rn.f32.s32 	%f5250, %r8410;
	fma.rn.f32 	%f5251, %f5250, 0f34000000, %f5248;
	add.f32 	%f5252, %f5249, 0fBF800000;
	fma.rn.f32 	%f5253, %f5252, 0fBE055027, 0f3E1039F6;
	fma.rn.f32 	%f5254, %f5253, %f5252, 0fBDF8CDCC;
	fma.rn.f32 	%f5255, %f5254, %f5252, 0f3E0F2955;
	fma.rn.f32 	%f5256, %f5255, %f5252, 0fBE2AD8B9;
	fma.rn.f32 	%f5257, %f5256, %f5252, 0f3E4CED0B;
	fma.rn.f32 	%f5258, %f5257, %f5252, 0fBE7FFF22;
	fma.rn.f32 	%f5259, %f5258, %f5252, 0f3EAAAA78;
	fma.rn.f32 	%f5260, %f5259, %f5252, 0fBF000000;
	mul.f32 	%f5261, %f5252, %f5260;
	fma.rn.f32 	%f5262, %f5261, %f5252, %f5252;
	fma.rn.f32 	%f5263, %f5251, 0f3F317218, %f5262;
	setp.gt.u32 	%p1841, %r8408, 2139095039;
	fma.rn.f32 	%f5264, %f5247, 0f7F800000, 0f7F800000;
	selp.f32 	%f5265, %f5264, %f5263, %p1841;
	setp.eq.f32 	%p1842, %f5247, 0f00000000;
	fma.rn.f32 	%f5266, %f5265, 0f3EDE5BD9, 0f3F800000;
	selp.f32 	%f5267, 0fFF800000, %f5266, %p1842;
	cvt.rzi.u32.f32 	%r672, %f5267;
	setp.eq.s32 	%p1843, %r672, 0;
	@%p1843 bra 	$L__BB5_301;
	mul.hi.s32 	%r8413, %r10446, 1717986919;
	shr.u32 	%r8414, %r8413, 31;
	shr.s32 	%r8415, %r8413, 2;
	add.s32 	%r8416, %r8415, %r8414;
	mul.lo.s32 	%r8417, %r8416, 10;
	sub.s32 	%r673, %r10446, %r8417;
	mov.b32 	%r10635, 0;
	mov.u32 	%r10636, %r10445;
$L__BB5_298:
	mul.hi.s32 	%r8418, %r10636, 1717986919;
	shr.u32 	%r8419, %r8418, 31;
	shr.s32 	%r8420, %r8418, 2;
	add.s32 	%r8421, %r8420, %r8419;
	mul.lo.s32 	%r8422, %r8421, 10;
	sub.s32 	%r676, %r10636, %r8422;
	setp.eq.s32 	%p1844, %r676, %r673;
	@%p1844 bra 	$L__BB5_300;
	setp.gt.s32 	%p1845, %r676, %r673;
	selp.b32 	%r677, %r10445, %r10446, %p1845;
	selp.b32 	%r10446, %r10446, %r10445, %p1845;
	mov.u32 	%r10445, %r677;
	bra.uni 	$L__BB5_301;
$L__BB5_300:
	add.s32 	%r10635, %r10635, 1;
	setp.ne.s32 	%p1846, %r10635, %r672;
	mov.u32 	%r10636, %r8421;
	@%p1846 bra 	$L__BB5_298;
$L__BB5_301:
	max.s32 	%r8426, %r10449, %r10450;
	cvt.rn.f32.s32 	%f5268, %r8426;
	setp.lt.s32 	%p1847, %r8426, 1;
	mul.f32 	%f5269, %f5268, 0f4B000000;
	selp.f32 	%f5270, %f5269, %f5268, %p1847;
	selp.f32 	%f5271, 0fC1B80000, 0f00000000, %p1847;
	mov.b32 	%r8427, %f5270;
	add.s32 	%r8428, %r8427, -1059760811;
	and.b32  	%r8429, %r8428, -8388608;
	sub.s32 	%r8430, %r8427, %r8429;
	mov.b32 	%f5272, %r8430;
	cvt.rn.f32.s32 	%f5273, %r8429;
	fma.rn.f32 	%f5274, %f5273, 0f34000000, %f5271;
	add.f32 	%f5275, %f5272, 0fBF800000;
	fma.rn.f32 	%f5276, %f5275, 0fBE055027, 0f3E1039F6;
	fma.rn.f32 	%f5277, %f5276, %f5275, 0fBDF8CDCC;
	fma.rn.f32 	%f5278, %f5277, %f5275, 0f3E0F2955;
	fma.rn.f32 	%f5279, %f5278, %f5275, 0fBE2AD8B9;
	fma.rn.f32 	%f5280, %f5279, %f5275, 0f3E4CED0B;
	fma.rn.f32 	%f5281, %f5280, %f5275, 0fBE7FFF22;
	fma.rn.f32 	%f5282, %f5281, %f5275, 0f3EAAAA78;
	fma.rn.f32 	%f5283, %f5282, %f5275, 0fBF000000;
	mul.f32 	%f5284, %f5275, %f5283;
	fma.rn.f32 	%f5285, %f5284, %f5275, %f5275;
	fma.rn.f32 	%f5286, %f5274, 0f3F317218, %f5285;
	setp.gt.u32 	%p1848, %r8427, 2139095039;
	fma.rn.f32 	%f5287, %f5270, 0f7F800000, 0f7F800000;
	selp.f32 	%f5288, %f5287, %f5286, %p1848;
	setp.eq.f32 	%p1849, %f5270, 0f00000000;
	fma.rn.f32 	%f5289, %f5288, 0f3EDE5BD9, 0f3F800000;
	selp.f32 	%f5290, 0fFF800000, %f5289, %p1849;
	cvt.rzi.u32.f32 	%r683, %f5290;
	setp.eq.s32 	%p1850, %r683, 0;
	@%p1850 bra 	$L__BB5_306;
	mul.hi.s32 	%r8432, %r10450, 1717986919;
	shr.u32 	%r8433, %r8432, 31;
	shr.s32 	%r8434, %r8432, 2;
	add.s32 	%r8435, %r8434, %r8433;
	mul.lo.s32 	%r8436, %r8435, 10;
	sub.s32 	%r684, %r10450, %r8436;
	mov.b32 	%r10639, 0;
	mov.u32 	%r10640, %r10449;
$L__BB5_303:
	mul.hi.s32 	%r8437, %r10640, 1717986919;
	shr.u32 	%r8438, %r8437, 31;
	shr.s32 	%r8439, %r8437, 2;
	add.s32 	%r8440, %r8439, %r8438;
	mul.lo.s32 	%r8441, %r8440, 10;
	sub.s32 	%r687, %r10640, %r8441;
	setp.eq.s32 	%p1851, %r687, %r684;
	@%p1851 bra 	$L__BB5_305;
	setp.gt.s32 	%p1852, %r687, %r684;
	selp.b32 	%r688, %r10449, %r10450, %p1852;
	selp.b32 	%r10450, %r10450, %r10449, %p1852;
	mov.u32 	%r10449, %r688;
	bra.uni 	$L__BB5_306;
$L__BB5_305:
	add.s32 	%r10639, %r10639, 1;
	setp.ne.s32 	%p1853, %r10639, %r683;
	mov.u32 	%r10640, %r8440;
	@%p1853 bra 	$L__BB5_303;
$L__BB5_306:
	max.s32 	%r8445, %r10453, %r10454;
	cvt.rn.f32.s32 	%f5291, %r8445;
	setp.lt.s32 	%p1854, %r8445, 1;
	mul.f32 	%f5292, %f5291, 0f4B000000;
	selp.f32 	%f5293, %f5292, %f5291, %p1854;
	selp.f32 	%f5294, 0fC1B80000, 0f00000000, %p1854;
	mov.b32 	%r8446, %f5293;
	add.s32 	%r8447, %r8446, -1059760811;
	and.b32  	%r8448, %r8447, -8388608;
	sub.s32 	%r8449, %r8446, %r8448;
	mov.b32 	%f5295, %r8449;
	cvt.rn.f32.s32 	%f5296, %r8448;
	fma.rn.f32 	%f5297, %f5296, 0f34000000, %f5294;
	add.f32 	%f5298, %f5295, 0fBF800000;
	fma.rn.f32 	%f5299, %f5298, 0fBE055027, 0f3E1039F6;
	fma.rn.f32 	%f5300, %f5299, %f5298, 0fBDF8CDCC;
	fma.rn.f32 	%f5301, %f5300, %f5298, 0f3E0F2955;
	fma.rn.f32 	%f5302, %f5301, %f5298, 0fBE2AD8B9;
	fma.rn.f32 	%f5303, %f5302, %f5298, 0f3E4CED0B;
	fma.rn.f32 	%f5304, %f5303, %f5298, 0fBE7FFF22;
	fma.rn.f32 	%f5305, %f5304, %f5298, 0f3EAAAA78;
	fma.rn.f32 	%f5306, %f5305, %f5298, 0fBF000000;
	mul.f32 	%f5307, %f5298, %f5306;
	fma.rn.f32 	%f5308, %f5307, %f5298, %f5298;
	fma.rn.f32 	%f5309, %f5297, 0f3F317218, %f5308;
	setp.gt.u32 	%p1855, %r8446, 2139095039;
	fma.rn.f32 	%f5310, %f5293, 0f7F800000, 0f7F800000;
	selp.f32 	%f5311, %f5310, %f5309, %p1855;
	setp.eq.f32 	%p1856, %f5293, 0f00000000;
	fma.rn.f32 	%f5312, %f5311, 0f3EDE5BD9, 0f3F800000;
	selp.f32 	%f5313, 0fFF800000, %f5312, %p1856;
	cvt.rzi.u32.f32 	%r694, %f5313;
	setp.eq.s32 	%p1857, %r694, 0;
	@%p1857 bra 	$L__BB5_311;
	mul.hi.s32 	%r8451, %r10454, 1717986919;
	shr.u32 	%r8452, %r8451, 31;
	shr.s32 	%r8453, %r8451, 2;
	add.s32 	%r8454, %r8453, %r8452;
	mul.lo.s32 	%r8455, %r8454, 10;
	sub.s32 	%r695, %r10454, %r8455;
	mov.b32 	%r10643, 0;
	mov.u32 	%r10644, %r10453;
$L__BB5_308:
	mul.hi.s32 	%r8456, %r10644, 1717986919;
	shr.u32 	%r8457, %r8456, 31;
	shr.s32 	%r8458, %r8456, 2;
	add.s32 	%r8459, %r8458, %r8457;
	mul.lo.s32 	%r8460, %r8459, 10;
	sub.s32 	%r698, %r10644, %r8460;
	setp.eq.s32 	%p1858, %r698, %r695;
	@%p1858 bra 	$L__BB5_310;
	setp.gt.s32 	%p1859, %r698, %r695;
	selp.b32 	%r699, %r10453, %r10454, %p1859;
	selp.b32 	%r10454, %r10454, %r10453, %p1859;
	mov.u32 	%r10453, %r699;
	bra.uni 	$L__BB5_311;
$L__BB5_310:
	add.s32 	%r10643, %r10643, 1;
	setp.ne.s32 	%p1860, %r10643, %r694;
	mov.u32 	%r10644, %r8459;
	@%p1860 bra 	$L__BB5_308;
$L__BB5_311:
	max.s32 	%r8464, %r10457, %r10458;
	cvt.rn.f32.s32 	%f5314, %r8464;
	setp.lt.s32 	%p1861, %r8464, 1;
	mul.f32 	%f5315, %f5314, 0f4B000000;
	selp.f32 	%f5316, %f5315, %f5314, %p1861;
	selp.f32 	%f5317, 0fC1B80000, 0f00000000, %p1861;
	mov.b32 	%r8465, %f5316;
	add.s32 	%r8466, %r8465, -1059760811;
	and.b32  	%r8467, %r8466, -8388608;
	sub.s32 	%r8468, %r8465, %r8467;
	mov.b32 	%f5318, %r8468;
	cvt.rn.f32.s32 	%f5319, %r8467;
	fma.rn.f32 	%f5320, %f5319, 0f34000000, %f5317;
	add.f32 	%f5321, %f5318, 0fBF800000;
	fma.rn.f32 	%f5322, %f5321, 0fBE055027, 0f3E1039F6;
	fma.rn.f32 	%f5323, %f5322, %f5321, 0fBDF8CDCC;
	fma.rn.f32 	%f5324, %f5323, %f5321, 0f3E0F2955;
	fma.rn.f32 	%f5325, %f5324, %f5321, 0fBE2AD8B9;
	fma.rn.f32 	%f5326, %f5325, %f5321, 0f3E4CED0B;
	fma.rn.f32 	%f5327, %f5326, %f5321, 0fBE7FFF22;
	fma.rn.f32 	%f5328, %f5327, %f5321, 0f3EAAAA78;
	fma.rn.f32 	%f5329, %f5328, %f5321, 0fBF000000;
	mul.f32 	%f5330, %f5321, %f5329;
	fma.rn.f32 	%f5331, %f5330, %f5321, %f5321;
	fma.rn.f32 	%f5332, %f5320, 0f3F317218, %f5331;
	setp.gt.u32 	%p1862, %r8465, 2139095039;
	fma.rn.f32 	%f5333, %f5316, 0f7F800000, 0f7F800000;
	selp.f32 	%f5334, %f5333, %f5332, %p1862;
	setp.eq.f32 	%p1863, %f5316, 0f00000000;
	fma.rn.f32 	%f5335, %f5334, 0f3EDE5BD9, 0f3F800000;
	selp.f32 	%f5336, 0fFF800000, %f5335, %p1863;
	cvt.rzi.u32.f32 	%r705, %f5336;
	setp.eq.s32 	%p1864, %r705, 0;
	@%p1864 bra 	$L__BB5_316;
	mul.hi.s32 	%r8470, %r10458, 1717986919;
	shr.u32 	%r8471, %r8470, 31;
	shr.s32 	%r8472, %r8470, 2;
	add.s32 	%r8473, %r8472, %r8471;
	mul.lo.s32 	%r8474, %r8473, 10;
	sub.s32 	%r706, %r10458, %r8474;
	mov.b32 	%r10647, 0;
	mov.u32 	%r10648, %r10457;
$L__BB5_313:
	mul.hi.s32 	%r8475, %r10648, 1717986919;
	shr.u32 	%r8476, %r8475, 31;
	shr.s32 	%r8477, %r8475, 2;
	add.s32 	%r8478, %r8477, %r8476;
	mul.lo.s32 	%r8479, %r8478, 10;
	sub.s32 	%r709, %r10648, %r8479;
	setp.eq.s32 	%p1865, %r709, %r706;
	@%p1865 bra 	$L__BB5_315;
	setp.gt.s32 	%p1866, %r709, %r706;
	selp.b32 	%r710, %r10457, %r10458, %p1866;
	selp.b32 	%r10458, %r10458, %r10457, %p1866;
	mov.u32 	%r10457, %r710;
	bra.uni 	$L__BB5_316;
$L__BB5_315:
	add.s32 	%r10647, %r10647, 1;
	setp.ne.s32 	%p1867, %r10647, %r705;
	mov.u32 	%r10648, %r8478;
	@%p1867 bra 	$L__BB5_313;
$L__BB5_316:
	max.s32 	%r8483, %r10525, %r10462;
	cvt.rn.f32.s32 	%f5337, %r8483;
	setp.lt.s32 	%p1868, %r8483, 1;
	mul.f32 	%f5338, %f5337, 0f4B000000;
	selp.f32 	%f5339, %f5338, %f5337, %p1868;
	selp.f32 	%f5340, 0fC1B80000, 0f00000000, %p1868;
	mov.b32 	%r8484, %f5339;
	add.s32 	%r8485, %r8484, -1059760811;
	and.b32  	%r8486, %r8485, -8388608;
	sub.s32 	%r8487, %r8484, %r8486;
	mov.b32 	%f5341, %r8487;
	cvt.rn.f32.s32 	%f5342, %r8486;
	fma.rn.f32 	%f5343, %f5342, 0f34000000, %f5340;
	add.f32 	%f5344, %f5341, 0fBF800000;
	fma.rn.f32 	%f5345, %f5344, 0fBE055027, 0f3E1039F6;
	fma.rn.f32 	%f5346, %f5345, %f5344, 0fBDF8CDCC;
	fma.rn.f32 	%f5347, %f5346, %f5344, 0f3E0F2955;
	fma.rn.f32 	%f5348, %f5347, %f5344, 0fBE2AD8B9;
	fma.rn.f32 	%f5349, %f5348, %f5344, 0f3E4CED0B;
	fma.rn.f32 	%f5350, %f5349, %f5344, 0fBE7FFF22;
	fma.rn.f32 	%f5351, %f5350, %f5344, 0f3EAAAA78;
	fma.rn.f32 	%f5352, %f5351, %f5344, 0fBF000000;
	mul.f32 	%f5353, %f5344, %f5352;
	fma.rn.f32 	%f5354, %f5353, %f5344, %f5344;
	fma.rn.f32 	%f5355, %f5343, 0f3F317218, %f5354;
	setp.gt.u32 	%p1869, %r8484, 2139095039;
	fma.rn.f32 	%f5356, %f5339, 0f7F800000, 0f7F800000;
	selp.f32 	%f5357, %f5356, %f5355, %p1869;
	setp.eq.f32 	%p1870, %f5339, 0f00000000;
	fma.rn.f32 	%f5358, %f5357, 0f3EDE5BD9, 0f3F800000;
	selp.f32 	%f5359, 0fFF800000, %f5358, %p1870;
	cvt.rzi.u32.f32 	%r716, %f5359;
	setp.eq.s32 	%p1871, %r716, 0;
	@%p1871 bra 	$L__BB5_321;
	mul.hi.s32 	%r8489, %r10462, 1717986919;
	shr.u32 	%r8490, %r8489, 31;
	shr.s32 	%r8491, %r8489, 2;
	add.s32 	%r8492, %r8491, %r8490;
	mul.lo.s32 	%r8493, %r8492, 10;
	sub.s32 	%r717, %r10462, %r8493;
	mov.b32 	%r10651, 0;
	mov.u32 	%r10652, %r10525;
$L__BB5_318:
	mul.hi.s32 	%r8494, %r10652, 1717986919;
	shr.u32 	%r8495, %r8494, 31;
	shr.s32 	%r8496, %r8494, 2;
	add.s32 	%r8497, %r8496, %r8495;
	mul.lo.s32 	%r8498, %r8497, 10;
	sub.s32 	%r720, %r10652, %r8498;
	setp.eq.s32 	%p1872, %r720, %r717;
	@%p1872 bra 	$L__BB5_320;
	setp.gt.s32 	%p1873, %r720, %r717;
	selp.b32 	%r721, %r10525, %r10462, %p1873;
	selp.b32 	%r10462, %r10462, %r10525, %p1873;
	mov.u32 	%r10525, %r721;
	bra.uni 	$L__BB5_321;
$L__BB5_320:
	add.s32 	%r10651, %r10651, 1;
	setp.ne.s32 	%p1874, %r10651, %r716;
	mov.u32 	%r10652, %r8497;
	@%p1874 bra 	$L__BB5_318;
$L__BB5_321:
	max.s32 	%r8502, %r10434, %r10466;
	cvt.rn.f32.s32 	%f5360, %r8502;
	setp.lt.s32 	%p1875, %r8502, 1;
	mul.f32 	%f5361, %f5360, 0f4B000000;
	selp.f32 	%f5362, %f5361, %f5360, %p1875;
	selp.f32 	%f5363, 0fC1B80000, 0f00000000, %p1875;
	mov.b32 	%r8503, %f5362;
	add.s32 	%r8504, %r8503, -1059760811;
	and.b32  	%r8505, %r8504, -8388608;
	sub.s32 	%r8506, %r8503, %r8505;
	mov.b32 	%f5364, %r8506;
	cvt.rn.f32.s32 	%f5365, %r8505;
	fma.rn.f32 	%f5366, %f5365, 0f34000000, %f5363;
	add.f32 	%f5367, %f5364, 0fBF800000;
	fma.rn.f32 	%f5368, %f5367, 0fBE055027, 0f3E1039F6;
	fma.rn.f32 	%f5369, %f5368, %f5367, 0fBDF8CDCC;
	fma.rn.f32 	%f5370, %f5369, %f5367, 0f3E0F2955;
	fma.rn.f32 	%f5371, %f5370, %f5367, 0fBE2AD8B9;
	fma.rn.f32 	%f5372, %f5371, %f5367, 0f3E4CED0B;
	fma.rn.f32 	%f5373, %f5372, %f5367, 0fBE7FFF22;
	fma.rn.f32 	%f5374, %f5373, %f5367, 0f3EAAAA78;
	fma.rn.f32 	%f5375, %f5374, %f5367, 0fBF000000;
	mul.f32 	%f5376, %f5367, %f5375;
	fma.rn.f32 	%f5377, %f5376, %f5367, %f5367;
	fma.rn.f32 	%f5378, %f5366, 0f3F317218, %f5377;
	setp.gt.u32 	%p1876, %r8503, 2139095039;
	fma.rn.f32 	%f5379, %f5362, 0f7F800000, 0f7F800000;
	selp.f32 	%f5380, %f5379, %f5378, %p1876;
	setp.eq.f32 	%p1877, %f5362, 0f00000000;
	fma.rn.f32 	%f5381, %f5380, 0f3EDE5BD9, 0f3F800000;
	selp.f32 	%f5382, 0fFF800000, %f5381, %p1877;
	cvt.rzi.u32.f32 	%r727, %f5382;
	setp.eq.s32 	%p1878, %r727, 0;
	@%p1878 bra 	$L__BB5_326;
	mul.hi.s32 	%r8508, %r10466, 1717986919;
	shr.u32 	%r8509, %r8508, 31;
	shr.s32 	%r8510, %r8508, 2;
	add.s32 	%r8511, %r8510, %r8509;
	mul.lo.s32 	%r8512, %r8511, 10;
	sub.s32 	%r728, %r10466, %r8512;
	mov.b32 	%r10655, 0;
	mov.u32 	%r10656, %r10434;
$L__BB5_323:
	mul.hi.s32 	%r8513, %r10656, 1717986919;
	shr.u32 	%r8514, %r8513, 31;
	shr.s32 	%r8515, %r8513, 2;
	add.s32 	%r8516, %r8515, %r8514;
	mul.lo.s32 	%r8517, %r8516, 10;
	sub.s32 	%r731, %r10656, %r8517;
	setp.eq.s32 	%p1879, %r731, %r728;
	@%p1879 bra 	$L__BB5_325;
	setp.gt.s32 	%p1880, %r731, %r728;
	selp.b32 	%r732, %r10434, %r10466, %p1880;
	selp.b32 	%r10466, %r10466, %r10434, %p1880;
	mov.u32 	%r10434, %r732;
	bra.uni 	$L__BB5_326;
$L__BB5_325:
	add.s32 	%r10655, %r10655, 1;
	setp.ne.s32 	%p1881, %r10655, %r727;
	mov.u32 	%r10656, %r8516;
	@%p1881 bra 	$L__BB5_323;
$L__BB5_326:
	max.s32 	%r8521, %r10438, %r10433;
	cvt.rn.f32.s32 	%f5383, %r8521;
	setp.lt.s32 	%p1882, %r8521, 1;
	mul.f32 	%f5384, %f5383, 0f4B000000;
	selp.f32 	%f5385, %f5384, %f5383, %p1882;
	selp.f32 	%f5386, 0fC1B80000, 0f00000000, %p1882;
	mov.b32 	%r8522, %f5385;
	add.s32 	%r8523, %r8522, -1059760811;
	and.b32  	%r8524, %r8523, -8388608;
	sub.s32 	%r8525, %r8522, %r8524;
	mov.b32 	%f5387, %r8525;
	cvt.rn.f32.s32 	%f5388, %r8524;
	fma.rn.f32 	%f5389, %f5388, 0f34000000, %f5386;
	add.f32 	%f5390, %f5387, 0fBF800000;
	fma.rn.f32 	%f5391, %f5390, 0fBE055027, 0f3E1039F6;
	fma.rn.f32 	%f5392, %f5391, %f5390, 0fBDF8CDCC;
	fma.rn.f32 	%f5393, %f5392, %f5390, 0f3E0F2955;
	fma.rn.f32 	%f5394, %f5393, %f5390, 0fBE2AD8B9;
	fma.rn.f32 	%f5395, %f5394, %f5390, 0f3E4CED0B;
	fma.rn.f32 	%f5396, %f5395, %f5390, 0fBE7FFF22;
	fma.rn.f32 	%f5397, %f5396, %f5390, 0f3EAAAA78;
	fma.rn.f32 	%f5398, %f5397, %f5390, 0fBF000000;
	mul.f32 	%f5399, %f5390, %f5398;
	fma.rn.f32 	%f5400, %f5399, %f5390, %f5390;
	fma.rn.f32 	%f5401, %f5389, 0f3F317218, %f5400;
	setp.gt.u32 	%p1883, %r8522, 2139095039;
	fma.rn.f32 	%f5402, %f5385, 0f7F800000, 0f7F800000;
	selp.f32 	%f5403, %f5402, %f5401, %p1883;
	setp.eq.f32 	%p1884, %f5385, 0f00000000;
	fma.rn.f32 	%f5404, %f5403, 0f3EDE5BD9, 0f3F800000;
	selp.f32 	%f5405, 0fFF800000, %f5404, %p1884;
	cvt.rzi.u32.f32 	%r738, %f5405;
	setp.eq.s32 	%p1885, %r738, 0;
	@%p1885 bra 	$L__BB5_331;
	mul.hi.s32 	%r8527, %r10433, 1717986919;
	shr.u32 	%r8528, %r8527, 31;
	shr.s32 	%r8529, %r8527, 2;
	add.s32 	%r8530, %r8529, %r8528;
	mul.lo.s32 	%r8531, %r8530, 10;
	sub.s32 	%r739, %r10433, %r8531;
	mov.b32 	%r10659, 0;
	mov.u32 	%r10660, %r10438;
$L__BB5_328:
	mul.hi.s32 	%r8532, %r10660, 1717986919;
	shr.u32 	%r8533, %r8532, 31;
	shr.s32 	%r8534, %r8532, 2;
	add.s32 	%r8535, %r8534, %r8533;
	mul.lo.s32 	%r8536, %r8535, 10;
	sub.s32 	%r742, %r10660, %r8536;
	setp.eq.s32 	%p1886, %r742, %r739;
	@%p1886 bra 	$L__BB5_330;
	setp.gt.s32 	%p1887, %r742, %r739;
	selp.b32 	%r743, %r10438, %r10433, %p1887;
	selp.b32 	%r10433, %r10433, %r10438, %p1887;
	mov.u32 	%r10438, %r743;
	bra.uni 	$L__BB5_331;
$L__BB5_330:
	add.s32 	%r10659, %r10659, 1;
	setp.ne.s32 	%p1888, %r10659, %r738;
	mov.u32 	%r10660, %r8535;
	@%p1888 bra 	$L__BB5_328;
$L__BB5_331:
	max.s32 	%r8540, %r10442, %r10437;
	cvt.rn.f32.s32 	%f5406, %r8540;
	setp.lt.s32 	%p1889, %r8540, 1;
	mul.f32 	%f5407, %f5406, 0f4B000000;
	selp.f32 	%f5408, %f5407, %f5406, %p1889;
	selp.f32 	%f5409, 0fC1B80000, 0f00000000, %p1889;
	mov.b32 	%r8541, %f5408;
	add.s32 	%r8542, %r8541, -1059760811;
	and.b32  	%r8543, %r8542, -8388608;
	sub.s32 	%r8544, %r8541, %r8543;
	mov.b32 	%f5410, %r8544;
	cvt.rn.f32.s32 	%f5411, %r8543;
	fma.rn.f32 	%f5412, %f5411, 0f34000000, %f5409;
	add.f32 	%f5413, %f5410, 0fBF800000;
	fma.rn.f32 	%f5414, %f5413, 0fBE055027, 0f3E1039F6;
	fma.rn.f32 	%f5415, %f5414, %f5413, 0fBDF8CDCC;
	fma.rn.f32 	%f5416, %f5415, %f5413, 0f3E0F2955;
	fma.rn.f32 	%f5417, %f5416, %f5413, 0fBE2AD8B9;
	fma.rn.f32 	%f5418, %f5417, %f5413, 0f3E4CED0B;
	fma.rn.f32 	%f5419, %f5418, %f5413, 0fBE7FFF22;
	fma.rn.f32 	%f5420, %f5419, %f5413, 0f3EAAAA78;
	fma.rn.f32 	%f5421, %f5420, %f5413, 0fBF000000;
	mul.f32 	%f5422, %f5413, %f5421;
	fma.rn.f32 	%f5423, %f5422, %f5413, %f5413;
	fma.rn.f32 	%f5424, %f5412, 0f3F317218, %f5423;
	setp.gt.u32 	%p1890, %r8541, 2139095039;
	fma.rn.f32 	%f5425, %f5408, 0f7F800000, 0f7F800000;
	selp.f32 	%f5426, %f5425, %f5424, %p1890;
	setp.eq.f32 	%p1891, %f5408, 0f00000000;
	fma.rn.f32 	%f5427, %f5426, 0f3EDE5BD9, 0f3F800000;
	selp.f32 	%f5428, 0fFF800000, %f5427, %p1891;
	cvt.rzi.u32.f32 	%r749, %f5428;
	setp.eq.s32 	%p1892, %r749, 0;
	@%p1892 bra 	$L__BB5_336;
	mul.hi.s32 	%r8546, %r10437, 1717986919;
	shr.u32 	%r8547, %r8546, 31;
	shr.s32 	%r8548, %r8546, 2;
	add.s32 	%r8549, %r8548, %r8547;
	mul.lo.s32 	%r8550, %r8549, 10;
	sub.s32 	%r750, %r10437, %r8550;
	mov.b32 	%r10663, 0;
	mov.u32 	%r10664, %r10442;
$L__BB5_333:
	mul.hi.s32 	%r8551, %r10664, 1717986919;
	shr.u32 	%r8552, %r8551, 31;
	shr.s32 	%r8553, %r8551, 2;
	add.s32 	%r8554, %r8553, %r8552;
	mul.lo.s32 	%r8555, %r8554, 10;
	sub.s32 	%r753, %r10664, %r8555;
	setp.eq.s32 	%p1893, %r753, %r750;
	@%p1893 bra 	$L__BB5_335;
	setp.gt.s32 	%p1894, %r753, %r750;
	selp.b32 	%r754, %r10442, %r10437, %p1894;
	selp.b32 	%r10437, %r10437, %r10442, %p1894;
	mov.u32 	%r10442, %r754;
	bra.uni 	$L__BB5_336;
$L__BB5_335:
	add.s32 	%r10663, %r10663, 1;
	setp.ne.s32 	%p1895, %r10663, %r749;
	mov.u32 	%r10664, %r8554;
	@%p1895 bra 	$L__BB5_333;
$L__BB5_336:
	max.s32 	%r8559, %r10446, %r10441;
	cvt.rn.f32.s32 	%f5429, %r8559;
	setp.lt.s32 	%p1896, %r8559, 1;
	mul.f32 	%f5430, %f5429, 0f4B000000;
	selp.f32 	%f5431, %f5430, %f5429, %p1896;
	selp.f32 	%f5432, 0fC1B80000, 0f00000000, %p1896;
	mov.b32 	%r8560, %f5431;
	add.s32 	%r8561, %r8560, -1059760811;
	and.b32  	%r8562, %r8561, -8388608;
	sub.s32 	%r8563, %r8560, %r8562;
	mov.b32 	%f5433, %r8563;
	cvt.rn.f32.s32 	%f5434, %r8562;
	fma.rn.f32 	%f5435, %f5434, 0f34000000, %f5432;
	add.f32 	%f5436, %f5433, 0fBF800000;
	fma.rn.f32 	%f5437, %f5436, 0fBE055027, 0f3E1039F6;
	fma.rn.f32 	%f5438, %f5437, %f5436, 0fBDF8CDCC;
	fma.rn.f32 	%f5439, %f5438, %f5436, 0f3E0F2955;
	fma.rn.f32 	%f5440, %f5439, %f5436, 0fBE2AD8B9;
	fma.rn.f32 	%f5441, %f5440, %f5436, 0f3E4CED0B;
	fma.rn.f32 	%f5442, %f5441, %f5436, 0fBE7FFF22;
	fma.rn.f32 	%f5443, %f5442, %f5436, 0f3EAAAA78;
	fma.rn.f32 	%f5444, %f5443, %f5436, 0fBF000000;
	mul.f32 	%f5445, %f5436, %f5444;
	fma.rn.f32 	%f5446, %f5445, %f5436, %f5436;
	fma.rn.f32 	%f5447, %f5435, 0f3F317218, %f5446;
	setp.gt.u32 	%p1897, %r8560, 2139095039;
	fma.rn.f32 	%f5448, %f5431, 0f7F800000, 0f7F800000;
	selp.f32 	%f5449, %f5448, %f5447, %p1897;
	setp.eq.f32 	%p1898, %f5431, 0f00000000;
	fma.rn.f32 	%f5450, %f5449, 0f3EDE5BD9, 0f3F800000;
	selp.f32 	%f5451, 0fFF800000, %f5450, %p1898;
	cvt.rzi.u32.f32 	%r760, %f5451;
	setp.eq.s32 	%p1899, %r760, 0;
	@%p1899 bra 	$L__BB5_341;
	mul.hi.s32 	%r8565, %r10441, 1717986919;
	shr.u32 	%r8566, %r8565, 31;
	shr.s32 	%r8567, %r8565, 2;
	add.s32 	%r8568, %r8567, %r8566;
	mul.lo.s32 	%r8569, %r8568, 10;
	sub.s32 	%r761, %r10441, %r8569;
	mov.b32 	%r10667, 0;
	mov.u32 	%r10668, %r10446;
$L__BB5_338:
	mul.hi.s32 	%r8570, %r10668, 1717986919;
	shr.u32 	%r8571, %r8570, 31;
	shr.s32 	%r8572, %r8570, 2;
	add.s32 	%r8573, %r8572, %r8571;
	mul.lo.s32 	%r8574, %r8573, 10;
	sub.s32 	%r764, %r10668, %r8574;
	setp.eq.s32 	%p1900, %r764, %r761;
	@%p1900 bra 	$L__BB5_340;
	setp.gt.s32 	%p1901, %r764, %r761;
	selp.b32 	%r765, %r10446, %r10441, %p1901;
	selp.b32 	%r10441, %r10441, %r10446, %p1901;
	mov.u32 	%r10446, %r765;
	bra.uni 	$L__BB5_341;
$L__BB5_340:
	add.s32 	%r10667, %r10667, 1;
	setp.ne.s32 	%p1902, %r10667, %r760;
	mov.u32 	%r10668, %r8573;
	@%p1902 bra 	$L__BB5_338;
$L__BB5_341:
	max.s32 	%r8578, %r10450, %r10445;
	cvt.rn.f32.s32 	%f5452, %r8578;
	setp.lt.s32 	%p1903, %r8578, 1;
	mul.f32 	%f5453, %f5452, 0f4B000000;
	selp.f32 	%f5454, %f5453, %f5452, %p1903;
	selp.f32 	%f5455, 0fC1B80000, 0f00000000, %p1903;
	mov.b32 	%r8579, %f5454;
	add.s32 	%r8580, %r8579, -1059760811;
	and.b32  	%r8581, %r8580, -8388608;
	sub.s32 	%r8582, %r8579, %r8581;
	mov.b32 	%f5456, %r8582;
	cvt.rn.f32.s32 	%f5457, %r8581;
	fma.rn.f32 	%f5458, %f5457, 0f34000000, %f5455;
	add.f32 	%f5459, %f5456, 0fBF800000;
	fma.rn.f32 	%f5460, %f5459, 0fBE055027, 0f3E1039F6;
	fma.rn.f32 	%f5461, %f5460, %f5459, 0fBDF8CDCC;
	fma.rn.f32 	%f5462, %f5461, %f5459, 0f3E0F2955;
	fma.rn.f32 	%f5463, %f5462, %f5459, 0fBE2AD8B9;
	fma.rn.f32 	%f5464, %f5463, %f5459, 0f3E4CED0B;
	fma.rn.f32 	%f5465, %f5464, %f5459, 0fBE7FFF22;
	fma.rn.f32 	%f5466, %f5465, %f5459, 0f3EAAAA78;
	fma.rn.f32 	%f5467, %f5466, %f5459, 0fBF000000;
	mul.f32 	%f5468, %f5459, %f5467;
	fma.rn.f32 	%f5469, %f5468, %f5459, %f5459;
	fma.rn.f32 	%f5470, %f5458, 0f3F317218, %f5469;
	setp.gt.u32 	%p1904, %r8579, 2139095039;
	fma.rn.f32 	%f5471, %f5454, 0f7F800000, 0f7F800000;
	selp.f32 	%f5472, %f5471, %f5470, %p1904;
	setp.eq.f32 	%p1905, %f5454, 0f00000000;
	fma.rn.f32 	%f5473, %f5472, 0f3EDE5BD9, 0f3F800000;
	selp.f32 	%f5474, 0fFF800000, %f5473, %p1905;
	cvt.rzi.u32.f32 	%r771, %f5474;
	setp.eq.s32 	%p1906, %r771, 0;
	@%p1906 bra 	$L__BB5_346;
	mul.hi.s32 	%r8584, %r10445, 1717986919;
	shr.u32 	%r8585, %r8584, 31;
	shr.s32 	%r8586, %r8584, 2;
	add.s32 	%r8587, %r8586, %r8585;
	mul.lo.s32 	%r8588, %r8587, 10;
	sub.s32 	%r772, %r10445, %r8588;
	mov.b32 	%r10671, 0;
	mov.u32 	%r10672, %r10450;
$L__BB5_343:
	mul.hi.s32 	%r8589, %r10672, 1717986919;
	shr.u32 	%r8590, %r8589, 31;
	shr.s32 	%r8591, %r8589, 2;
	add.s32 	%r8592, %r8591, %r8590;
	mul.lo.s32 	%r8593, %r8592, 10;
	sub.s32 	%r775, %r10672, %r8593;
	setp.eq.s32 	%p1907, %r775, %r772;
	@%p1907 bra 	$L__BB5_345;
	setp.gt.s32 	%p1908, %r775, %r772;
	selp.b32 	%r776, %r10450, %r10445, %p1908;
	selp.b32 	%r10445, %r10445, %r10450, %p1908;
	mov.u32 	%r10450, %r776;
	bra.uni 	$L__BB5_346;
$L__BB5_345:
	add.s32 	%r10671, %r10671, 1;
	setp.ne.s32 	%p1909, %r10671, %r771;
	mov.u32 	%r10672, %r8592;
	@%p1909 bra 	$L__BB5_343;
$L__BB5_346:
	max.s32 	%r8597, %r10454, %r10449;
	cvt.rn.f32.s32 	%f5475, %r8597;
	setp.lt.s32 	%p1910, %r8597, 1;
	mul.f32 	%f5476, %f5475, 0f4B000000;
	selp.f32 	%f5477, %f5476, %f5475, %p1910;
	selp.f32 	%f5478, 0fC1B80000, 0f00000000, %p1910;
	mov.b32 	%r8598, %f5477;
	add.s32 	%r8599, %r8598, -1059760811;
	and.b32  	%r8600, %r8599, -8388608;
	sub.s32 	%r8601, %r8598, %r8600;
	mov.b32 	%f5479, %r8601;
	cvt.rn.f32.s32 	%f5480, %r8600;
	fma.rn.f32 	%f5481, %f5480, 0f34000000, %f5478;
	add.f32 	%f5482, %f5479, 0fBF800000;
	fma.rn.f32 	%f5483, %f5482, 0fBE055027, 0f3E1039F6;
	fma.rn.f32 	%f5484, %f5483, %f5482, 0fBDF8CDCC;
	fma.rn.f32 	%f5485, %f5484, %f5482, 0f3E0F2955;
	fma.rn.f32 	%f5486, %f5485, %f5482, 0fBE2AD8B9;
	fma.rn.f32 	%f5487, %f5486, %f5482, 0f3E4CED0B;
	fma.rn.f32 	%f5488, %f5487, %f5482, 0fBE7FFF22;
	fma.rn.f32 	%f5489, %f5488, %f5482, 0f3EAAAA78;
	fma.rn.f32 	%f5490, %f5489, %f5482, 0fBF000000;
	mul.f32 	%f5491, %f5482, %f5490;
	fma.rn.f32 	%f5492, %f5491, %f5482, %f5482;
	fma.rn.f32 	%f5493, %f5481, 0f3F317218, %f5492;
	setp.gt.u32 	%p1911, %r8598, 2139095039;
	fma.rn.f32 	%f5494, %f5477, 0f7F800000, 0f7F800000;
	selp.f32 	%f5495, %f5494, %f5493, %p1911;
	setp.eq.f32 	%p1912, %f5477, 0f00000000;
	fma.rn.f32 	%f5496, %f5495, 0f3EDE5BD9, 0f3F800000;
	selp.f32 	%f5497, 0fFF800000, %f5496, %p1912;
	cvt.rzi.u32.f32 	%r782, %f5497;
	setp.eq.s32 	%p1913, %r782, 0;
	@%p1913 bra 	$L__BB5_351;
	mul.hi.s32 	%r8603, %r10449, 1717986919;
	shr.u32 	%r8604, %r8603, 31;
	shr.s32 	%r8605, %r8603, 2;
	add.s32 	%r8606, %r8605, %r8604;
	mul.lo.s32 	%r8607, %r8606, 10;
	sub.s32 	%r783, %r10449, %r8607;
	mov.b32 	%r10675, 0;
	mov.u32 	%r10676, %r10454;
$L__BB5_348:
	mul.hi.s32 	%r8608, %r10676, 1717986919;
	shr.u32 	%r8609, %r8608, 31;
	shr.s32 	%r8610, %r8608, 2;
	add.s32 	%r8611, %r8610, %r8609;
	mul.lo.s32 	%r8612, %r8611, 10;
	sub.s32 	%r786, %r10676, %r8612;
	setp.eq.s32 	%p1914, %r786, %r783;
	@%p1914 bra 	$L__BB5_350;
	setp.gt.s32 	%p1915, %r786, %r783;
	selp.b32 	%r787, %r10454, %r10449, %p1915;
	selp.b32 	%r10449, %r10449, %r10454, %p1915;
	mov.u32 	%r10454, %r787;
	bra.uni 	$L__BB5_351;
$L__BB5_350:
	add.s32 	%r10675, %r10675, 1;
	setp.ne.s32 	%p1916, %r10675, %r782;
	mov.u32 	%r10676, %r8611;
	@%p1916 bra 	$L__BB5_348;
$L__BB5_351:
	max.s32 	%r8616, %r10458, %r10453;
	cvt.rn.f32.s32 	%f5498, %r8616;
	setp.lt.s32 	%p1917, %r8616, 1;
	mul.f32 	%f5499, %f5498, 0f4B000000;
	selp.f32 	%f5500, %f5499, %f5498, %p1917;
	selp.f32 	%f5501, 0fC1B80000, 0f00000000, %p1917;
	mov.b32 	%r8617, %f5500;
	add.s32 	%r8618, %r8617, -1059760811;
	and.b32  	%r8619, %r8618, -8388608;
	sub.s32 	%r8620, %r8617, %r8619;
	mov.b32 	%f5502, %r8620;
	cvt.rn.f32.s32 	%f5503, %r8619;
	fma.rn.f32 	%f5504, %f5503, 0f34000000, %f5501;
	add.f32 	%f5505, %f5502, 0fBF800000;
	fma.rn.f32 	%f5506, %f5505, 0fBE055027, 0f3E1039F6;
	fma.rn.f32 	%f5507, %f5506, %f5505, 0fBDF8CDCC;
	fma.rn.f32 	%f5508, %f5507, %f5505, 0f3E0F2955;
	fma.rn.f32 	%f5509, %f5508, %f5505, 0fBE2AD8B9;
	fma.rn.f32 	%f5510, %f5509, %f5505, 0f3E4CED0B;
	fma.rn.f32 	%f5511, %f5510, %f5505, 0fBE7FFF22;
	fma.rn.f32 	%f5512, %f5511, %f5505, 0f3EAAAA78;
	fma.rn.f32 	%f5513, %f5512, %f5505, 0fBF000000;
	mul.f32 	%f5514, %f5505, %f5513;
	fma.rn.f32 	%f5515, %f5514, %f5505, %f5505;
	fma.rn.f32 	%f5516, %f5504, 0f3F317218, %f5515;
	setp.gt.u32 	%p1918, %r8617, 2139095039;
	fma.rn.f32 	%f5517, %f5500, 0f7F800000, 0f7F800000;
	selp.f32 	%f5518, %f5517, %f5516, %p1918;
	setp.eq.f32 	%p1919, %f5500, 0f00000000;
	fma.rn.f32 	%f5519, %f5518, 0f3EDE5BD9, 0f3F800000;
	selp.f32 	%f5520, 0fFF800000, %f5519, %p1919;
	cvt.rzi.u32.f32 	%r793, %f5520;
	setp.eq.s32 	%p1920, %r793, 0;
	@%p1920 bra 	$L__BB5_356;
	mul.hi.s32 	%r8622, %r10453, 1717986919;
	shr.u32 	%r8623, %r8622, 31;
	shr.s32 	%r8624, %r8622, 2;
	add.s32 	%r8625, %r8624, %r8623;
	mul.lo.s32 	%r8626, %r8625, 10;
	sub.s32 	%r794, %r10453, %r8626;
	mov.b32 	%r10679, 0;
	mov.u32 	%r10680, %r10458;
$L__BB5_353:
	mul.hi.s32 	%r8627, %r10680, 1717986919;
	shr.u32 	%r8628, %r8627, 31;
	shr.s32 	%r8629, %r8627, 2;
	add.s32 	%r8630, %r8629, %r8628;
	mul.lo.s32 	%r8631, %r8630, 10;
	sub.s32 	%r797, %r10680, %r8631;
	setp.eq.s32 	%p1921, %r797, %r794;
	@%p1921 bra 	$L__BB5_355;
	setp.gt.s32 	%p1922, %r797, %r794;
	selp.b32 	%r798, %r10458, %r10453, %p1922;
	selp.b32 	%r10453, %r10453, %r10458, %p1922;
	mov.u32 	%r10458, %r798;
	bra.uni 	$L__BB5_356;
$L__BB5_355:
	add.s32 	%r10679, %r10679, 1;
	setp.ne.s32 	%p1923, %r10679, %r793;
	mov.u32 	%r10680, %r8630;
	@%p1923 bra 	$L__BB5_353;
$L__BB5_356:
	max.s32 	%r8635, %r10462, %r10457;
	cvt.rn.f32.s32 	%f5521, %r8635;
	setp.lt.s32 	%p1924, %r8635, 1;
	mul.f32 	%f5522, %f5521, 0f4B000000;
	selp.f32 	%f5523, %f5522, %f5521, %p1924;
	selp.f32 	%f5524, 0fC1B80000, 0f00000000, %p1924;
	mov.b32 	%r8636, %f5523;
	add.s32 	%r8637, %r8636, -1059760811;
	and.b32  	%r8638, %r8637, -8388608;
	sub.s32 	%r8639, %r8636, %r8638;
	mov.b32 	%f5525, %r8639;
	cvt.rn.f32.s32 	%f5526, %r8638;
	fma.rn.f32 	%f5527, %f5526, 0f34000000, %f5524;
	add.f32 	%f5528, %f5525, 0fBF800000;
	fma.rn.f32 	%f5529, %f5528, 0fBE055027, 0f3E1039F6;
	fma.rn.f32 	%f5530, %f5529, %f5528, 0fBDF8CDCC;
	fma.rn.f32 	%f5531, %f5530, %f5528, 0f3E0F2955;
	fma.rn.f32 	%f5532, %f5531, %f5528, 0fBE2AD8B9;
	fma.rn.f32 	%f5533, %f5532, %f5528, 0f3E4CED0B;
	fma.rn.f32 	%f5534, %f5533, %f5528, 0fBE7FFF22;
	fma.rn.f32 	%f5535, %f5534, %f5528, 0f3EAAAA78;
	fma.rn.f32 	%f5536, %f5535, %f5528, 0fBF000000;
	mul.f32 	%f5537, %f5528, %f5536;
	fma.rn.f32 	%f5538, %f5537, %f5528, %f5528;
	fma.rn.f32 	%f5539, %f5527, 0f3F317218, %f5538;
	setp.gt.u32 	%p1925, %r8636, 2139095039;
	fma.rn.f32 	%f5540, %f5523, 0f7F800000, 0f7F800000;
	selp.f32 	%f5541, %f5540, %f5539, %p1925;
	setp.eq.f32 	%p1926, %f5523, 0f00000000;
	fma.rn.f32 	%f5542, %f5541, 0f3EDE5BD9, 0f3F800000;
	selp.f32 	%f5543, 0fFF800000, %f5542, %p1926;
	cvt.rzi.u32.f32 	%r804, %f5543;
	setp.eq.s32 	%p1927, %r804, 0;
	@%p1927 bra 	$L__BB5_361;
	mul.hi.s32 	%r8641, %r10457, 1717986919;
	shr.u32 	%r8642, %r8641, 31;
	shr.s32 	%r8643, %r8641, 2;
	add.s32 	%r8644, %r8643, %r8642;
	mul.lo.s32 	%r8645, %r8644, 10;
	sub.s32 	%r805, %r10457, %r8645;
	mov.b32 	%r10683, 0;
	mov.u32 	%r10684, %r10462;
$L__BB5_358:
	mul.hi.s32 	%r8646, %r10684, 1717986919;
	shr.u32 	%r8647, %r8646, 31;
	shr.s32 	%r8648, %r8646, 2;
	add.s32 	%r8649, %r8648, %r8647;
	mul.lo.s32 	%r8650, %r8649, 10;
	sub.s32 	%r808, %r10684, %r8650;
	setp.eq.s32 	%p1928, %r808, %r805;
	@%p1928 bra 	$L__BB5_360;
	setp.gt.s32 	%p1929, %r808, %r805;
	selp.b32 	%r809, %r10462, %r10457, %p1929;
	selp.b32 	%r10457, %r10457, %r10462, %p1929;
	mov.u32 	%r10462, %r809;
	bra.uni 	$L__BB5_361;
$L__BB5_360:
	add.s32 	%r10683, %r10683, 1;
	setp.ne.s32 	%p1930, %r10683, %r804;
	mov.u32 	%r10684, %r8649;
	@%p1930 bra 	$L__BB5_358;
$L__BB5_361:
	max.s32 	%r8654, %r10433, %r10434;
	cvt.rn.f32.s32 	%f5544, %r8654;
	setp.lt.s32 	%p1931, %r8654, 1;
	mul.f32 	%f5545, %f5544, 0f4B000000;
	selp.f32 	%f5546, %f5545, %f5544, %p1931;
	selp.f32 	%f5547, 0fC1B80000, 0f00000000, %p1931;
	mov.b32 	%r8655, %f5546;
	add.s32 	%r8656, %r8655, -1059760811;
	and.b32  	%r8657, %r8656, -8388608;
	sub.s32 	%r8658, %r8655, %r8657;
	mov.b32 	%f5548, %r8658;
	cvt.rn.f32.s32 	%f5549, %r8657;
	fma.rn.f32 	%f5550, %f5549, 0f34000000, %f5547;
	add.f32 	%f5551, %f5548, 0fBF800000;
	fma.rn.f32 	%f5552, %f5551, 0fBE055027, 0f3E1039F6;
	fma.rn.f32 	%f5553, %f5552, %f5551, 0fBDF8CDCC;
	fma.rn.f32 	%f5554, %f5553, %f5551, 0f3E0F2955;
	fma.rn.f32 	%f5555, %f5554, %f5551, 0fBE2AD8B9;
	fma.rn.f32 	%f5556, %f5555, %f5551, 0f3E4CED0B;
	fma.rn.f32 	%f5557, %f5556, %f5551, 0fBE7FFF22;
	fma.rn.f32 	%f5558, %f5557, %f5551, 0f3EAAAA78;
	fma.rn.f32 	%f5559, %f5558, %f5551, 0fBF000000;
	mul.f32 	%f5560, %f5551, %f5559;
	fma.rn.f32 	%f5561, %f5560, %f5551, %f5551;
	fma.rn.f32 	%f5562, %f5550, 0f3F317218, %f5561;
	setp.gt.u32 	%p1932, %r8655, 2139095039;
	fma.rn.f32 	%f5563, %f5546, 0f7F800000, 0f7F800000;
	selp.f32 	%f5564, %f5563, %f5562, %p1932;
	setp.eq.f32 	%p1933, %f5546, 0f00000000;
	fma.rn.f32 	%f5565, %f5564, 0f3EDE5BD9, 0f3F800000;
	selp.f32 	%f5566, 0fFF800000, %f5565, %p1933;
	cvt.rzi.u32.f32 	%r815, %f5566;
	setp.eq.s32 	%p1934, %r815, 0;
	@%p1934 bra 	$L__BB5_366;
	mul.hi.s32 	%r8660, %r10434, 1717986919;
	shr.u32 	%r8661, %r8660, 31;
	shr.s32 	%r8662, %r8660, 2;
	add.s32 	%r8663, %r8662, %r8661;
	mul.lo.s32 	%r8664, %r8663, 10;
	sub.s32 	%r816, %r10434, %r8664;
	mov.b32 	%r10687, 0;
	mov.u32 	%r10688, %r10433;
$L__BB5_363:
	mul.hi.s32 	%r8665, %r10688, 1717986919;
	shr.u32 	%r8666, %r8665, 31;
	shr.s32 	%r8667, %r8665, 2;
	add.s32 	%r8668, %r8667, %r8666;
	mul.lo.s32 	%r8669, %r8668, 10;
	sub.s32 	%r819, %r10688, %r8669;
	setp.eq.s32 	%p1935, %r819, %r816;
	@%p1935 bra 	$L__BB5_365;
	setp.gt.s32 	%p1936, %r819, %r816;
	selp.b32 	%r820, %r10433, %r10434, %p1936;
	selp.b32 	%r10434, %r10434, %r10433, %p1936;
	mov.u32 	%r10433, %r820;
	bra.uni 	$L__BB5_366;
$L__BB5_365:
	add.s32 	%r10687, %r10687, 1;
	setp.ne.s32 	%p1937, %r10687, %r815;
	mov.u32 	%r10688, %r8668;
	@%p1937 bra 	$L__BB5_363;
$L__BB5_366:
	max.s32 	%r8673, %r10437, %r10438;
	cvt.rn.f32.s32 	%f5567, %r8673;
	setp.lt.s32 	%p1938, %r8673, 1;
	mul.f32 	%f5568, %f5567, 0f4B000000;
	selp.f32 	%f5569, %f5568, %f5567, %p1938;
	selp.f32 	%f5570, 0fC1B80000, 0f00000000, %p1938;
	mov.b32 	%r8674, %f5569;
	add.s32 	%r8675, %r8674, -1059760811;
	and.b32  	%r8676, %r8675, -8388608;
	sub.s32 	%r8677, %r8674, %r8676;
	mov.b32 	%f5571, %r8677;
	cvt.rn.f32.s32 	%f5572, %r8676;
	fma.rn.f32 	%f5573, %f5572, 0f34000000, %f5570;
	add.f32 	%f5574, %f5571, 0fBF800000;
	fma.rn.f32 	%f5575, %f5574, 0fBE055027, 0f3E1039F6;
	fma.rn.f32 	%f5576, %f5575, %f5574, 0fBDF8CDCC;
	fma.rn.f32 	%f5577, %f5576, %f5574, 0f3E0F2955;
	fma.rn.f32 	%f5578, %f5577, %f5574, 0fBE2AD8B9;
	fma.rn.f32 	%f5579, %f5578, %f5574, 0f3E4CED0B;
	fma.rn.f32 	%f5580, %f5579, %f5574, 0fBE7FFF22;
	fma.rn.f32 	%f5581, %f5580, %f5574, 0f3EAAAA78;
	fma.rn.f32 	%f5582, %f5581, %f5574, 0fBF000000;
	mul.f32 	%f5583, %f5574, %f5582;
	fma.rn.f32 	%f5584, %f5583, %f5574, %f5574;
	fma.rn.f32 	%f5585, %f5573, 0f3F317218, %f5584;
	setp.gt.u32 	%p1939, %r8674, 2139095039;
	fma.rn.f32 	%f5586, %f5569, 0f7F800000, 0f7F800000;
	selp.f32 	%f5587, %f5586, %f5585, %p1939;
	setp.eq.f32 	%p1940, %f5569, 0f00000000;
	fma.rn.f32 	%f5588, %f5587, 0f3EDE5BD9, 0f3F800000;
	selp.f32 	%f5589, 0fFF800000, %f5588, %p1940;
	cvt.rzi.u32.f32 	%r826, %f5589;
	setp.eq.s32 	%p1941, %r826, 0;
	@%p1941 bra 	$L__BB5_371;
	mul.hi.s32 	%r8679, %r10438, 1717986919;
	shr.u32 	%r8680, %r8679, 31;
	shr.s32 	%r8681, %r8679, 2;
	add.s32 	%r8682, %r8681, %r8680;
	mul.lo.s32 	%r8683, %r8682, 10;
	sub.s32 	%r827, %r10438, %r8683;
	mov.b32 	%r10691, 0;
	mov.u32 	%r10692, %r10437;
$L__BB5_368:
	mul.hi.s32 	%r8684, %r10692, 1717986919;
	shr.u32 	%r8685, %r8684, 31;
	shr.s32 	%r8686, %r8684, 2;
	add.s32 	%r8687, %r8686, %r8685;
	mul.lo.s32 	%r8688, %r8687, 10;
	sub.s32 	%r830, %r10692, %r8688;
	setp.eq.s32 	%p1942, %r830, %r827;
	@%p1942 bra 	$L__BB5_370;
	setp.gt.s32 	%p1943, %r830, %r827;
	selp.b32 	%r831, %r10437, %r10438, %p1943;
	selp.b32 	%r10438, %r10438, %r10437, %p1943;
	mov.u32 	%r10437, %r831;
	bra.uni 	$L__BB5_371;
$L__BB5_370:
	add.s32 	%r10691, %r10691, 1;
	setp.ne.s32 	%p1944, %r10691, %r826;
	mov.u32 	%r10692, %r8687;
	@%p1944 bra 	$L__BB5_368;
$L__BB5_371:
	max.s32 	%r8692, %r10441, %r10442;
	cvt.rn.f32.s32 	%f5590, %r8692;
	setp.lt.s32 	%p1945, %r8692, 1;
	mul.f32 	%f5591, %f5590, 0f4B000000;
	selp.f32 	%f5592, %f5591, %f5590, %p1945;
	selp.f32 	%f5593, 0fC1B80000, 0f00000000, %p1945;
	mov.b32 	%r8693, %f5592;
	add.s32 	%r8694, %r8693, -1059760811;
	and.b32  	%r8695, %r8694, -8388608;
	sub.s32 	%r8696, %r8693, %r8695;
	mov.b32 	%f5594, %r8696;
	cvt.rn.f32.s32 	%f5595, %r8695;
	fma.rn.f32 	%f5596, %f5595, 0f34000000, %f5593;
	add.f32 	%f5597, %f5594, 0fBF800000;
	fma.rn.f32 	%f5598, %f5597, 0fBE055027, 0f3E1039F6;
	fma.rn.f32 	%f5599, %f5598, %f5597, 0fBDF8CDCC;
	fma.rn.f32 	%f5600, %f5599, %f5597, 0f3E0F2955;
	fma.rn.f32 	%f5601, %f5600, %f5597, 0fBE2AD8B9;
	fma.rn.f32 	%f5602, %f5601, %f5597, 0f3E4CED0B;
	fma.rn.f32 	%f5603, %f5602, %f5597, 0fBE7FFF22;
	fma.rn.f32 	%f5604, %f5603, %f5597, 0f3EAAAA78;
	fma.rn.f32 	%f5605, %f5604, %f5597, 0fBF000000;
	mul.f32 	%f5606, %f5597, %f5605;
	fma.rn.f32 	%f5607, %f5606, %f5597, %f5597;
	fma.rn.f32 	%f5608, %f5596, 0f3F317218, %f5607;
	setp.gt.u32 	%p1946, %r8693, 2139095039;
	fma.rn.f32 	%f5609, %f5592, 0f7F800000, 0f7F800000;
	selp.f32 	%f5610, %f5609, %f5608, %p1946;
	setp.eq.f32 	%p1947, %f5592, 0f00000000;
	fma.rn.f32 	%f5611, %f5610, 0f3EDE5BD9, 0f3F800000;
	selp.f32 	%f5612, 0fFF800000, %f5611, %p1947;
	cvt.rzi.u32.f32 	%r837, %f5612;
	setp.eq.s32 	%p1948, %r837, 0;
	@%p1948 bra 	$L__BB5_376;
	mul.hi.s32 	%r8698, %r10442, 1717986919;
	shr.u32 	%r8699, %r8698, 31;
	shr.s32 	%r8700, %r8698, 2;
	add.s32 	%r8701, %r8700, %r8699;
	mul.lo.s32 	%r8702, %r8701, 10;
	sub.s32 	%r838, %r10442, %r8702;
	mov.b32 	%r10695, 0;
	mov.u32 	%r10696, %r10441;
$L__BB5_373:
	mul.hi.s32 	%r8703, %r10696, 1717986919;
	shr.u32 	%r8704, %r8703, 31;
	shr.s32 	%r8705, %r8703, 2;
	add.s32 	%r8706, %r8705, %r8704;
	mul.lo.s32 	%r8707, %r8706, 10;
	sub.s32 	%r841, %r10696, %r8707;
	setp.eq.s32 	%p1949, %r841, %r838;
	@%p1949 bra 	$L__BB5_375;
	setp.gt.s32 	%p1950, %r841, %r838;
	selp.b32 	%r842, %r10441, %r10442, %p1950;
	selp.b32 	%r10442, %r10442, %r10441, %p1950;
	mov.u32 	%r10441, %r842;
	bra.uni 	$L__BB5_376;
$L__BB5_375:
	add.s32 	%r10695, %r10695, 1;
	setp.ne.s32 	%p1951, %r10695, %r837;
	mov.u32 	%r10696, %r8706;
	@%p1951 bra 	$L__BB5_373;
$L__BB5_376:
	max.s32 	%r8711, %r10445, %r10446;
	cvt.rn.f32.s32 	%f5613, %r8711;
	setp.lt.s32 	%p1952, %r8711, 1;
	mul.f32 	%f5614, %f5613, 0f4B000000;
	selp.f32 	%f5615, %f5614, %f5613, %p1952;
	selp.f32 	%f5616, 0fC1B80000, 0f00000000, %p1952;
	mov.b32 	%r8712, %f5615;
	add.s32 	%r8713, %r8712, -1059760811;
	and.b32  	%r8714, %r8713, -8388608;
	sub.s32 	%r8715, %r8712, %r8714;
	mov.b32 	%f5617, %r8715;
	cvt.rn.f32.s32 	%f5618, %r8714;
	fma.rn.f32 	%f5619, %f5618, 0f34000000, %f5616;
	add.f32 	%f5620, %f5617, 0fBF800000;
	fma.rn.f32 	%f5621, %f5620, 0fBE055027, 0f3E1039F6;
	fma.rn.f32 	%f5622, %f5621, %f5620, 0fBDF8CDCC;
	fma.rn.f32 	%f5623, %f5622, %f5620, 0f3E0F2955;
	fma.rn.f32 	%f5624, %f5623, %f5620, 0fBE2AD8B9;
	fma.rn.f32 	%f5625, %f5624, %f5620, 0f3E4CED0B;
	fma.rn.f32 	%f5626, %f5625, %f5620, 0fBE7FFF22;
	fma.rn.f32 	%f5627, %f5626, %f5620, 0f3EAAAA78;
	fma.rn.f32 	%f5628, %f5627, %f5620, 0fBF000000;
	mul.f32 	%f5629, %f5620, %f5628;
	fma.rn.f32 	%f5630, %f5629, %f5620, %f5620;
	fma.rn.f32 	%f5631, %f5619, 0f3F317218, %f5630;
	setp.gt.u32 	%p1953, %r8712, 2139095039;
	fma.rn.f32 	%f5632, %f5615, 0f7F800000, 0f7F800000;
	selp.f32 	%f5633, %f5632, %f5631, %p1953;
	setp.eq.f32 	%p1954, %f5615, 0f00000000;
	fma.rn.f32 	%f5634, %f5633, 0f3EDE5BD9, 0f3F800000;
	selp.f32 	%f5635, 0fFF800000, %f5634, %p1954;
	cvt.rzi.u32.f32 	%r848, %f5635;
	setp.eq.s32 	%p1955, %r848, 0;
	@%p1955 bra 	$L__BB5_381;
	mul.hi.s32 	%r8717, %r10446, 1717986919;
	shr.u32 	%r8718, %r8717, 31;
	shr.s32 	%r8719, %r8717, 2;
	add.s32 	%r8720, %r8719, %r8718;
	mul.lo.s32 	%r8721, %r8720, 10;
	sub.s32 	%r849, %r10446, %r8721;
	mov.b32 	%r10699, 0;
	mov.u32 	%r10700, %r10445;
$L__BB5_378:
	mul.hi.s32 	%r8722, %r10700, 1717986919;
	shr.u32 	%r8723, %r8722, 31;
	shr.s32 	%r8724, %r8722, 2;
	add.s32 	%r8725, %r8724, %r8723;
	mul.lo.s32 	%r8726, %r8725, 10;
	sub.s32 	%r852, %r10700, %r8726;
	setp.eq.s32 	%p1956, %r852, %r849;
	@%p1956 bra 	$L__BB5_380;
	setp.gt.s32 	%p1957, %r852, %r849;
	selp.b32 	%r853, %r10445, %r10446, %p1957;
	selp.b32 	%r10446, %r10446, %r10445, %p1957;
	mov.u32 	%r10445, %r853;
	bra.uni 	$L__BB5_381;
$L__BB5_380:
	add.s32 	%r10699, %r10699, 1;
	setp.ne.s32 	%p1958, %r10699, %r848;
	mov.u32 	%r10700, %r8725;
	@%p1958 bra 	$L__BB5_378;
$L__BB5_381:
	max.s32 	%r8730, %r10449, %r10450;
	cvt.rn.f32.s32 	%f5636, %r8730;
	setp.lt.s32 	%p1959, %r8730, 1;
	mul.f32 	%f5637, %f5636, 0f4B000000;
	selp.f32 	%f5638, %f5637, %f5636, %p1959;
	selp.f32 	%f5639, 0fC1B80000, 0f00000000, %p1959;
	mov.b32 	%r8731, %f5638;
	add.s32 	%r8732, %r8731, -1059760811;
	and.b32  	%r8733, %r8732, -8388608;
	sub.s32 	%r8734, %r8731, %r8733;
	mov.b32 	%f5640, %r8734;
	cvt.rn.f32.s32 	%f5641, %r8733;
	fma.rn.f32 	%f5642, %f5641, 0f34000000, %f5639;
	add.f32 	%f5643, %f5640, 0fBF800000;
	fma.rn.f32 	%f5644, %f5643, 0fBE055027, 0f3E1039F6;
	fma.rn.f32 	%f5645, %f5644, %f5643, 0fBDF8CDCC;
	fma.rn.f32 	%f5646, %f5645, %f5643, 0f3E0F2955;
	fma.rn.f32 	%f5647, %f5646, %f5643, 0fBE2AD8B9;
	fma.rn.f32 	%f5648, %f5647, %f5643, 0f3E4CED0B;
	fma.rn.f32 	%f5649, %f5648, %f5643, 0fBE7FFF22;
	fma.rn.f32 	%f5650, %f5649, %f5643, 0f3EAAAA78;
	fma.rn.f32 	%f5651, %f5650, %f5643, 0fBF000000;
	mul.f32 	%f5652, %f5643, %f5651;
	fma.rn.f32 	%f5653, %f5652, %f5643, %f5643;
	fma.rn.f32 	%f5654, %f5642, 0f3F317218, %f5653;
	setp.gt.u32 	%p1960, %r8731, 2139095039;
	fma.rn.f32 	%f5655, %f5638, 0f7F800000, 0f7F800000;
	selp.f32 	%f5656, %f5655, %f5654, %p1960;
	setp.eq.f32 	%p1961, %f5638, 0f00000000;
	fma.rn.f32 	%f5657, %f5656, 0f3EDE5BD9, 0f3F800000;
	selp.f32 	%f5658, 0fFF800000, %f5657, %p1961;
	cvt.rzi.u32.f32 	%r859, %f5658;
	setp.eq.s32 	%p1962, %r859, 0;
	@%p1962 bra 	$L__BB5_386;
	mul.hi.s32 	%r8736, %r10450, 1717986919;
	shr.u32 	%r8737, %r8736, 31;
	shr.s32 	%r8738, %r8736, 2;
	add.s32 	%r8739, %r8738, %r8737;
	mul.lo.s32 	%r8740, %r8739, 10;
	sub.s32 	%r860, %r10450, %r8740;
	mov.b32 	%r10703, 0;
	mov.u32 	%r10704, %r10449;
$L__BB5_383:
	mul.hi.s32 	%r8741, %r10704, 1717986919;
	shr.u32 	%r8742, %r8741, 31;
	shr.s32 	%r8743, %r8741, 2;
	add.s32 	%r8744, %r8743, %r8742;
	mul.lo.s32 	%r8745, %r8744, 10;
	sub.s32 	%r863, %r10704, %r8745;
	setp.eq.s32 	%p1963, %r863, %r860;
	@%p1963 bra 	$L__BB5_385;
	setp.gt.s32 	%p1964, %r863, %r860;
	selp.b32 	%r864, %r10449, %r10450, %p1964;
	selp.b32 	%r10450, %r10450, %r10449, %p1964;
	mov.u32 	%r10449, %r864;
	bra.uni 	$L__BB5_386;
$L__BB5_385:
	add.s32 	%r10703, %r10703, 1;
	setp.ne.s32 	%p1965, %r10703, %r859;
	mov.u32 	%r10704, %r8744;
	@%p1965 bra 	$L__BB5_383;
$L__BB5_386:
	max.s32 	%r8749, %r10453, %r10454;
	cvt.rn.f32.s32 	%f5659, %r8749;
	setp.lt.s32 	%p1966, %r8749, 1;
	mul.f32 	%f5660, %f5659, 0f4B000000;
	selp.f32 	%f5661, %f5660, %f5659, %p1966;
	selp.f32 	%f5662, 0fC1B80000, 0f00000000, %p1966;
	mov.b32 	%r8750, %f5661;
	add.s32 	%r8751, %r8750, -1059760811;
	and.b32  	%r8752, %r8751, -8388608;
	sub.s32 	%r8753, %r8750, %r8752;
	mov.b32 	%f5663, %r8753;
	cvt.rn.f32.s32 	%f5664, %r8752;
	fma.rn.f32 	%f5665, %f5664, 0f34000000, %f5662;
	add.f32 	%f5666, %f5663, 0fBF800000;
	fma.rn.f32 	%f5667, %f5666, 0fBE055027, 0f3E1039F6;
	fma.rn.f32 	%f5668, %f5667, %f5666, 0fBDF8CDCC;
	fma.rn.f32 	%f5669, %f5668, %f5666, 0f3E0F2955;
	fma.rn.f32 	%f5670, %f5669, %f5666, 0fBE2AD8B9;
	fma.rn.f32 	%f5671, %f5670, %f5666, 0f3E4CED0B;
	fma.rn.f32 	%f5672, %f5671, %f5666, 0fBE7FFF22;
	fma.rn.f32 	%f5673, %f5672, %f5666, 0f3EAAAA78;
	fma.rn.f32 	%f5674, %f5673, %f5666, 0fBF000000;
	mul.f32 	%f5675, %f5666, %f5674;
	fma.rn.f32 	%f5676, %f5675, %f5666, %f5666;
	fma.rn.f32 	%f5677, %f5665, 0f3F317218, %f5676;
	setp.gt.u32 	%p1967, %r8750, 2139095039;
	fma.rn.f32 	%f5678, %f5661, 0f7F800000, 0f7F800000;
	selp.f32 	%f5679, %f5678, %f5677, %p1967;
	setp.eq.f32 	%p1968, %f5661, 0f00000000;
	fma.rn.f32 	%f5680, %f5679, 0f3EDE5BD9, 0f3F800000;
	selp.f32 	%f5681, 0fFF800000, %f5680, %p1968;
	cvt.rzi.u32.f32 	%r870, %f5681;
	setp.eq.s32 	%p1969, %r870, 0;
	@%p1969 bra 	$L__BB5_391;
	mul.hi.s32 	%r8755, %r10454, 1717986919;
	shr.u32 	%r8756, %r8755, 31;
	shr.s32 	%r8757, %r8755, 2;
	add.s32 	%r8758, %r8757, %r8756;
	mul.lo.s32 	%r8759, %r8758, 10;
	sub.s32 	%r871, %r10454, %r8759;
	mov.b32 	%r10707, 0;
	mov.u32 	%r10708, %r10453;
$L__BB5_388:
	mul.hi.s32 	%r8760, %r10708, 1717986919;
	shr.u32 	%r8761, %r8760, 31;
	shr.s32 	%r8762, %r8760, 2;
	add.s32 	%r8763, %r8762, %r8761;
	mul.lo.s32 	%r8764, %r8763, 10;
	sub.s32 	%r874, %r10708, %r8764;
	setp.eq.s32 	%p1970, %r874, %r871;
	@%p1970 bra 	$L__BB5_390;
	setp.gt.s32 	%p1971, %r874, %r871;
	selp.b32 	%r875, %r10453, %r10454, %p1971;
	selp.b32 	%r10454, %r10454, %r10453, %p1971;
	mov.u32 	%r10453, %r875;
	bra.uni 	$L__BB5_391;
$L__BB5_390:
	add.s32 	%r10707, %r10707, 1;
	setp.ne.s32 	%p1972, %r10707, %r870;
	mov.u32 	%r10708, %r8763;
	@%p1972 bra 	$L__BB5_388;
$L__BB5_391:
	max.s32 	%r8768, %r10457, %r10458;
	cvt.rn.f32.s32 	%f5682, %r8768;
	setp.lt.s32 	%p1973, %r8768, 1;
	mul.f32 	%f5683, %f5682, 0f4B000000;
	selp.f32 	%f5684, %f5683, %f5682, %p1973;
	selp.f32 	%f5685, 0fC1B80000, 0f00000000, %p1973;
	mov.b32 	%r8769, %f5684;
	add.s32 	%r8770, %r8769, -1059760811;
	and.b32  	%r8771, %r8770, -8388608;
	sub.s32 	%r8772, %r8769, %r8771;
	mov.b32 	%f5686, %r8772;
	cvt.rn.f32.s32 	%f5687, %r8771;
	fma.rn.f32 	%f5688, %f5687, 0f34000000, %f5685;
	add.f32 	%f5689, %f5686, 0fBF800000;
	fma.rn.f32 	%f5690, %f5689, 0fBE055027, 0f3E1039F6;
	fma.rn.f32 	%f5691, %f5690, %f5689, 0fBDF8CDCC;
	fma.rn.f32 	%f5692, %f5691, %f5689, 0f3E0F2955;
	fma.rn.f32 	%f5693, %f5692, %f5689, 0fBE2AD8B9;
	fma.rn.f32 	%f5694, %f5693, %f5689, 0f3E4CED0B;
	fma.rn.f32 	%f5695, %f5694, %f5689, 0fBE7FFF22;
	fma.rn.f32 	%f5696, %f5695, %f5689, 0f3EAAAA78;
	fma.rn.f32 	%f5697, %f5696, %f5689, 0fBF000000;
	mul.f32 	%f5698, %f5689, %f5697;
	fma.rn.f32 	%f5699, %f5698, %f5689, %f5689;
	fma.rn.f32 	%f5700, %f5688, 0f3F317218, %f5699;
	setp.gt.u32 	%p1974, %r8769, 2139095039;
	fma.rn.f32 	%f5701, %f5684, 0f7F800000, 0f7F800000;
	selp.f32 	%f5702, %f5701, %f5700, %p1974;
	setp.eq.f32 	%p1975, %f5684, 0f00000000;
	fma.rn.f32 	%f5703, %f5702, 0f3EDE5BD9, 0f3F800000;
	selp.f32 	%f5704, 0fFF800000, %f5703, %p1975;
	cvt.rzi.u32.f32 	%r881, %f5704;
	setp.eq.s32 	%p1976, %r881, 0;
	@%p1976 bra 	$L__BB5_396;
	mul.hi.s32 	%r8774, %r10458, 1717986919;
	shr.u32 	%r8775, %r8774, 31;
	shr.s32 	%r8776, %r8774, 2;
	add.s32 	%r8777, %r8776, %r8775;
	mul.lo.s32 	%r8778, %r8777, 10;
	sub.s32 	%r882, %r10458, %r8778;
	mov.b32 	%r10711, 0;
	mov.u32 	%r10712, %r10457;
$L__BB5_393:
	mul.hi.s32 	%r8779, %r10712, 1717986919;
	shr.u32 	%r8780, %r8779, 31;
	shr.s32 	%r8781, %r8779, 2;
	add.s32 	%r8782, %r8781, %r8780;
	mul.lo.s32 	%r8783, %r8782, 10;
	sub.s32 	%r885, %r10712, %r8783;
	setp.eq.s32 	%p1977, %r885, %r882;
	@%p1977 bra 	$L__BB5_395;
	setp.gt.s32 	%p1978, %r885, %r882;
	selp.b32 	%r886, %r10457, %r10458, %p1978;
	selp.b32 	%r10458, %r10458, %r10457, %p1978;
	mov.u32 	%r10457, %r886;
	bra.uni 	$L__BB5_396;
$L__BB5_395:
	add.s32 	%r10711, %r10711, 1;
	setp.ne.s32 	%p1979, %r10711, %r881;
	mov.u32 	%r10712, %r8782;
	@%p1979 bra 	$L__BB5_393;
$L__BB5_396:
	max.s32 	%r8787, %r10525, %r10462;
	cvt.rn.f32.s32 	%f5705, %r8787;
	setp.lt.s32 	%p1980, %r8787, 1;
	mul.f32 	%f5706, %f5705, 0f4B000000;
	selp.f32 	%f5707, %f5706, %f5705, %p1980;
	selp.f32 	%f5708, 0fC1B80000, 0f00000000, %p1980;
	mov.b32 	%r8788, %f5707;
	add.s32 	%r8789, %r8788, -1059760811;
	and.b32  	%r8790, %r8789, -8388608;
	sub.s32 	%r8791, %r8788, %r8790;
	mov.b32 	%f5709, %r8791;
	cvt.rn.f32.s32 	%f5710, %r8790;
	fma.rn.f32 	%f5711, %f5710, 0f34000000, %f5708;
	add.f32 	%f5712, %f5709, 0fBF800000;
	fma.rn.f32 	%f5713, %f5712, 0fBE055027, 0f3E1039F6;
	fma.rn.f32 	%f5714, %f5713, %f5712, 0fBDF8CDCC;
	fma.rn.f32 	%f5715, %f5714, %f5712, 0f3E0F2955;
	fma.rn.f32 	%f5716, %f5715, %f5712, 0fBE2AD8B9;
	fma.rn.f32 	%f5717, %f5716, %f5712, 0f3E4CED0B;
	fma.rn.f32 	%f5718, %f5717, %f5712, 0fBE7FFF22;
	fma.rn.f32 	%f5719, %f5718, %f5712, 0f3EAAAA78;
	fma.rn.f32 	%f5720, %f5719, %f5712, 0fBF000000;
	mul.f32 	%f5721, %f5712, %f5720;
	fma.rn.f32 	%f5722, %f5721, %f5712, %f5712;
	fma.rn.f32 	%f5723, %f5711, 0f3F317218, %f5722;
	setp.gt.u32 	%p1981, %r8788, 2139095039;
	fma.rn.f32 	%f5724, %f5707, 0f7F800000, 0f7F800000;
	selp.f32 	%f5725, %f5724, %f5723, %p1981;
	setp.eq.f32 	%p1982, %f5707, 0f00000000;
	fma.rn.f32 	%f5726, %f5725, 0f3EDE5BD9, 0f3F800000;
	selp.f32 	%f5727, 0fFF800000, %f5726, %p1982;
	cvt.rzi.u32.f32 	%r892, %f5727;
	setp.eq.s32 	%p1983, %r892, 0;
	@%p1983 bra 	$L__BB5_401;
	mul.hi.s32 	%r8793, %r10462, 1717986919;
	shr.u32 	%r8794, %r8793, 31;
	shr.s32 	%r8795, %r8793, 2;
	add.s32 	%r8796, %r8795, %r8794;
	mul.lo.s32 	%r8797, %r8796, 10;
	sub.s32 	%r893, %r10462, %r8797;
	mov.b32 	%r10715, 0;
	mov.u32 	%r10716, %r10525;
$L__BB5_398:
	mul.hi.s32 	%r8798, %r10716, 1717986919;
	shr.u32 	%r8799, %r8798, 31;
	shr.s32 	%r8800, %r8798, 2;
	add.s32 	%r8801, %r8800, %r8799;
	mul.lo.s32 	%r8802, %r8801, 10;
	sub.s32 	%r896, %r10716, %r8802;
	setp.eq.s32 	%p1984, %r896, %r893;
	@%p1984 bra 	$L__BB5_400;
	setp.gt.s32 	%p1985, %r896, %r893;
	selp.b32 	%r897, %r10525, %r10462, %p1985;
	selp.b32 	%r10462, %r10462, %r10525, %p1985;
	mov.u32 	%r10525, %r897;
	bra.uni 	$L__BB5_401;
$L__BB5_400:
	add.s32 	%r10715, %r10715, 1;
	setp.ne.s32 	%p1986, %r10715, %r892;
	mov.u32 	%r10716, %r8801;
	@%p1986 bra 	$L__BB5_398;
$L__BB5_401:
	max.s32 	%r8806, %r10434, %r10466;
	cvt.rn.f32.s32 	%f5728, %r8806;
	setp.lt.s32 	%p1987, %r8806, 1;
	mul.f32 	%f5729, %f5728, 0f4B000000;
	selp.f32 	%f5730, %f5729, %f5728, %p1987;
	selp.f32 	%f5731, 0fC1B80000, 0f00000000, %p1987;
	mov.b32 	%r8807, %f5730;
	add.s32 	%r8808, %r8807, -1059760811;
	and.b32  	%r8809, %r8808, -8388608;
	sub.s32 	%r8810, %r8807, %r8809;
	mov.b32 	%f5732, %r8810;
	cvt.rn.f32.s32 	%f5733, %r8809;
	fma.rn.f32 	%f5734, %f5733, 0f34000000, %f5731;
	add.f32 	%f5735, %f5732, 0fBF800000;
	fma.rn.f32 	%f5736, %f5735, 0fBE055027, 0f3E1039F6;
	fma.rn.f32 	%f5737, %f5736, %f5735, 0fBDF8CDCC;
	fma.rn.f32 	%f5738, %f5737, %f5735, 0f3E0F2955;
	fma.rn.f32 	%f5739, %f5738, %f5735, 0fBE2AD8B9;
	fma.rn.f32 	%f5740, %f5739, %f5735, 0f3E4CED0B;
	fma.rn.f32 	%f5741, %f5740, %f5735, 0fBE7FFF22;
	fma.rn.f32 	%f5742, %f5741, %f5735, 0f3EAAAA78;
	fma.rn.f32 	%f5743, %f5742, %f5735, 0fBF000000;
	mul.f32 	%f5744, %f5735, %f5743;
	fma.rn.f32 	%f5745, %f5744, %f5735, %f5735;
	fma.rn.f32 	%f5746, %f5734, 0f3F317218, %f5745;
	setp.gt.u32 	%p1988, %r8807, 2139095039;
	fma.rn.f32 	%f5747, %f5730, 0f7F800000, 0f7F800000;
	selp.f32 	%f5748, %f5747, %f5746, %p1988;
	setp.eq.f32 	%p1989, %f5730, 0f00000000;
	fma.rn.f32 	%f5749, %f5748, 0f3EDE5BD9, 0f3F800000;
	selp.f32 	%f5750, 0fFF800000, %f5749, %p1989;
	cvt.rzi.u32.f32 	%r903, %f5750;
	setp.eq.s32 	%p1990, %r903, 0;
	@%p1990 bra 	$L__BB5_406;
	mul.hi.s32 	%r8812, %r10466, 1717986919;
	shr.u32 	%r8813, %r8812, 31;
	shr.s32 	%r8814, %r8812, 2;
	add.s32 	%r8815, %r8814, %r8813;
	mul.lo.s32 	%r8816, %r8815, 10;
	sub.s32 	%r904, %r10466, %r8816;
	mov.b32 	%r10719, 0;
	mov.u32 	%r10720, %r10434;
$L__BB5_403:
	mul.hi.s32 	%r8817, %r10720, 1717986919;
	shr.u32 	%r8818, %r8817, 31;
	shr.s32 	%r8819, %r8817, 2;
	add.s32 	%r8820, %r8819, %r8818;
	mul.lo.s32 	%r8821, %r8820, 10;
	sub.s32 	%r907, %r10720, %r8821;
	setp.eq.s32 	%p1991, %r907, %r904;
	@%p1991 bra 	$L__BB5_405;
	setp.gt.s32 	%p1992, %r907, %r904;
	selp.b32 	%r908, %r10434, %r10466, %p1992;
	selp.b32 	%r10466, %r10466, %r10434, %p1992;
	mov.u32 	%r10434, %r908;
	bra.uni 	$L__BB5_406;
$L__BB5_405:
	add.s32 	%r10719, %r10719, 1;
	setp.ne.s32 	%p1993, %r10719, %r903;
	mov.u32 	%r10720, %r8820;
	@%p1993 bra 	$L__BB5_403;
$L__BB5_406:
	max.s32 	%r8825, %r10438, %r10433;
	cvt.rn.f32.s32 	%f5751, %r8825;
	setp.lt.s32 	%p1994, %r8825, 1;
	mul.f32 	%f5752, %f5751, 0f4B000000;
	selp.f32 	%f5753, %f5752, %f5751, %p1994;
	selp.f32 	%f5754, 0fC1B80000, 0f00000000, %p1994;
	mov.b32 	%r8826, %f5753;
	add.s32 	%r8827, %r8826, -1059760811;
	and.b32  	%r8828, %r8827, -8388608;
	sub.s32 	%r8829, %r8826, %r8828;
	mov.b32 	%f5755, %r8829;
	cvt.rn.f32.s32 	%f5756, %r8828;
	fma.rn.f32 	%f5757, %f5756, 0f34000000, %f5754;
	add.f32 	%f5758, %f5755, 0fBF800000;
	fma.rn.f32 	%f5759, %f5758, 0fBE055027, 0f3E1039F6;
	fma.rn.f32 	%f5760, %f5759, %f5758, 0fBDF8CDCC;
	fma.rn.f32 	%f5761, %f5760, %f5758, 0f3E0F2955;
	fma.rn.f32 	%f5762, %f5761, %f5758, 0fBE2AD8B9;
	fma.rn.f32 	%f5763, %f5762, %f5758, 0f3E4CED0B;
	fma.rn.f32 	%f5764, %f5763, %f5758, 0fBE7FFF22;
	fma.rn.f32 	%f5765, %f5764, %f5758, 0f3EAAAA78;
	fma.rn.f32 	%f5766, %f5765, %f5758, 0fBF000000;
	mul.f32 	%f5767, %f5758, %f5766;
	fma.rn.f32 	%f5768, %f5767, %f5758, %f5758;
	fma.rn.f32 	%f5769, %f5757, 0f3F317218, %f5768;
	setp.gt.u32 	%p1995, %r8826, 2139095039;
	fma.rn.f32 	%f5770, %f5753, 0f7F800000, 0f7F800000;
	selp.f32 	%f5771, %f5770, %f5769, %p1995;
	setp.eq.f32 	%p1996, %f5753, 0f00000000;
	fma.rn.f32 	%f5772, %f5771, 0f3EDE5BD9, 0f3F800000;
	selp.f32 	%f5773, 0fFF800000, %f5772, %p1996;
	cvt.rzi.u32.f32 	%r914, %f5773;
	setp.eq.s32 	%p1997, %r914, 0;
	@%p1997 bra 	$L__BB5_411;
	mul.hi.s32 	%r8831, %r10433, 1717986919;
	shr.u32 	%r8832, %r8831, 31;
	shr.s32 	%r8833, %r8831, 2;
	add.s32 	%r8834, %r8833, %r8832;
	mul.lo.s32 	%r8835, %r8834, 10;
	sub.s32 	%r915, %r10433, %r8835;
	mov.b32 	%r10723, 0;
	mov.u32 	%r10724, %r10438;
$L__BB5_408:
	mul.hi.s32 	%r8836, %r10724, 1717986919;
	shr.u32 	%r8837, %r8836, 31;
	shr.s32 	%r8838, %r8836, 2;
	add.s32 	%r8839, %r8838, %r8837;
	mul.lo.s32 	%r8840, %r8839, 10;
	sub.s32 	%r918, %r10724, %r8840;
	setp.eq.s32 	%p1998, %r918, %r915;
	@%p1998 bra 	$L__BB5_410;
	setp.gt.s32 	%p1999, %r918, %r915;
	selp.b32 	%r919, %r10438, %r10433, %p1999;
	selp.b32 	%r10433, %r10433, %r10438, %p1999;
	mov.u32 	%r10438, %r919;
	bra.uni 	$L__BB5_411;
$L__BB5_410:
	add.s32 	%r10723, %r10723, 1;
	setp.ne.s32 	%p2000, %r10723, %r914;
	mov.u32 	%r10724, %r8839;
	@%p2000 bra 	$L__BB5_408;
$L__BB5_411:
	max.s32 	%r8844, %r10442, %r10437;
	cvt.rn.f32.s32 	%f5774, %r8844;
	setp.lt.s32 	%p2001, %r8844, 1;
	mul.f32 	%f5775, %f5774, 0f4B000000;
	selp.f32 	%f5776, %f5775, %f5774, %p2001;
	selp.f32 	%f5777, 0fC1B80000, 0f00000000, %p2001;
	mov.b32 	%r8845, %f5776;
	add.s32 	%r8846, %r8845, -1059760811;
	and.b32  	%r8847, %r8846, -8388608;
	sub.s32 	%r8848, %r8845, %r8847;
	mov.b32 	%f5778, %r8848;
	cvt.rn.f32.s32 	%f5779, %r8847;
	fma.rn.f32 	%f5780, %f5779, 0f34000000, %f5777;
	add.f32 	%f5781, %f5778, 0fBF800000;
	fma.rn.f32 	%f5782, %f5781, 0fBE055027, 0f3E1039F6;
	fma.rn.f32 	%f5783, %f5782, %f5781, 0fBDF8CDCC;
	fma.rn.f32 	%f5784, %f5783, %f5781, 0f3E0F2955;
	fma.rn.f32 	%f5785, %f5784, %f5781, 0fBE2AD8B9;
	fma.rn.f32 	%f5786, %f5785, %f5781, 0f3E4CED0B;
	fma.rn.f32 	%f5787, %f5786, %f5781, 0fBE7FFF22;
	fma.rn.f32 	%f5788, %f5787, %f5781, 0f3EAAAA78;
	fma.rn.f32 	%f5789, %f5788, %f5781, 0fBF000000;
	mul.f32 	%f5790, %f5781, %f5789;
	fma.rn.f32 	%f5791, %f5790, %f5781, %f5781;
	fma.rn.f32 	%f5792, %f5780, 0f3F317218, %f5791;
	setp.gt.u32 	%p2002, %r8845, 2139095039;
	fma.rn.f32 	%f5793, %f5776, 0f7F800000, 0f7F800000;
	selp.f32 	%f5794, %f5793, %f5792, %p2002;
	setp.eq.f32 	%p2003, %f5776, 0f00000000;
	fma.rn.f32 	%f5795, %f5794, 0f3EDE5BD9, 0f3F800000;
	selp.f32 	%f5796, 0fFF800000, %f5795, %p2003;
	cvt.rzi.u32.f32 	%r925, %f5796;
	setp.eq.s32 	%p2004, %r925, 0;
	@%p2004 bra 	$L__BB5_416;
	mul.hi.s32 	%r8850, %r10437, 1717986919;
	shr.u32 	%r8851, %r8850, 31;
	shr.s32 	%r8852, %r8850, 2;
	add.s32 	%r8853, %r8852, %r8851;
	mul.lo.s32 	%r8854, %r8853, 10;
	sub.s32 	%r926, %r10437, %r8854;
	mov.b32 	%r10727, 0;
	mov.u32 	%r10728, %r10442;
$L__BB5_413:
	mul.hi.s32 	%r8855, %r10728, 1717986919;
	shr.u32 	%r8856, %r8855, 31;
	shr.s32 	%r8857, %r8855, 2;
	add.s32 	%r8858, %r8857, %r8856;
	mul.lo.s32 	%r8859, %r8858, 10;
	sub.s32 	%r929, %r10728, %r8859;
	setp.eq.s32 	%p2005, %r929, %r926;
	@%p2005 bra 	$L__BB5_415;
	setp.gt.s32 	%p2006, %r929, %r926;
	selp.b32 	%r930, %r10442, %r10437, %p2006;
	selp.b32 	%r10437, %r10437, %r10442, %p2006;
	mov.u32 	%r10442, %r930;
	bra.uni 	$L__BB5_416;
$L__BB5_415:
	add.s32 	%r10727, %r10727, 1;
	setp.ne.s32 	%p2007, %r10727, %r925;
	mov.u32 	%r10728, %r8858;
	@%p2007 bra 	$L__BB5_413;
$L__BB5_416:
	max.s32 	%r8863, %r10446, %r10441;
	cvt.rn.f32.s32 	%f5797, %r8863;
	setp.lt.s32 	%p2008, %r8863, 1;
	mul.f32 	%f5798, %f5797, 0f4B000000;
	selp.f32 	%f5799, %f5798, %f5797, %p2008;
	selp.f32 	%f5800, 0fC1B80000, 0f00000000, %p2008;
	mov.b32 	%r8864, %f5799;
	add.s32 	%r8865, %r8864, -1059760811;
	and.b32  	%r8866, %r8865, -8388608;
	sub.s32 	%r8867, %r8864, %r8866;
	mov.b32 	%f5801, %r8867;
	cvt.rn.f32.s32 	%f5802, %r8866;
	fma.rn.f32 	%f5803, %f5802, 0f34000000, %f5800;
	add.f32 	%f5804, %f5801, 0fBF800000;
	fma.rn.f32 	%f5805, %f5804, 0fBE055027, 0f3E1039F6;
	fma.rn.f32 	%f5806, %f5805, %f5804, 0fBDF8CDCC;
	fma.rn.f32 	%f5807, %f5806, %f5804, 0f3E0F2955;
	fma.rn.f32 	%f5808, %f5807, %f5804, 0fBE2AD8B9;
	fma.rn.f32 	%f5809, %f5808, %f5804, 0f3E4CED0B;
	fma.rn.f32 	%f5810, %f5809, %f5804, 0fBE7FFF22;
	fma.rn.f32 	%f5811, %f5810, %f5804, 0f3EAAAA78;
	fma.rn.f32 	%f5812, %f5811, %f5804, 0fBF000000;
	mul.f32 	%f5813, %f5804, %f5812;
	fma.rn.f32 	%f5814, %f5813, %f5804, %f5804;
	fma.rn.f32 	%f5815, %f5803, 0f3F317218, %f5814;
	setp.gt.u32 	%p2009, %r8864, 2139095039;
	fma.rn.f32 	%f5816, %f5799, 0f7F800000, 0f7F800000;
	selp.f32 	%f5817, %f5816, %f5815, %p2009;
	setp.eq.f32 	%p2010, %f5799, 0f00000000;
	fma.rn.f32 	%f5818, %f5817, 0f3EDE5BD9, 0f3F800000;
	selp.f32 	%f5819, 0fFF800000, %f5818, %p2010;
	cvt.rzi.u32.f32 	%r936, %f5819;
	setp.eq.s32 	%p2011, %r936, 0;
	@%p2011 bra 	$L__BB5_421;
	mul.hi.s32 	%r8869, %r10441, 1717986919;
	shr.u32 	%r8870, %r8869, 31;
	shr.s32 	%r8871, %r8869, 2;
	add.s32 	%r8872, %r8871, %r8870;
	mul.lo.s32 	%r8873, %r8872, 10;
	sub.s32 	%r937, %r10441, %r8873;
	mov.b32 	%r10731, 0;
	mov.u32 	%r10732, %r10446;
$L__BB5_418:
	mul.hi.s32 	%r8874, %r10732, 1717986919;
	shr.u32 	%r8875, %r8874, 31;
	shr.s32 	%r8876, %r8874, 2;
	add.s32 	%r8877, %r8876, %r8875;
	mul.lo.s32 	%r8878, %r8877, 10;
	sub.s32 	%r940, %r10732, %r8878;
	setp.eq.s32 	%p2012, %r940, %r937;
	@%p2012 bra 	$L__BB5_420;
	setp.gt.s32 	%p2013, %r940, %r937;
	selp.b32 	%r941, %r10446, %r10441, %p2013;
	selp.b32 	%r10441, %r10441, %r10446, %p2013;
	mov.u32 	%r10446, %r941;
	bra.uni 	$L__BB5_421;
$L__BB5_420:
	add.s32 	%r10731, %r10731, 1;
	setp.ne.s32 	%p2014, %r10731, %r936;
	mov.u32 	%r10732, %r8877;
	@%p2014 bra 	$L__BB5_418;
$L__BB5_421:
	max.s32 	%r8882, %r10450, %r10445;
	cvt.rn.f32.s32 	%f5820, %r8882;
	setp.lt.s32 	%p2015, %r8882, 1;
	mul.f32 	%f5821, %f5820, 0f4B000000;
	selp.f32 	%f5822, %f5821, %f5820, %p2015;
	selp.f32 	%f5823, 0fC1B80000, 0f00000000, %p2015;
	mov.b32 	%r8883, %f5822;
	add.s32 	%r8884, %r8883, -1059760811;
	and.b32  	%r8885, %r8884, -8388608;
	sub.s32 	%r8886, %r8883, %r8885;
	mov.b32 	%f5824, %r8886;
	cvt.rn.f32.s32 	%f5825, %r8885;
	fma.rn.f32 	%f5826, %f5825, 0f34000000, %f5823;
	add.f32 	%f5827, %f5824, 0fBF800000;
	fma.rn.f32 	%f5828, %f5827, 0fBE055027, 0f3E1039F6;
	fma.rn.f32 	%f5829, %f5828, %f5827, 0fBDF8CDCC;
	fma.rn.f32 	%f5830, %f5829, %f5827, 0f3E0F2955;
	fma.rn.f32 	%f5831, %f5830, %f5827, 0fBE2AD8B9;
	fma.rn.f32 	%f5832, %f5831, %f5827, 0f3E4CED0B;
	fma.rn.f32 	%f5833, %f5832, %f5827, 0fBE7FFF22;
	fma.rn.f32 	%f5834, %f5833, %f5827, 0f3EAAAA78;
	fma.rn.f32 	%f5835, %f5834, %f5827, 0fBF000000;
	mul.f32 	%f5836, %f5827, %f5835;
	fma.rn.f32 	%f5837, %f5836, %f5827, %f5827;
	fma.rn.f32 	%f5838, %f5826, 0f3F317218, %f5837;
	setp.gt.u32 	%p2016, %r8883, 2139095039;
	fma.rn.f32 	%f5839, %f5822, 0f7F800000, 0f7F800000;
	selp.f32 	%f5840, %f5839, %f5838, %p2016;
	setp.eq.f32 	%p2017, %f5822, 0f00000000;
	fma.rn.f32 	%f5841, %f5840, 0f3EDE5BD9, 0f3F800000;
	selp.f32 	%f5842, 0fFF800000, %f5841, %p2017;
	cvt.rzi.u32.f32 	%r947, %f5842;
	setp.eq.s32 	%p2018, %r947, 0;
	@%p2018 bra 	$L__BB5_426;
	mul.hi.s32 	%r8888, %r10445, 1717986919;
	shr.u32 	%r8889, %r8888, 31;
	shr.s32 	%r8890, %r8888, 2;
	add.s32 	%r8891, %r8890, %r8889;
	mul.lo.s32 	%r8892, %r8891, 10;
	sub.s32 	%r948, %r10445, %r8892;
	mov.b32 	%r10735, 0;
	mov.u32 	%r10736, %r10450;
$L__BB5_423:
	mul.hi.s32 	%r8893, %r10736, 1717986919;
	shr.u32 	%r8894, %r8893, 31;
	shr.s32 	%r8895, %r8893, 2;
	add.s32 	%r8896, %r8895, %r8894;
	mul.lo.s32 	%r8897, %r8896, 10;
	sub.s32 	%r951, %r10736, %r8897;
	setp.eq.s32 	%p2019, %r951, %r948;
	@%p2019 bra 	$L__BB5_425;
	setp.gt.s32 	%p2020, %r951, %r948;
	selp.b32 	%r952, %r10450, %r10445, %p2020;
	selp.b32 	%r10445, %r10445, %r10450, %p2020;
	mov.u32 	%r10450, %r952;
	bra.uni 	$L__BB5_426;
$L__BB5_425:
	add.s32 	%r10735, %r10735, 1;
	setp.ne.s32 	%p2021, %r10735, %r947;
	mov.u32 	%r10736, %r8896;
	@%p2021 bra 	$L__BB5_423;
$L__BB5_426:
	max.s32 	%r8901, %r10454, %r10449;
	cvt.rn.f32.s32 	%f5843, %r8901;
	setp.lt.s32 	%p2022, %r8901, 1;
	mul.f32 	%f5844, %f5843, 0f4B000000;
	selp.f32 	%f5845, %f5844, %f5843, %p2022;
	selp.f32 	%f5846, 0fC1B80000, 0f00000000, %p2022;
	mov.b32 	%r8902, %f5845;
	add.s32 	%r8903, %r8902, -1059760811;
	and.b32  	%r8904, %r8903, -8388608;
	sub.s32 	%r8905, %r8902, %r8904;
	mov.b32 	%f5847, %r8905;
	cvt.rn.f32.s32 	%f5848, %r8904;
	fma.rn.f32 	%f5849, %f5848, 0f34000000, %f5846;
	add.f32 	%f5850, %f5847, 0fBF800000;
	fma.rn.f32 	%f5851, %f5850, 0fBE055027, 0f3E1039F6;
	fma.rn.f32 	%f5852, %f5851, %f5850, 0fBDF8CDCC;
	fma.rn.f32 	%f5853, %f5852, %f5850, 0f3E0F2955;
	fma.rn.f32 	%f5854, %f5853, %f5850, 0fBE2AD8B9;
	fma.rn.f32 	%f5855, %f5854, %f5850, 0f3E4CED0B;
	fma.rn.f32 	%f5856, %f5855, %f5850, 0fBE7FFF22;
	fma.rn.f32 	%f5857, %f5856, %f5850, 0f3EAAAA78;
	fma.rn.f32 	%f5858, %f5857, %f5850, 0fBF000000;
	mul.f32 	%f5859, %f5850, %f5858;
	fma.rn.f32 	%f5860, %f5859, %f5850, %f5850;
	fma.rn.f32 	%f5861, %f5849, 0f3F317218, %f5860;
	setp.gt.u32 	%p2023, %r8902, 2139095039;
	fma.rn.f32 	%f5862, %f5845, 0f7F800000, 0f7F800000;
	selp.f32 	%f5863, %f5862, %f5861, %p2023;
	setp.eq.f32 	%p2024, %f5845, 0f00000000;
	fma.rn.f32 	%f5864, %f5863, 0f3EDE5BD9, 0f3F800000;
	selp.f32 	%f5865, 0fFF800000, %f5864, %p2024;
	cvt.rzi.u32.f32 	%r958, %f5865;
	setp.eq.s32 	%p2025, %r958, 0;
	@%p2025 bra 	$L__BB5_431;
	mul.hi.s32 	%r8907, %r10449, 1717986919;
	shr.u32 	%r8908, %r8907, 31;
	shr.s32 	%r8909, %r8907, 2;
	add.s32 	%r8910, %r8909, %r8908;
	mul.lo.s32 	%r8911, %r8910, 10;
	sub.s32 	%r959, %r10449, %r8911;
	mov.b32 	%r10739, 0;
	mov.u32 	%r10740, %r10454;
$L__BB5_428:
	mul.hi.s32 	%r8912, %r10740, 1717986919;
	shr.u32 	%r8913, %r8912, 31;
	shr.s32 	%r8914, %r8912, 2;
	add.s32 	%r8915, %r8914, %r8913;
	mul.lo.s32 	%r8916, %r8915, 10;
	sub.s32 	%r962, %r10740, %r8916;
	setp.eq.s32 	%p2026, %r962, %r959;
	@%p2026 bra 	$L__BB5_430;
	setp.gt.s32 	%p2027, %r962, %r959;
	selp.b32 	%r963, %r10454, %r10449, %p2027;
	selp.b32 	%r10449, %r10449, %r10454, %p2027;
	mov.u32 	%r10454, %r963;
	bra.uni 	$L__BB5_431;
$L__BB5_430:
	add.s32 	%r10739, %r10739, 1;
	setp.ne.s32 	%p2028, %r10739, %r958;
	mov.u32 	%r10740, %r8915;
	@%p2028 bra 	$L__BB5_428;
$L__BB5_431:
	max.s32 	%r8920, %r10458, %r10453;
	cvt.rn.f32.s32 	%f5866, %r8920;
	setp.lt.s32 	%p2029, %r8920, 1;
	mul.f32 	%f5867, %f5866, 0f4B000000;
	selp.f32 	%f5868, %f5867, %f5866, %p2029;
	selp.f32 	%f5869, 0fC1B80000, 0f00000000, %p2029;
	mov.b32 	%r8921, %f5868;
	add.s32 	%r8922, %r8921, -1059760811;
	and.b32  	%r8923, %r8922, -8388608;
	sub.s32 	%r8924, %r8921, %r8923;
	mov.b32 	%f5870, %r8924;
	cvt.rn.f32.s32 	%f5871, %r8923;
	fma.rn.f32 	%f5872, %f5871, 0f34000000, %f5869;
	add.f32 	%f5873, %f5870, 0fBF800000;
	fma.rn.f32 	%f5874, %f5873, 0fBE055027, 0f3E1039F6;
	fma.rn.f32 	%f5875, %f5874, %f5873, 0fBDF8CDCC;
	fma.rn.f32 	%f5876, %f5875, %f5873, 0f3E0F2955;
	fma.rn.f32 	%f5877, %f5876, %f5873, 0fBE2AD8B9;
	fma.rn.f32 	%f5878, %f5877, %f5873, 0f3E4CED0B;
	fma.rn.f32 	%f5879, %f5878, %f5873, 0fBE7FFF22;
	fma.rn.f32 	%f5880, %f5879, %f5873, 0f3EAAAA78;
	fma.rn.f32 	%f5881, %f5880, %f5873, 0fBF000000;
	mul.f32 	%f5882, %f5873, %f5881;
	fma.rn.f32 	%f5883, %f5882, %f5873, %f5873;
	fma.rn.f32 	%f5884, %f5872, 0f3F317218, %f5883;
	setp.gt.u32 	%p2030, %r8921, 2139095039;
	fma.rn.f32 	%f5885, %f5868, 0f7F800000, 0f7F800000;
	selp.f32 	%f5886, %f5885, %f5884, %p2030;
	setp.eq.f32 	%p2031, %f5868, 0f00000000;
	fma.rn.f32 	%f5887, %f5886, 0f3EDE5BD9, 0f3F800000;
	selp.f32 	%f5888, 0fFF800000, %f5887, %p2031;
	cvt.rzi.u32.f32 	%r969, %f5888;
	setp.eq.s32 	%p2032, %r969, 0;
	@%p2032 bra 	$L__BB5_436;
	mul.hi.s32 	%r8926, %r10453, 1717986919;
	shr.u32 	%r8927, %r8926, 31;
	shr.s32 	%r8928, %r8926, 2;
	add.s32 	%r8929, %r8928, %r8927;
	mul.lo.s32 	%r8930, %r8929, 10;
	sub.s32 	%r970, %r10453, %r8930;
	mov.b32 	%r10743, 0;
	mov.u32 	%r10744, %r10458;
$L__BB5_433:
	mul.hi.s32 	%r8931, %r10744, 1717986919;
	shr.u32 	%r8932, %r8931, 31;
	shr.s32 	%r8933, %r8931, 2;
	add.s32 	%r8934, %r8933, %r8932;
	mul.lo.s32 	%r8935, %r8934, 10;
	sub.s32 	%r973, %r10744, %r8935;
	setp.eq.s32 	%p2033, %r973, %r970;
	@%p2033 bra 	$L__BB5_435;
	setp.gt.s32 	%p2034, %r973, %r970;
	selp.b32 	%r974, %r10458, %r10453, %p2034;
	selp.b32 	%r10453, %r10453, %r10458, %p2034;
	mov.u32 	%r10458, %r974;
	bra.uni 	$L__BB5_436;
$L__BB5_435:
	add.s32 	%r10743, %r10743, 1;
	setp.ne.s32 	%p2035, %r10743, %r969;
	mov.u32 	%r10744, %r8934;
	@%p2035 bra 	$L__BB5_433;
$L__BB5_436:
	max.s32 	%r8939, %r10462, %r10457;
	cvt.rn.f32.s32 	%f5889, %r8939;
	setp.lt.s32 	%p2036, %r8939, 1;
	mul.f32 	%f5890, %f5889, 0f4B000000;
	selp.f32 	%f5891, %f5890, %f5889, %p2036;
	selp.f32 	%f5892, 0fC1B80000, 0f00000000, %p2036;
	mov.b32 	%r8940, %f5891;
	add.s32 	%r8941, %r8940, -1059760811;
	and.b32  	%r8942, %r8941, -8388608;
	sub.s32 	%r8943, %r8940, %r8942;
	mov.b32 	%f5893, %r8943;
	cvt.rn.f32.s32 	%f5894, %r8942;
	fma.rn.f32 	%f5895, %f5894, 0f34000000, %f5892;
	add.f32 	%f5896, %f5893, 0fBF800000;
	fma.rn.f32 	%f5897, %f5896, 0fBE055027, 0f3E1039F6;
	fma.rn.f32 	%f5898, %f5897, %f5896, 0fBDF8CDCC;
	fma.rn.f32 	%f5899, %f5898, %f5896, 0f3E0F2955;
	fma.rn.f32 	%f5900, %f5899, %f5896, 0fBE2AD8B9;
	fma.rn.f32 	%f5901, %f5900, %f5896, 0f3E4CED0B;
	fma.rn.f32 	%f5902, %f5901, %f5896, 0fBE7FFF22;
	fma.rn.f32 	%f5903, %f5902, %f5896, 0f3EAAAA78;
	fma.rn.f32 	%f5904, %f5903, %f5896, 0fBF000000;
	mul.f32 	%f5905, %f5896, %f5904;
	fma.rn.f32 	%f5906, %f5905, %f5896, %f5896;
	fma.rn.f32 	%f5907, %f5895, 0f3F317218, %f5906;
	setp.gt.u32 	%p2037, %r8940, 2139095039;
	fma.rn.f32 	%f5908, %f5891, 0f7F800000, 0f7F800000;
	selp.f32 	%f5909, %f5908, %f5907, %p2037;
	setp.eq.f32 	%p2038, %f5891, 0f00000000;
	fma.rn.f32 	%f5910, %f5909, 0f3EDE5BD9, 0f3F800000;
	selp.f32 	%f5911, 0fFF800000, %f5910, %p2038;
	cvt.rzi.u32.f32 	%r980, %f5911;
	setp.eq.s32 	%p2039, %r980, 0;
	@%p2039 bra 	$L__BB5_441;
	mul.hi.s32 	%r8945, %r10457, 1717986919;
	shr.u32 	%r8946, %r8945, 31;
	shr.s32 	%r8947, %r8945, 2;
	add.s32 	%r8948, %r8947, %r8946;
	mul.lo.s32 	%r8949, %r8948, 10;
	sub.s32 	%r981, %r10457, %r8949;
	mov.b32 	%r10747, 0;
	mov.u32 	%r10748, %r10462;
$L__BB5_438:
	mul.hi.s32 	%r8950, %r10748, 1717986919;
	shr.u32 	%r8951, %r8950, 31;
	shr.s32 	%r8952, %r8950, 2;
	add.s32 	%r8953, %r8952, %r8951;
	mul.lo.s32 	%r8954, %r8953, 10;
	sub.s32 	%r984, %r10748, %r8954;
	setp.eq.s32 	%p2040, %r984, %r981;
	@%p2040 bra 	$L__BB5_440;
	setp.gt.s32 	%p2041, %r984, %r981;
	selp.b32 	%r985, %r10462, %r10457, %p2041;
	selp.b32 	%r10457, %r10457, %r10462, %p2041;
	mov.u32 	%r10462, %r985;
	bra.uni 	$L__BB5_441;
$L__BB5_440:
	add.s32 	%r10747, %r10747, 1;
	setp.ne.s32 	%p2042, %r10747, %r980;
	mov.u32 	%r10748, %r8953;
	@%p2042 bra 	$L__BB5_438;
$L__BB5_441:
	max.s32 	%r8958, %r10433, %r10434;
	cvt.rn.f32.s32 	%f5912, %r8958;
	setp.lt.s32 	%p2043, %r8958, 1;
	mul.f32 	%f5913, %f5912, 0f4B000000;
	selp.f32 	%f5914, %f5913, %f5912, %p2043;
	selp.f32 	%f5915, 0fC1B80000, 0f00000000, %p2043;
	mov.b32 	%r8959, %f5914;
	add.s32 	%r8960, %r8959, -1059760811;
	and.b32  	%r8961, %r8960, -8388608;
	sub.s32 	%r8962, %r8959, %r8961;
	mov.b32 	%f5916, %r8962;
	cvt.rn.f32.s32 	%f5917, %r8961;
	fma.rn.f32 	%f5918, %f5917, 0f34000000, %f5915;
	add.f32 	%f5919, %f5916, 0fBF800000;
	fma.rn.f32 	%f5920, %f5919, 0fBE055027, 0f3E1039F6;
	fma.rn.f32 	%f5921, %f5920, %f5919, 0fBDF8CDCC;
	fma.rn.f32 	%f5922, %f5921, %f5919, 0f3E0F2955;
	fma.rn.f32 	%f5923, %f5922, %f5919, 0fBE2AD8B9;
	fma.rn.f32 	%f5924, %f5923, %f5919, 0f3E4CED0B;
	fma.rn.f32 	%f5925, %f5924, %f5919, 0fBE7FFF22;
	fma.rn.f32 	%f5926, %f5925, %f5919, 0f3EAAAA78;
	fma.rn.f32 	%f5927, %f5926, %f5919, 0fBF000000;
	mul.f32 	%f5928, %f5919, %f5927;
	fma.rn.f32 	%f5929, %f5928, %f5919, %f5919;
	fma.rn.f32 	%f5930, %f5918, 0f3F317218, %f5929;
	setp.gt.u32 	%p2044, %r8959, 2139095039;
	fma.rn.f32 	%f5931, %f5914, 0f7F800000, 0f7F800000;
	selp.f32 	%f5932, %f5931, %f5930, %p2044;
	setp.eq.f32 	%p2045, %f5914, 0f00000000;
	fma.rn.f32 	%f5933, %f5932, 0f3EDE5BD9, 0f3F800000;
	selp.f32 	%f5934, 0fFF800000, %f5933, %p2045;
	cvt.rzi.u32.f32 	%r991, %f5934;
	setp.eq.s32 	%p2046, %r991, 0;
	@%p2046 bra 	$L__BB5_446;
	mul.hi.s32 	%r8964, %r10434, 1717986919;
	shr.u32 	%r8965, %r8964, 31;
	shr.s32 	%r8966, %r8964, 2;
	add.s32 	%r8967, %r8966, %r8965;
	mul.lo.s32 	%r8968, %r8967, 10;
	sub.s32 	%r992, %r10434, %r8968;
	mov.b32 	%r10751, 0;
	mov.u32 	%r10752, %r10433;
$L__BB5_443:
	mul.hi.s32 	%r8969, %r10752, 1717986919;
	shr.u32 	%r8970, %r8969, 31;
	shr.s32 	%r8971, %r8969, 2;
	add.s32 	%r8972, %r8971, %r8970;
	mul.lo.s32 	%r8973, %r8972, 10;
	sub.s32 	%r995, %r10752, %r8973;
	setp.eq.s32 	%p2047, %r995, %r992;
	@%p2047 bra 	$L__BB5_445;
	setp.gt.s32 	%p2048, %r995, %r992;
	selp.b32 	%r996, %r10433, %r10434, %p2048;
	selp.b32 	%r10434, %r10434, %r10433, %p2048;
	mov.u32 	%r10433, %r996;
	bra.uni 	$L__BB5_446;
$L__BB5_445:
	add.s32 	%r10751, %r10751, 1;
	setp.ne.s32 	%p2049, %r10751, %r991;
	mov.u32 	%r10752, %r8972;
	@%p2049 bra 	$L__BB5_443;
$L__BB5_446:
	max.s32 	%r8977, %r10437, %r10438;
	cvt.rn.f32.s32 	%f5935, %r8977;
	setp.lt.s32 	%p2050, %r8977, 1;
	mul.f32 	%f5936, %f5935, 0f4B000000;
	selp.f32 	%f5937, %f5936, %f5935, %p2050;
	selp.f32 	%f5938, 0fC1B80000, 0f00000000, %p2050;
	mov.b32 	%r8978, %f5937;
	add.s32 	%r8979, %r8978, -1059760811;
	and.b32  	%r8980, %r8979, -8388608;
	sub.s32 	%r8981, %r8978, %r8980;
	mov.b32 	%f5939, %r8981;
	cvt.rn.f32.s32 	%f5940, %r8980;
	fma.rn.f32 	%f5941, %f5940, 0f34000000, %f5938;
	add.f32 	%f5942, %f5939, 0fBF800000;
	fma.rn.f32 	%f5943, %f5942, 0fBE055027, 0f3E1039F6;
	fma.rn.f32 	%f5944, %f5943, %f5942, 0fBDF8CDCC;
	fma.rn.f32 	%f5945, %f5944, %f5942, 0f3E0F2955;
	fma.rn.f32 	%f5946, %f5945, %f5942, 0fBE2AD8B9;
	fma.rn.f32 	%f5947, %f5946, %f5942, 0f3E4CED0B;
	fma.rn.f32 	%f5948, %f5947, %f5942, 0fBE7FFF22;
	fma.rn.f32 	%f5949, %f5948, %f5942, 0f3EAAAA78;
	fma.rn.f32 	%f5950, %f5949, %f5942, 0fBF000000;
	mul.f32 	%f5951, %f5942, %f5950;
	fma.rn.f32 	%f5952, %f5951, %f5942, %f5942;
	fma.rn.f32 	%f5953, %f5941, 0f3F317218, %f5952;
	setp.gt.u32 	%p2051, %r8978, 2139095039;
	fma.rn.f32 	%f5954, %f5937, 0f7F800000, 0f7F800000;
	selp.f32 	%f5955, %f5954, %f5953, %p2051;
	setp.eq.f32 	%p2052, %f5937, 0f00000000;
	fma.rn.f32 	%f5956, %f5955, 0f3EDE5BD9, 0f3F800000;
	selp.f32 	%f5957, 0fFF800000, %f5956, %p2052;
	cvt.rzi.u32.f32 	%r1002, %f5957;
	setp.eq.s32 	%p2053, %r1002, 0;
	@%p2053 bra 	$L__BB5_451;
	mul.hi.s32 	%r8983, %r10438, 1717986919;
	shr.u32 	%r8984, %r8983, 31;
	shr.s32 	%r8985, %r8983, 2;
	add.s32 	%r8986, %r8985, %r8984;
	mul.lo.s32 	%r8987, %r8986, 10;
	sub.s32 	%r1003, %r10438, %r8987;
	mov.b32 	%r10755, 0;
	mov.u32 	%r10756, %r10437;
$L__BB5_448:
	mul.hi.s32 	%r8988, %r10756, 1717986919;
	shr.u32 	%r8989, %r8988, 31;
	shr.s32 	%r8990, %r8988, 2;
	add.s32 	%r8991, %r8990, %r8989;
	mul.lo.s32 	%r8992, %r8991, 10;
	sub.s32 	%r1006, %r10756, %r8992;
	setp.eq.s32 	%p2054, %r1006, %r1003;
	@%p2054 bra 	$L__BB5_450;
	setp.gt.s32 	%p2055, %r1006, %r1003;
	selp.b32 	%r1007, %r10437, %r10438, %p2055;
	selp.b32 	%r10438, %r10438, %r10437, %p2055;
	mov.u32 	%r10437, %r1007;
	bra.uni 	$L__BB5_451;
$L__BB5_450:
	add.s32 	%r10755, %r10755, 1;
	setp.ne.s32 	%p2056, %r10755, %r1002;
	mov.u32 	%r10756, %r8991;
	@%p2056 bra 	$L__BB5_448;
$L__BB5_451:
	max.s32 	%r8996, %r10441, %r10442;
	cvt.rn.f32.s32 	%f5958, %r8996;
	setp.lt.s32 	%p2057, %r8996, 1;
	mul.f32 	%f5959, %f5958, 0f4B000000;
	selp.f32 	%f5960, %f5959, %f5958, %p2057;
	selp.f32 	%f5961, 0fC1B80000, 0f00000000, %p2057;
	mov.b32 	%r8997, %f5960;
	add.s32 	%r8998, %r8997, -1059760811;
	and.b32  	%r8999, %r8998, -8388608;
	sub.s32 	%r9000, %r8997, %r8999;
	mov.b32 	%f5962, %r9000;
	cvt.rn.f32.s32 	%f5963, %r8999;
	fma.rn.f32 	%f5964, %f5963, 0f34000000, %f5961;
	add.f32 	%f5965, %f5962, 0fBF800000;
	fma.rn.f32 	%f5966, %f5965, 0fBE055027, 0f3E1039F6;
	fma.rn.f32 	%f5967, %f5966, %f5965, 0fBDF8CDCC;
	fma.rn.f32 	%f5968, %f5967, %f5965, 0f3E0F2955;
	fma.rn.f32 	%f5969, %f5968, %f5965, 0fBE2AD8B9;
	fma.rn.f32 	%f5970, %f5969, %f5965, 0f3E4CED0B;
	fma.rn.f32 	%f5971, %f5970, %f5965, 0fBE7FFF22;
	fma.rn.f32 	%f5972, %f5971, %f5965, 0f3EAAAA78;
	fma.rn.f32 	%f5973, %f5972, %f5965, 0fBF000000;
	mul.f32 	%f5974, %f5965, %f5973;
	fma.rn.f32 	%f5975, %f5974, %f5965, %f5965;
	fma.rn.f32 	%f5976, %f5964, 0f3F317218, %f5975;
	setp.gt.u32 	%p2058, %r8997, 2139095039;
	fma.rn.f32 	%f5977, %f5960, 0f7F800000, 0f7F800000;
	selp.f32 	%f5978, %f5977, %f5976, %p2058;
	setp.eq.f32 	%p2059, %f5960, 0f00000000;
	fma.rn.f32 	%f5979, %f5978, 0f3EDE5BD9, 0f3F800000;
	selp.f32 	%f5980, 0fFF800000, %f5979, %p2059;
	cvt.rzi.u32.f32 	%r1013, %f5980;
	setp.eq.s32 	%p2060, %r1013, 0;
	@%p2060 bra 	$L__BB5_456;
	mul.hi.s32 	%r9002, %r10442, 1717986919;
	shr.u32 	%r9003, %r9002, 31;
	shr.s32 	%r9004, %r9002, 2;
	add.s32 	%r9005, %r9004, %r9003;
	mul.lo.s32 	%r9006, %r9005, 10;
	sub.s32 	%r1014, %r10442, %r9006;
	mov.b32 	%r10759, 0;
	mov.u32 	%r10760, %r10441;
$L__BB5_453:
	mul.hi.s32 	%r9007, %r10760, 1717986919;
	shr.u32 	%r9008, %r9007, 31;
	shr.s32 	%r9009, %r9007, 2;
	add.s32 	%r9010, %r9009, %r9008;
	mul.lo.s32 	%r9011, %r9010, 10;
	sub.s32 	%r1017, %r10760, %r9011;
	setp.eq.s32 	%p2061, %r1017, %r1014;
	@%p2061 bra 	$L__BB5_455;
	setp.gt.s32 	%p2062, %r1017, %r1014;
	selp.b32 	%r1018, %r10441, %r10442, %p2062;
	selp.b32 	%r10442, %r10442, %r10441, %p2062;
	mov.u32 	%r10441, %r1018;
	bra.uni 	$L__BB5_456;
$L__BB5_455:
	add.s32 	%r10759, %r10759, 1;
	setp.ne.s32 	%p2063, %r10759, %r1013;
	mov.u32 	%r10760, %r9010;
	@%p2063 bra 	$L__BB5_453;
$L__BB5_456:
	max.s32 	%r9015, %r10445, %r10446;
	cvt.rn.f32.s32 	%f5981, %r9015;
	setp.lt.s32 	%p2064, %r9015, 1;
	mul.f32 	%f5982, %f5981, 0f4B000000;
	selp.f32 	%f5983, %f5982, %f5981, %p2064;
	selp.f32 	%f5984, 0fC1B80000, 0f00000000, %p2064;
	mov.b32 	%r9016, %f5983;
	add.s32 	%r9017, %r9016, -1059760811;
	and.b32  	%r9018, %r9017, -8388608;
	sub.s32 	%r9019, %r9016, %r9018;
	mov.b32 	%f5985, %r9019;
	cvt.rn.f32.s32 	%f5986, %r9018;
	fma.rn.f32 	%f5987, %f5986, 0f34000000, %f5984;
	add.f32 	%f5988, %f5985, 0fBF800000;
	fma.rn.f32 	%f5989, %f5988, 0fBE055027, 0f3E1039F6;
	fma.rn.f32 	%f5990, %f5989, %f5988, 0fBDF8CDCC;
	fma.rn.f32 	%f5991, %f5990, %f5988, 0f3E0F2955;
	fma.rn.f32 	%f5992, %f5991, %f5988, 0fBE2AD8B9;
	fma.rn.f32 	%f5993, %f5992, %f5988, 0f3E4CED0B;
	fma.rn.f32 	%f5994, %f5993, %f5988, 0fBE7FFF22;
	fma.rn.f32 	%f5995, %f5994, %f5988, 0f3EAAAA78;
	fma.rn.f32 	%f5996, %f5995, %f5988, 0fBF000000;
	mul.f32 	%f5997, %f5988, %f5996;
	fma.rn.f32 	%f5998, %f5997, %f5988, %f5988;
	fma.rn.f32 	%f5999, %f5987, 0f3F317218, %f5998;
	setp.gt.u32 	%p2065, %r9016, 2139095039;
	fma.rn.f32 	%f6000, %f5983, 0f7F800000, 0f7F800000;
	selp.f32 	%f6001, %f6000, %f5999, %p2065;
	setp.eq.f32 	%p2066, %f5983, 0f00000000;
	fma.rn.f32 	%f6002, %f6001, 0f3EDE5BD9, 0f3F800000;
	selp.f32 	%f6003, 0fFF800000, %f6002, %p2066;
	cvt.rzi.u32.f32 	%r1024, %f6003;
	setp.eq.s32 	%p2067, %r1024, 0;
	@%p2067 bra 	$L__BB5_461;
	mul.hi.s32 	%r9021, %r10446, 1717986919;
	shr.u32 	%r9022, %r9021, 31;
	shr.s32 	%r9023, %r9021, 2;
	add.s32 	%r9024, %r9023, %r9022;
	mul.lo.s32 	%r9025, %r9024, 10;
	sub.s32 	%r1025, %r10446, %r9025;
	mov.b32 	%r10763, 0;
	mov.u32 	%r10764, %r10445;
$L__BB5_458:
	mul.hi.s32 	%r9026, %r10764, 1717986919;
	shr.u32 	%r9027, %r9026, 31;
	shr.s32 	%r9028, %r9026, 2;
	add.s32 	%r9029, %r9028, %r9027;
	mul.lo.s32 	%r9030, %r9029, 10;
	sub.s32 	%r1028, %r10764, %r9030;
	setp.eq.s32 	%p2068, %r1028, %r1025;
	@%p2068 bra 	$L__BB5_460;
	setp.gt.s32 	%p2069, %r1028, %r1025;
	selp.b32 	%r1029, %r10445, %r10446, %p2069;
	selp.b32 	%r10446, %r10446, %r10445, %p2069;
	mov.u32 	%r10445, %r1029;
	bra.uni 	$L__BB5_461;
$L__BB5_460:
	add.s32 	%r10763, %r10763, 1;
	setp.ne.s32 	%p2070, %r10763, %r1024;
	mov.u32 	%r10764, %r9029;
	@%p2070 bra 	$L__BB5_458;
$L__BB5_461:
	max.s32 	%r9034, %r10449, %r10450;
	cvt.rn.f32.s32 	%f6004, %r9034;
	setp.lt.s32 	%p2071, %r9034, 1;
	mul.f32 	%f6005, %f6004, 0f4B000000;
	selp.f32 	%f6006, %f6005, %f6004, %p2071;
	selp.f32 	%f6007, 0fC1B80000, 0f00000000, %p2071;
	mov.b32 	%r9035, %f6006;
	add.s32 	%r9036, %r9035, -1059760811;
	and.b32  	%r9037, %r9036, -8388608;
	sub.s32 	%r9038, %r9035, %r9037;
	mov.b32 	%f6008, %r9038;
	cvt.rn.f32.s32 	%f6009, %r9037;
	fma.rn.f32 	%f6010, %f6009, 0f34000000, %f6007;
	add.f32 	%f6011, %f6008, 0fBF800000;
	fma.rn.f32 	%f6012, %f6011, 0fBE055027, 0f3E1039F6;
	fma.rn.f32 	%f6013, %f6012, %f6011, 0fBDF8CDCC;
	fma.rn.f32 	%f6014, %f6013, %f6011, 0f3E0F2955;
	fma.rn.f32 	%f6015, %f6014, %f6011, 0fBE2AD8B9;
	fma.rn.f32 	%f6016, %f6015, %f6011, 0f3E4CED0B;
	fma.rn.f32 	%f6017, %f6016, %f6011, 0fBE7FFF22;
	fma.rn.f32 	%f6018, %f6017, %f6011, 0f3EAAAA78;
	fma.rn.f32 	%f6019, %f6018, %f6011, 0fBF000000;
	mul.f32 	%f6020, %f6011, %f6019;
	fma.rn.f32 	%f6021, %f6020, %f6011, %f6011;
	fma.rn.f32 	%f6022, %f6010, 0f3F317218, %f6021;
	setp.gt.u32 	%p2072, %r9035, 2139095039;
	fma.rn.f32 	%f6023, %f6006, 0f7F800000, 0f7F800000;
	selp.f32 	%f6024, %f6023, %f6022, %p2072;
	setp.eq.f32 	%p2073, %f6006, 0f00000000;
	fma.rn.f32 	%f6025, %f6024, 0f3EDE5BD9, 0f3F800000;
	selp.f32 	%f6026, 0fFF800000, %f6025, %p2073;
	cvt.rzi.u32.f32 	%r1035, %f6026;
	setp.eq.s32 	%p2074, %r1035, 0;
	@%p2074 bra 	$L__BB5_466;
	mul.hi.s32 	%r9040, %r10450, 1717986919;
	shr.u32 	%r9041, %r9040, 31;
	shr.s32 	%r9042, %r9040, 2;
	add.s32 	%r9043, %r9042, %r9041;
	mul.lo.s32 	%r9044, %r9043, 10;
	sub.s32 	%r1036, %r10450, %r9044;
	mov.b32 	%r10767, 0;
	mov.u32 	%r10768, %r10449;
$L__BB5_463:
	mul.hi.s32 	%r9045, %r10768, 1717986919;
	shr.u32 	%r9046, %r9045, 31;
	shr.s32 	%r9047, %r9045, 2;
	add.s32 	%r9048, %r9047, %r9046;
	mul.lo.s32 	%r9049, %r9048, 10;
	sub.s32 	%r1039, %r10768, %r9049;
	setp.eq.s32 	%p2075, %r1039, %r1036;
	@%p2075 bra 	$L__BB5_465;
	setp.gt.s32 	%p2076, %r1039, %r1036;
	selp.b32 	%r1040, %r10449, %r10450, %p2076;
	selp.b32 	%r10450, %r10450, %r10449, %p2076;
	mov.u32 	%r10449, %r1040;
	bra.uni 	$L__BB5_466;
$L__BB5_465:
	add.s32 	%r10767, %r10767, 1;
	setp.ne.s32 	%p2077, %r10767, %r1035;
	mov.u32 	%r10768, %r9048;
	@%p2077 bra 	$L__BB5_463;
$L__BB5_466:
	max.s32 	%r9053, %r10453, %r10454;
	cvt.rn.f32.s32 	%f6027, %r9053;
	setp.lt.s32 	%p2078, %r9053, 1;
	mul.f32 	%f6028, %f6027, 0f4B000000;
	selp.f32 	%f6029, %f6028, %f6027, %p2078;
	selp.f32 	%f6030, 0fC1B80000, 0f00000000, %p2078;
	mov.b32 	%r9054, %f6029;
	add.s32 	%r9055, %r9054, -1059760811;
	and.b32  	%r9056, %r9055, -8388608;
	sub.s32 	%r9057, %r9054, %r9056;
	mov.b32 	%f6031, %r9057;
	cvt.rn.f32.s32 	%f6032, %r9056;
	fma.rn.f32 	%f6033, %f6032, 0f34000000, %f6030;
	add.f32 	%f6034, %f6031, 0fBF800000;
	fma.rn.f32 	%f6035, %f6034, 0fBE055027, 0f3E1039F6;
	fma.rn.f32 	%f6036, %f6035, %f6034, 0fBDF8CDCC;
	fma.rn.f32 	%f6037, %f6036, %f6034, 0f3E0F2955;
	fma.rn.f32 	%f6038, %f6037, %f6034, 0fBE2AD8B9;
	fma.rn.f32 	%f6039, %f6038, %f6034, 0f3E4CED0B;
	fma.rn.f32 	%f6040, %f6039, %f6034, 0fBE7FFF22;
	fma.rn.f32 	%f6041, %f6040, %f6034, 0f3EAAAA78;
	fma.rn.f32 	%f6042, %f6041, %f6034, 0fBF000000;
	mul.f32 	%f6043, %f6034, %f6042;
	fma.rn.f32 	%f6044, %f6043, %f6034, %f6034;
	fma.rn.f32 	%f6045, %f6033, 0f3F317218, %f6044;
	setp.gt.u32 	%p2079, %r9054, 2139095039;
	fma.rn.f32 	%f6046, %f6029, 0f7F800000, 0f7F800000;
	selp.f32 	%f6047, %f6046, %f6045, %p2079;
	setp.eq.f32 	%p2080, %f6029, 0f00000000;
	fma.rn.f32 	%f6048, %f6047, 0f3EDE5BD9, 0f3F800000;
	selp.f32 	%f6049, 0fFF800000, %f6048, %p2080;
	cvt.rzi.u32.f32 	%r1046, %f6049;
	setp.eq.s32 	%p2081, %r1046, 0;
	@%p2081 bra 	$L__BB5_471;
	mul.hi.s32 	%r9059, %r10454, 1717986919;
	shr.u32 	%r9060, %r9059, 31;
	shr.s32 	%r9061, %r9059, 2;
	add.s32 	%r9062, %r9061, %r9060;
	mul.lo.s32 	%r9063, %r9062, 10;
	sub.s32 	%r1047, %r10454, %r9063;
	mov.b32 	%r10771, 0;
	mov.u32 	%r10772, %r10453;
$L__BB5_468:
	mul.hi.s32 	%r9064, %r10772, 1717986919;
	shr.u32 	%r9065, %r9064, 31;
	shr.s32 	%r9066, %r9064, 2;
	add.s32 	%r9067, %r9066, %r9065;
	mul.lo.s32 	%r9068, %r9067, 10;
	sub.s32 	%r1050, %r10772, %r9068;
	setp.eq.s32 	%p2082, %r1050, %r1047;
	@%p2082 bra 	$L__BB5_470;
	setp.gt.s32 	%p2083, %r1050, %r1047;
	selp.b32 	%r1051, %r10453, %r10454, %p2083;
	selp.b32 	%r10454, %r10454, %r10453, %p2083;
	mov.u32 	%r10453, %r1051;
	bra.uni 	$L__BB5_471;
$L__BB5_470:
	add.s32 	%r10771, %r10771, 1;
	setp.ne.s32 	%p2084, %r10771, %r1046;
	mov.u32 	%r10772, %r9067;
	@%p2084 bra 	$L__BB5_468;
$L__BB5_471:
	max.s32 	%r9072, %r10457, %r10458;
	cvt.rn.f32.s32 	%f6050, %r9072;
	setp.lt.s32 	%p2085, %r9072, 1;
	mul.f32 	%f6051, %f6050, 0f4B000000;
	selp.f32 	%f6052, %f6051, %f6050, %p2085;
	selp.f32 	%f6053, 0fC1B80000, 0f00000000, %p2085;
	mov.b32 	%r9073, %f6052;
	add.s32 	%r9074, %r9073, -1059760811;
	and.b32  	%r9075, %r9074, -8388608;
	sub.s32 	%r9076, %r9073, %r9075;
	mov.b32 	%f6054, %r9076;
	cvt.rn.f32.s32 	%f6055, %r9075;
	fma.rn.f32 	%f6056, %f6055, 0f34000000, %f6053;
	add.f32 	%f6057, %f6054, 0fBF800000;
	fma.rn.f32 	%f6058, %f6057, 0fBE055027, 0f3E1039F6;
	fma.rn.f32 	%f6059, %f6058, %f6057, 0fBDF8CDCC;
	fma.rn.f32 	%f6060, %f6059, %f6057, 0f3E0F2955;
	fma.rn.f32 	%f6061, %f6060, %f6057, 0fBE2AD8B9;
	fma.rn.f32 	%f6062, %f6061, %f6057, 0f3E4CED0B;
	fma.rn.f32 	%f6063, %f6062, %f6057, 0fBE7FFF22;
	fma.rn.f32 	%f6064, %f6063, %f6057, 0f3EAAAA78;
	fma.rn.f32 	%f6065, %f6064, %f6057, 0fBF000000;
	mul.f32 	%f6066, %f6057, %f6065;
	fma.rn.f32 	%f6067, %f6066, %f6057, %f6057;
	fma.rn.f32 	%f6068, %f6056, 0f3F317218, %f6067;
	setp.gt.u32 	%p2086, %r9073, 2139095039;
	fma.rn.f32 	%f6069, %f6052, 0f7F800000, 0f7F800000;
	selp.f32 	%f6070, %f6069, %f6068, %p2086;
	setp.eq.f32 	%p2087, %f6052, 0f00000000;
	fma.rn.f32 	%f6071, %f6070, 0f3EDE5BD9, 0f3F800000;
	selp.f32 	%f6072, 0fFF800000, %f6071, %p2087;
	cvt.rzi.u32.f32 	%r1057, %f6072;
	setp.eq.s32 	%p2088, %r1057, 0;
	@%p2088 bra 	$L__BB5_476;
	mul.hi.s32 	%r9078, %r10458, 1717986919;
	shr.u32 	%r9079, %r9078, 31;
	shr.s32 	%r9080, %r9078, 2;
	add.s32 	%r9081, %r9080, %r9079;
	mul.lo.s32 	%r9082, %r9081, 10;
	sub.s32 	%r1058, %r10458, %r9082;
	mov.b32 	%r10775, 0;
	mov.u32 	%r10776, %r10457;
$L__BB5_473:
	mul.hi.s32 	%r9083, %r10776, 1717986919;
	shr.u32 	%r9084, %r9083, 31;
	shr.s32 	%r9085, %r9083, 2;
	add.s32 	%r9086, %r9085, %r9084;
	mul.lo.s32 	%r9087, %r9086, 10;
	sub.s32 	%r1061, %r10776, %r9087;
	setp.eq.s32 	%p2089, %r1061, %r1058;
	@%p2089 bra 	$L__BB5_475;
	setp.gt.s32 	%p2090, %r1061, %r1058;
	selp.b32 	%r1062, %r10457, %r10458, %p2090;
	selp.b32 	%r10458, %r10458, %r10457, %p2090;
	mov.u32 	%r10457, %r1062;
	bra.uni 	$L__BB5_476;
$L__BB5_475:
	add.s32 	%r10775, %r10775, 1;
	setp.ne.s32 	%p2091, %r10775, %r1057;
	mov.u32 	%r10776, %r9086;
	@%p2091 bra 	$L__BB5_473;
$L__BB5_476:
	max.s32 	%r9091, %r10525, %r10462;
	cvt.rn.f32.s32 	%f6073, %r9091;
	setp.lt.s32 	%p2092, %r9091, 1;
	mul.f32 	%f6074, %f6073, 0f4B000000;
	selp.f32 	%f6075, %f6074, %f6073, %p2092;
	selp.f32 	%f6076, 0fC1B80000, 0f00000000, %p2092;
	mov.b32 	%r9092, %f6075;
	add.s32 	%r9093, %r9092, -1059760811;
	and.b32  	%r9094, %r9093, -8388608;
	sub.s32 	%r9095, %r9092, %r9094;
	mov.b32 	%f6077, %r9095;
	cvt.rn.f32.s32 	%f6078, %r9094;
	fma.rn.f32 	%f6079, %f6078, 0f34000000, %f6076;
	add.f32 	%f6080, %f6077, 0fBF800000;
	fma.rn.f32 	%f6081, %f6080, 0fBE055027, 0f3E1039F6;
	fma.rn.f32 	%f6082, %f6081, %f6080, 0fBDF8CDCC;
	fma.rn.f32 	%f6083, %f6082, %f6080, 0f3E0F2955;
	fma.rn.f32 	%f6084, %f6083, %f6080, 0fBE2AD8B9;
	fma.rn.f32 	%f6085, %f6084, %f6080, 0f3E4CED0B;
	fma.rn.f32 	%f6086, %f6085, %f6080, 0fBE7FFF22;
	fma.rn.f32 	%f6087, %f6086, %f6080, 0f3EAAAA78;
	fma.rn.f32 	%f6088, %f6087, %f6080, 0fBF000000;
	mul.f32 	%f6089, %f6080, %f6088;
	fma.rn.f32 	%f6090, %f6089, %f6080, %f6080;
	fma.rn.f32 	%f6091, %f6079, 0f3F317218, %f6090;
	setp.gt.u32 	%p2093, %r9092, 2139095039;
	fma.rn.f32 	%f6092, %f6075, 0f7F800000, 0f7F800000;
	selp.f32 	%f6093, %f6092, %f6091, %p2093;
	setp.eq.f32 	%p2094, %f6075, 0f00000000;
	fma.rn.f32 	%f6094, %f6093, 0f3EDE5BD9, 0f3F800000;
	selp.f32 	%f6095, 0fFF800000, %f6094, %p2094;
	cvt.rzi.u32.f32 	%r1068, %f6095;
	setp.eq.s32 	%p2095, %r1068, 0;
	@%p2095 bra 	$L__BB5_481;
	mul.hi.s32 	%r9097, %r10462, 1717986919;
	shr.u32 	%r9098, %r9097, 31;
	shr.s32 	%r9099, %r9097, 2;
	add.s32 	%r9100, %r9099, %r9098;
	mul.lo.s32 	%r9101, %r9100, 10;
	sub.s32 	%r1069, %r10462, %r9101;
	mov.b32 	%r10779, 0;
	mov.u32 	%r10780, %r10525;
$L__BB5_478:
	mul.hi.s32 	%r9102, %r10780, 1717986919;
	shr.u32 	%r9103, %r9102, 31;
	shr.s32 	%r9104, %r9102, 2;
	add.s32 	%r9105, %r9104, %r9103;
	mul.lo.s32 	%r9106, %r9105, 10;
	sub.s32 	%r1072, %r10780, %r9106;
	setp.eq.s32 	%p2096, %r1072, %r1069;
	@%p2096 bra 	$L__BB5_480;
	setp.gt.s32 	%p2097, %r1072, %r1069;
	selp.b32 	%r1073, %r10525, %r10462, %p2097;
	selp.b32 	%r10462, %r10462, %r10525, %p2097;
	mov.u32 	%r10525, %r1073;
	bra.uni 	$L__BB5_481;
$L__BB5_480:
	add.s32 	%r10779, %r10779, 1;
	setp.ne.s32 	%p2098, %r10779, %r1068;
	mov.u32 	%r10780, %r9105;
	@%p2098 bra 	$L__BB5_478;
$L__BB5_481:
	max.s32 	%r9110, %r10434, %r10466;
	cvt.rn.f32.s32 	%f6096, %r9110;
	setp.lt.s32 	%p2099, %r9110, 1;
	mul.f32 	%f6097, %f6096, 0f4B000000;
	selp.f32 	%f6098, %f6097, %f6096, %p2099;
	selp.f32 	%f6099, 0fC1B80000, 0f00000000, %p2099;
	mov.b32 	%r9111, %f6098;
	add.s32 	%r9112, %r9111, -1059760811;
	and.b32  	%r9113, %r9112, -8388608;
	sub.s32 	%r9114, %r9111, %r9113;
	mov.b32 	%f6100, %r9114;
	cvt.rn.f32.s32 	%f6101, %r9113;
	fma.rn.f32 	%f6102, %f6101, 0f34000000, %f6099;
	add.f32 	%f6103, %f6100, 0fBF800000;
	fma.rn.f32 	%f6104, %f6103, 0fBE055027, 0f3E1039F6;
	fma.rn.f32 	%f6105, %f6104, %f6103, 0fBDF8CDCC;
	fma.rn.f32 	%f6106, %f6105, %f6103, 0f3E0F2955;
	fma.rn.f32 	%f6107, %f6106, %f6103, 0fBE2AD8B9;
	fma.rn.f32 	%f6108, %f6107, %f6103, 0f3E4CED0B;
	fma.rn.f32 	%f6109, %f6108, %f6103, 0fBE7FFF22;
	fma.rn.f32 	%f6110, %f6109, %f6103, 0f3EAAAA78;
	fma.rn.f32 	%f6111, %f6110, %f6103, 0fBF000000;
	mul.f32 	%f6112, %f6103, %f6111;
	fma.rn.f32 	%f6113, %f6112, %f6103, %f6103;
	fma.rn.f32 	%f6114, %f6102, 0f3F317218, %f6113;
	setp.gt.u32 	%p2100, %r9111, 2139095039;
	fma.rn.f32 	%f6115, %f6098, 0f7F800000, 0f7F800000;
	selp.f32 	%f6116, %f6115, %f6114, %p2100;
	setp.eq.f32 	%p2101, %f6098, 0f00000000;
	fma.rn.f32 	%f6117, %f6116, 0f3EDE5BD9, 0f3F800000;
	selp.f32 	%f6118, 0fFF800000, %f6117, %p2101;
	cvt.rzi.u32.f32 	%r1079, %f6118;
	setp.eq.s32 	%p2102, %r1079, 0;
	@%p2102 bra 	$L__BB5_486;
	mul.hi.s32 	%r9116, %r10466, 1717986919;
	shr.u32 	%r9117, %r9116, 31;
	shr.s32 	%r9118, %r9116, 2;
	add.s32 	%r9119, %r9118, %r9117;
	mul.lo.s32 	%r9120, %r9119, 10;
	sub.s32 	%r1080, %r10466, %r9120;
	mov.b32 	%r10783, 0;
	mov.u32 	%r10784, %r10434;
$L__BB5_483:
	mul.hi.s32 	%r9121, %r10784, 1717986919;
	shr.u32 	%r9122, %r9121, 31;
	shr.s32 	%r9123, %r9121, 2;
	add.s32 	%r9124, %r9123, %r9122;
	mul.lo.s32 	%r9125, %r9124, 10;
	sub.s32 	%r1083, %r10784, %r9125;
	setp.eq.s32 	%p2103, %r1083, %r1080;
	@%p2103 bra 	$L__BB5_485;
	setp.gt.s32 	%p2104, %r1083, %r1080;
	selp.b32 	%r1084, %r10434, %r10466, %p2104;
	selp.b32 	%r10466, %r10466, %r10434, %p2104;
	mov.u32 	%r10434, %r1084;
	bra.uni 	$L__BB5_486;
$L__BB5_485:
	add.s32 	%r10783, %r10783, 1;
	setp.ne.s32 	%p2105, %r10783, %r1079;
	mov.u32 	%r10784, %r9124;
	@%p2105 bra 	$L__BB5_483;
$L__BB5_486:
	max.s32 	%r9129, %r10438, %r10433;
	cvt.rn.f32.s32 	%f6119, %r9129;
	setp.lt.s32 	%p2106, %r9129, 1;
	mul.f32 	%f6120, %f6119, 0f4B000000;
	selp.f32 	%f6121, %f6120, %f6119, %p2106;
	selp.f32 	%f6122, 0fC1B80000, 0f00000000, %p2106;
	mov.b32 	%r9130, %f6121;
	add.s32 	%r9131, %r9130, -1059760811;
	and.b32  	%r9132, %r9131, -8388608;
	sub.s32 	%r9133, %r9130, %r9132;
	mov.b32 	%f6123, %r9133;
	cvt.rn.f32.s32 	%f6124, %r9132;
	fma.rn.f32 	%f6125, %f6124, 0f34000000, %f6122;
	add.f32 	%f6126, %f6123, 0fBF800000;
	fma.rn.f32 	%f6127, %f6126, 0fBE055027, 0f3E1039F6;
	fma.rn.f32 	%f6128, %f6127, %f6126, 0fBDF8CDCC;
	fma.rn.f32 	%f6129, %f6128, %f6126, 0f3E0F2955;
	fma.rn.f32 	%f6130, %f6129, %f6126, 0fBE2AD8B9;
	fma.rn.f32 	%f6131, %f6130, %f6126, 0f3E4CED0B;
	fma.rn.f32 	%f6132, %f6131, %f6126, 0fBE7FFF22;
	fma.rn.f32 	%f6133, %f6132, %f6126, 0f3EAAAA78;
	fma.rn.f32 	%f6134, %f6133, %f6126, 0fBF000000;
	mul.f32 	%f6135, %f6126, %f6134;
	fma.rn.f32 	%f6136, %f6135, %f6126, %f6126;
	fma.rn.f32 	%f6137, %f6125, 0f3F317218, %f6136;
	setp.gt.u32 	%p2107, %r9130, 2139095039;
	fma.rn.f32 	%f6138, %f6121, 0f7F800000, 0f7F800000;
	selp.f32 	%f6139, %f6138, %f6137, %p2107;
	setp.eq.f32 	%p2108, %f6121, 0f00000000;
	fma.rn.f32 	%f6140, %f6139, 0f3EDE5BD9, 0f3F800000;
	selp.f32 	%f6141, 0fFF800000, %f6140, %p2108;
	cvt.rzi.u32.f32 	%r1090, %f6141;
	setp.eq.s32 	%p2109, %r1090, 0;
	@%p2109 bra 	$L__BB5_491;
	mul.hi.s32 	%r9135, %r10433, 1717986919;
	shr.u32 	%r9136, %r9135, 31;
	shr.s32 	%r9137, %r9135, 2;
	add.s32 	%r9138, %r9137, %r9136;
	mul.lo.s32 	%r9139, %r9138, 10;
	sub.s32 	%r1091, %r10433, %r9139;
	mov.b32 	%r10787, 0;
	mov.u32 	%r10788, %r10438;
$L__BB5_488:
	mul.hi.s32 	%r9140, %r10788, 1717986919;
	shr.u32 	%r9141, %r9140, 31;
	shr.s32 	%r9142, %r9140, 2;
	add.s32 	%r9143, %r9142, %r9141;
	mul.lo.s32 	%r9144, %r9143, 10;
	sub.s32 	%r1094, %r10788, %r9144;
	setp.eq.s32 	%p2110, %r1094, %r1091;
	@%p2110 bra 	$L__BB5_490;
	setp.gt.s32 	%p2111, %r1094, %r1091;
	selp.b32 	%r1095, %r10438, %r10433, %p2111;
	selp.b32 	%r10433, %r10433, %r10438, %p2111;
	mov.u32 	%r10438, %r1095;
	bra.uni 	$L__BB5_491;
$L__BB5_490:
	add.s32 	%r10787, %r10787, 1;
	setp.ne.s32 	%p2112, %r10787, %r1090;
	mov.u32 	%r10788, %r9143;
	@%p2112 bra 	$L__BB5_488;
$L__BB5_491:
	max.s32 	%r9148, %r10442, %r10437;
	cvt.rn.f32.s32 	%f6142, %r9148;
	setp.lt.s32 	%p2113, %r9148, 1;
	mul.f32 	%f6143, %f6142, 0f4B000000;
	selp.f32 	%f6144, %f6143, %f6142, %p2113;
	selp.f32 	%f6145, 0fC1B80000, 0f00000000, %p2113;
	mov.b32 	%r9149, %f6144;
	add.s32 	%r9150, %r9149, -1059760811;
	and.b32  	%r9151, %r9150, -8388608;
	sub.s32 	%r9152, %r9149, %r9151;
	mov.b32 	%f6146, %r9152;
	cvt.rn.f32.s32 	%f6147, %r9151;
	fma.rn.f32 	%f6148, %f6147, 0f34000000, %f6145;
	add.f32 	%f6149, %f6146, 0fBF800000;
	fma.rn.f32 	%f6150, %f6149, 0fBE055027, 0f3E1039F6;
	fma.rn.f32 	%f6151, %f6150, %f6149, 0fBDF8CDCC;
	fma.rn.f32 	%f6152, %f6151, %f6149, 0f3E0F2955;
	fma.rn.f32 	%f6153, %f6152, %f6149, 0fBE2AD8B9;
	fma.rn.f32 	%f6154, %f6153, %f6149, 0f3E4CED0B;
	fma.rn.f32 	%f6155, %f6154, %f6149, 0fBE7FFF22;
	fma.rn.f32 	%f6156, %f6155, %f6149, 0f3EAAAA78;
	fma.rn.f32 	%f6157, %f6156, %f6149, 0fBF000000;
	mul.f32 	%f6158, %f6149, %f6157;
	fma.rn.f32 	%f6159, %f6158, %f6149, %f6149;
	fma.rn.f32 	%f6160, %f6148, 0f3F317218, %f6159;
	setp.gt.u32 	%p2114, %r9149, 2139095039;
	fma.rn.f32 	%f6161, %f6144, 0f7F800000, 0f7F800000;
	selp.f32 	%f6162, %f6161, %f6160, %p2114;
	setp.eq.f32 	%p2115, %f6144, 0f00000000;
	fma.rn.f32 	%f6163, %f6162, 0f3EDE5BD9, 0f3F800000;
	selp.f32 	%f6164, 0fFF800000, %f6163, %p2115;
	cvt.rzi.u32.f32 	%r1101, %f6164;
	setp.eq.s32 	%p2116, %r1101, 0;
	@%p2116 bra 	$L__BB5_496;
	mul.hi.s32 	%r9154, %r10437, 1717986919;
	shr.u32 	%r9155, %r9154, 31;
	shr.s32 	%r9156, %r9154, 2;
	add.s32 	%r9157, %r9156, %r9155;
	mul.lo.s32 	%r9158, %r9157, 10;
	sub.s32 	%r1102, %r10437, %r9158;
	mov.b32 	%r10791, 0;
	mov.u32 	%r10792, %r10442;
$L__BB5_493:
	mul.hi.s32 	%r9159, %r10792, 1717986919;
	shr.u32 	%r9160, %r9159, 31;
	shr.s32 	%r9161, %r9159, 2;
	add.s32 	%r9162, %r9161, %r9160;
	mul.lo.s32 	%r9163, %r9162, 10;
	sub.s32 	%r1105, %r10792, %r9163;
	setp.eq.s32 	%p2117, %r1105, %r1102;
	@%p2117 bra 	$L__BB5_495;
	setp.gt.s32 	%p2118, %r1105, %r1102;
	selp.b32 	%r1106, %r10442, %r10437, %p2118;
	selp.b32 	%r10437, %r10437, %r10442, %p2118;
	mov.u32 	%r10442, %r1106;
	bra.uni 	$L__BB5_496;
$L__BB5_495:
	add.s32 	%r10791, %r10791, 1;
	setp.ne.s32 	%p2119, %r10791, %r1101;
	mov.u32 	%r10792, %r9162;
	@%p2119 bra 	$L__BB5_493;
$L__BB5_496:
	max.s32 	%r9167, %r10446, %r10441;
	cvt.rn.f32.s32 	%f6165, %r9167;
	setp.lt.s32 	%p2120, %r9167, 1;
	mul.f32 	%f6166, %f6165, 0f4B000000;
	selp.f32 	%f6167, %f6166, %f6165, %p2120;
	selp.f32 	%f6168, 0fC1B80000, 0f00000000, %p2120;
	mov.b32 	%r9168, %f6167;
	add.s32 	%r9169, %r9168, -1059760811;
	and.b32  	%r9170, %r9169, -8388608;
	sub.s32 	%r9171, %r9168, %r9170;
	mov.b32 	%f6169, %r9171;
	cvt.rn.f32.s32 	%f6170, %r9170;
	fma.rn.f32 	%f6171, %f6170, 0f34000000, %f6168;
	add.f32 	%f6172, %f6169, 0fBF800000;
	fma.rn.f32 	%f6173, %f6172, 0fBE055027, 0f3E1039F6;
	fma.rn.f32 	%f6174, %f6173, %f6172, 0fBDF8CDCC;
	fma.rn.f32 	%f6175, %f6174, %f6172, 0f3E0F2955;
	fma.rn.f32 	%f6176, %f6175, %f6172, 0fBE2AD8B9;
	fma.rn.f32 	%f6177, %f6176, %f6172, 0f3E4CED0B;
	fma.rn.f32 	%f6178, %f6177, %f6172, 0fBE7FFF22;
	fma.rn.f32 	%f6179, %f6178, %f6172, 0f3EAAAA78;
	fma.rn.f32 	%f6180, %f6179, %f6172, 0fBF000000;
	mul.f32 	%f6181, %f6172, %f6180;
	fma.rn.f32 	%f6182, %f6181, %f6172, %f6172;
	fma.rn.f32 	%f6183, %f6171, 0f3F317218, %f6182;
	setp.gt.u32 	%p2121, %r9168, 2139095039;
	fma.rn.f32 	%f6184, %f6167, 0f7F800000, 0f7F800000;
	selp.f32 	%f6185, %f6184, %f6183, %p2121;
	setp.eq.f32 	%p2122, %f6167, 0f00000000;
	fma.rn.f32 	%f6186, %f6185, 0f3EDE5BD9, 0f3F800000;
	selp.f32 	%f6187, 0fFF800000, %f6186, %p2122;
	cvt.rzi.u32.f32 	%r1112, %f6187;
	setp.eq.s32 	%p2123, %r1112, 0;
	@%p2123 bra 	$L__BB5_501;
	mul.hi.s32 	%r9173, %r10441, 1717986919;
	shr.u32 	%r9174, %r9173, 31;
	shr.s32 	%r9175, %r9173, 2;
	add.s32 	%r9176, %r9175, %r9174;
	mul.lo.s32 	%r9177, %r9176, 10;
	sub.s32 	%r1113, %r10441, %r9177;
	mov.b32 	%r10795, 0;
	mov.u32 	%r10796, %r10446;
$L__BB5_498:
	mul.hi.s32 	%r9178, %r10796, 1717986919;
	shr.u32 	%r9179, %r9178, 31;
	shr.s32 	%r9180, %r9178, 2;
	add.s32 	%r9181, %r9180, %r9179;
	mul.lo.s32 	%r9182, %r9181, 10;
	sub.s32 	%r1116, %r10796, %r9182;
	setp.eq.s32 	%p2124, %r1116, %r1113;
	@%p2124 bra 	$L__BB5_500;
	setp.gt.s32 	%p2125, %r1116, %r1113;
	selp.b32 	%r1117, %r10446, %r10441, %p2125;
	selp.b32 	%r10441, %r10441, %r10446, %p2125;
	mov.u32 	%r10446, %r1117;
	bra.uni 	$L__BB5_501;
$L__BB5_500:
	add.s32 	%r10795, %r10795, 1;
	setp.ne.s32 	%p2126, %r10795, %r1112;
	mov.u32 	%r10796, %r9181;
	@%p2126 bra 	$L__BB5_498;
$L__BB5_501:
	max.s32 	%r9186, %r10450, %r10445;
	cvt.rn.f32.s32 	%f6188, %r9186;
	setp.lt.s32 	%p2127, %r9186, 1;
	mul.f32 	%f6189, %f6188, 0f4B000000;
	selp.f32 	%f6190, %f6189, %f6188, %p2127;
	selp.f32 	%f6191, 0fC1B80000, 0f00000000, %p2127;
	mov.b32 	%r9187, %f6190;
	add.s32 	%r9188, %r9187, -1059760811;
	and.b32  	%r9189, %r9188, -8388608;
	sub.s32 	%r9190, %r9187, %r9189;
	mov.b32 	%f6192, %r9190;
	cvt.rn.f32.s32 	%f6193, %r9189;
	fma.rn.f32 	%f6194, %f6193, 0f34000000, %f6191;
	add.f32 	%f6195, %f6192, 0fBF800000;
	fma.rn.f32 	%f6196, %f6195, 0fBE055027, 0f3E1039F6;
	fma.rn.f32 	%f6197, %f6196, %f6195, 0fBDF8CDCC;
	fma.rn.f32 	%f6198, %f6197, %f6195, 0f3E0F2955;
	fma.rn.f32 	%f6199, %f6198, %f6195, 0fBE2AD8B9;
	fma.rn.f32 	%f6200, %f6199, %f6195, 0f3E4CED0B;
	fma.rn.f32 	%f6201, %f6200, %f6195, 0fBE7FFF22;
	fma.rn.f32 	%f6202, %f6201, %f6195, 0f3EAAAA78;
	fma.rn.f32 	%f6203, %f6202, %f6195, 0fBF000000;
	mul.f32 	%f6204, %f6195, %f6203;
	fma.rn.f32 	%f6205, %f6204, %f6195, %f6195;
	fma.rn.f32 	%f6206, %f6194, 0f3F317218, %f6205;
	setp.gt.u32 	%p2128, %r9187, 2139095039;
	fma.rn.f32 	%f6207, %f6190, 0f7F800000, 0f7F800000;
	selp.f32 	%f6208, %f6207, %f6206, %p2128;
	setp.eq.f32 	%p2129, %f6190, 0f00000000;
	fma.rn.f32 	%f6209, %f6208, 0f3EDE5BD9, 0f3F800000;
	selp.f32 	%f6210, 0fFF800000, %f6209, %p2129;
	cvt.rzi.u32.f32 	%r1123, %f6210;
	setp.eq.s32 	%p2130, %r1123, 0;
	@%p2130 bra 	$L__BB5_506;
	mul.hi.s32 	%r9192, %r10445, 1717986919;
	shr.u32 	%r9193, %r9192, 31;
	shr.s32 	%r9194, %r9192, 2;
	add.s32 	%r9195, %r9194, %r9193;
	mul.lo.s32 	%r9196, %r9195, 10;
	sub.s32 	%r1124, %r10445, %r9196;
	mov.b32 	%r10799, 0;
	mov.u32 	%r10800, %r10450;
$L__BB5_503:
	mul.hi.s32 	%r9197, %r10800, 1717986919;
	shr.u32 	%r9198, %r9197, 31;
	shr.s32 	%r9199, %r9197, 2;
	add.s32 	%r9200, %r9199, %r9198;
	mul.lo.s32 	%r9201, %r9200, 10;
	sub.s32 	%r1127, %r10800, %r9201;
	setp.eq.s32 	%p2131, %r1127, %r1124;
	@%p2131 bra 	$L__BB5_505;
	setp.gt.s32 	%p2132, %r1127, %r1124;
	selp.b32 	%r1128, %r10450, %r10445, %p2132;
	selp.b32 	%r10445, %r10445, %r10450, %p2132;
	mov.u32 	%r10450, %r1128;
	bra.uni 	$L__BB5_506;
$L__BB5_505:
	add.s32 	%r10799, %r10799, 1;
	setp.ne.s32 	%p2133, %r10799, %r1123;
	mov.u32 	%r10800, %r9200;
	@%p2133 bra 	$L__BB5_503;
$L__BB5_506:
	max.s32 	%r9205, %r10454, %r10449;
	cvt.rn.f32.s32 	%f6211, %r9205;
	setp.lt.s32 	%p2134, %r9205, 1;
	mul.f32 	%f6212, %f6211, 0f4B000000;
	selp.f32 	%f6213, %f6212, %f6211, %p2134;
	selp.f32 	%f6214, 0fC1B80000, 0f00000000, %p2134;
	mov.b32 	%r9206, %f6213;
	add.s32 	%r9207, %r9206, -1059760811;
	and.b32  	%r9208, %r9207, -8388608;
	sub.s32 	%r9209, %r9206, %r9208;
	mov.b32 	%f6215, %r9209;
	cvt.rn.f32.s32 	%f6216, %r9208;
	fma.rn.f32 	%f6217, %f6216, 0f34000000, %f6214;
	add.f32 	%f6218, %f6215, 0fBF800000;
	fma.rn.f32 	%f6219, %f6218, 0fBE055027, 0f3E1039F6;
	fma.rn.f32 	%f6220, %f6219, %f6218, 0fBDF8CDCC;
	fma.rn.f32 	%f6221, %f6220, %f6218, 0f3E0F2955;
	fma.rn.f32 	%f6222, %f6221, %f6218, 0fBE2AD8B9;
	fma.rn.f32 	%f6223, %f6222, %f6218, 0f3E4CED0B;
	fma.rn.f32 	%f6224, %f6223, %f6218, 0fBE7FFF22;
	fma.rn.f32 	%f6225, %f6224, %f6218, 0f3EAAAA78;
	fma.rn.f32 	%f6226, %f6225, %f6218, 0fBF000000;
	mul.f32 	%f6227, %f6218, %f6226;
	fma.rn.f32 	%f6228, %f6227, %f6218, %f6218;
	fma.rn.f32 	%f6229, %f6217, 0f3F317218, %f6228;
	setp.gt.u32 	%p2135, %r9206, 2139095039;
	fma.rn.f32 	%f6230, %f6213, 0f7F800000, 0f7F800000;
	selp.f32 	%f6231, %f6230, %f6229, %p2135;
	setp.eq.f32 	%p2136, %f6213, 0f00000000;
	fma.rn.f32 	%f6232, %f6231, 0f3EDE5BD9, 0f3F800000;
	selp.f32 	%f6233, 0fFF800000, %f6232, %p2136;
	cvt.rzi.u32.f32 	%r1134, %f6233;
	setp.eq.s32 	%p2137, %r1134, 0;
	@%p2137 bra 	$L__BB5_511;
	mul.hi.s32 	%r9211, %r10449, 1717986919;
	shr.u32 	%r9212, %r9211, 31;
	shr.s32 	%r9213, %r9211, 2;
	add.s32 	%r9214, %r9213, %r9212;
	mul.lo.s32 	%r9215, %r9214, 10;
	sub.s32 	%r1135, %r10449, %r9215;
	mov.b32 	%r10803, 0;
	mov.u32 	%r10804, %r10454;
$L__BB5_508:
	mul.hi.s32 	%r9216, %r10804, 1717986919;
	shr.u32 	%r9217, %r9216, 31;
	shr.s32 	%r9218, %r9216, 2;
	add.s32 	%r9219, %r9218, %r9217;
	mul.lo.s32 	%r9220, %r9219, 10;
	sub.s32 	%r1138, %r10804, %r9220;
	setp.eq.s32 	%p2138, %r1138, %r1135;
	@%p2138 bra 	$L__BB5_510;
	setp.gt.s32 	%p2139, %r1138, %r1135;
	selp.b32 	%r1139, %r10454, %r10449, %p2139;
	selp.b32 	%r10449, %r10449, %r10454, %p2139;
	mov.u32 	%r10454, %r1139;
	bra.uni 	$L__BB5_511;
$L__BB5_510:
	add.s32 	%r10803, %r10803, 1;
	setp.ne.s32 	%p2140, %r10803, %r1134;
	mov.u32 	%r10804, %r9219;
	@%p2140 bra 	$L__BB5_508;
$L__BB5_511:
	max.s32 	%r9224, %r10458, %r10453;
	cvt.rn.f32.s32 	%f6234, %r9224;
	setp.lt.s32 	%p2141, %r9224, 1;
	mul.f32 	%f6235, %f6234, 0f4B000000;
	selp.f32 	%f6236, %f6235, %f6234, %p2141;
	selp.f32 	%f6237, 0fC1B80000, 0f00000000, %p2141;
	mov.b32 	%r9225, %f6236;
	add.s32 	%r9226, %r9225, -1059760811;
	and.b32  	%r9227, %r9226, -8388608;
	sub.s32 	%r9228, %r9225, %r9227;
	mov.b32 	%f6238, %r9228;
	cvt.rn.f32.s32 	%f6239, %r9227;
	fma.rn.f32 	%f6240, %f6239, 0f34000000, %f6237;
	add.f32 	%f6241, %f6238, 0fBF800000;
	fma.rn.f32 	%f6242, %f6241, 0fBE055027, 0f3E1039F6;
	fma.rn.f32 	%f6243, %f6242, %f6241, 0fBDF8CDCC;
	fma.rn.f32 	%f6244, %f6243, %f6241, 0f3E0F2955;
	fma.rn.f32 	%f6245, %f6244, %f6241, 0fBE2AD8B9;
	fma.rn.f32 	%f6246, %f6245, %f6241, 0f3E4CED0B;
	fma.rn.f32 	%f6247, %f6246, %f6241, 0fBE7FFF22;
	fma.rn.f32 	%f6248, %f6247, %f6241, 0f3EAAAA78;
	fma.rn.f32 	%f6249, %f6248, %f6241, 0fBF000000;
	mul.f32 	%f6250, %f6241, %f6249;
	fma.rn.f32 	%f6251, %f6250, %f6241, %f6241;
	fma.rn.f32 	%f6252, %f6240, 0f3F317218, %f6251;
	setp.gt.u32 	%p2142, %r9225, 2139095039;
	fma.rn.f32 	%f6253, %f6236, 0f7F800000, 0f7F800000;
	selp.f32 	%f6254, %f6253, %f6252, %p2142;
	setp.eq.f32 	%p2143, %f6236, 0f00000000;
	fma.rn.f32 	%f6255, %f6254, 0f3EDE5BD9, 0f3F800000;
	selp.f32 	%f6256, 0fFF800000, %f6255, %p2143;
	cvt.rzi.u32.f32 	%r1145, %f6256;
	setp.eq.s32 	%p2144, %r1145, 0;
	@%p2144 bra 	$L__BB5_516;
	mul.hi.s32 	%r9230, %r10453, 1717986919;
	shr.u32 	%r9231, %r9230, 31;
	shr.s32 	%r9232, %r9230, 2;
	add.s32 	%r9233, %r9232, %r9231;
	mul.lo.s32 	%r9234, %r9233, 10;
	sub.s32 	%r1146, %r10453, %r9234;
	mov.b32 	%r10807, 0;
	mov.u32 	%r10808, %r10458;
$L__BB5_513:
	mul.hi.s32 	%r9235, %r10808, 1717986919;
	shr.u32 	%r9236, %r9235, 31;
	shr.s32 	%r9237, %r9235, 2;
	add.s32 	%r9238, %r9237, %r9236;
	mul.lo.s32 	%r9239, %r9238, 10;
	sub.s32 	%r1149, %r10808, %r9239;
	setp.eq.s32 	%p2145, %r1149, %r1146;
	@%p2145 bra 	$L__BB5_515;
	setp.gt.s32 	%p2146, %r1149, %r1146;
	selp.b32 	%r1150, %r10458, %r10453, %p2146;
	selp.b32 	%r10453, %r10453, %r10458, %p2146;
	mov.u32 	%r10458, %r1150;
	bra.uni 	$L__BB5_516;
$L__BB5_515:
	add.s32 	%r10807, %r10807, 1;
	setp.ne.s32 	%p2147, %r10807, %r1145;
	mov.u32 	%r10808, %r9238;
	@%p2147 bra 	$L__BB5_513;
$L__BB5_516:
	max.s32 	%r9243, %r10462, %r10457;
	cvt.rn.f32.s32 	%f6257, %r9243;
	setp.lt.s32 	%p2148, %r9243, 1;
	mul.f32 	%f6258, %f6257, 0f4B000000;
	selp.f32 	%f6259, %f6258, %f6257, %p2148;
	selp.f32 	%f6260, 0fC1B80000, 0f00000000, %p2148;
	mov.b32 	%r9244, %f6259;
	add.s32 	%r9245, %r9244, -1059760811;
	and.b32  	%r9246, %r9245, -8388608;
	sub.s32 	%r9247, %r9244, %r9246;
	mov.b32 	%f6261, %r9247;
	cvt.rn.f32.s32 	%f6262, %r9246;
	fma.rn.f32 	%f6263, %f6262, 0f34000000, %f6260;
	add.f32 	%f6264, %f6261, 0fBF800000;
	fma.rn.f32 	%f6265, %f6264, 0fBE055027, 0f3E1039F6;
	fma.rn.f32 	%f6266, %f6265, %f6264, 0fBDF8CDCC;
	fma.rn.f32 	%f6267, %f6266, %f6264, 0f3E0F2955;
	fma.rn.f32 	%f6268, %f6267, %f6264, 0fBE2AD8B9;
	fma.rn.f32 	%f6269, %f6268, %f6264, 0f3E4CED0B;
	fma.rn.f32 	%f6270, %f6269, %f6264, 0fBE7FFF22;
	fma.rn.f32 	%f6271, %f6270, %f6264, 0f3EAAAA78;
	fma.rn.f32 	%f6272, %f6271, %f6264, 0fBF000000;
	mul.f32 	%f6273, %f6264, %f6272;
	fma.rn.f32 	%f6274, %f6273, %f6264, %f6264;
	fma.rn.f32 	%f6275, %f6263, 0f3F317218, %f6274;
	setp.gt.u32 	%p2149, %r9244, 2139095039;
	fma.rn.f32 	%f6276, %f6259, 0f7F800000, 0f7F800000;
	selp.f32 	%f6277, %f6276, %f6275, %p2149;
	setp.eq.f32 	%p2150, %f6259, 0f00000000;
	fma.rn.f32 	%f6278, %f6277, 0f3EDE5BD9, 0f3F800000;
	selp.f32 	%f6279, 0fFF800000, %f6278, %p2150;
	cvt.rzi.u32.f32 	%r1156, %f6279;
	setp.eq.s32 	%p2151, %r1156, 0;
	@%p2151 bra 	$L__BB5_521;
	mul.hi.s32 	%r9249, %r10457, 1717986919;
	shr.u32 	%r9250, %r9249, 31;
	shr.s32 	%r9251, %r9249, 2;
	add.s32 	%r9252, %r9251, %r9250;
	mul.lo.s32 	%r9253, %r9252, 10;
	sub.s32 	%r1157, %r10457, %r9253;
	mov.b32 	%r10811, 0;
	mov.u32 	%r10812, %r10462;
$L__BB5_518:
	mul.hi.s32 	%r9254, %r10812, 1717986919;
	shr.u32 	%r9255, %r9254, 31;
	shr.s32 	%r9256, %r9254, 2;
	add.s32 	%r9257, %r9256, %r9255;
	mul.lo.s32 	%r9258, %r9257, 10;
	sub.s32 	%r1160, %r10812, %r9258;
	setp.eq.s32 	%p2152, %r1160, %r1157;
	@%p2152 bra 	$L__BB5_520;
	setp.gt.s32 	%p2153, %r1160, %r1157;
	selp.b32 	%r1161, %r10462, %r10457, %p2153;
	selp.b32 	%r10457, %r10457, %r10462, %p2153;
	mov.u32 	%r10462, %r1161;
	bra.uni 	$L__BB5_521;
$L__BB5_520:
	add.s32 	%r10811, %r10811, 1;
	setp.ne.s32 	%p2154, %r10811, %r1156;
	mov.u32 	%r10812, %r9257;
	@%p2154 bra 	$L__BB5_518;
$L__BB5_521:
	max.s32 	%r9262, %r10433, %r10434;
	cvt.rn.f32.s32 	%f6280, %r9262;
	setp.lt.s32 	%p2155, %r9262, 1;
	mul.f32 	%f6281, %f6280, 0f4B000000;
	selp.f32 	%f6282, %f6281, %f6280, %p2155;
	selp.f32 	%f6283, 0fC1B80000, 0f00000000, %p2155;
	mov.b32 	%r9263, %f6282;
	add.s32 	%r9264, %r9263, -1059760811;
	and.b32  	%r9265, %r9264, -8388608;
	sub.s32 	%r9266, %r9263, %r9265;
	mov.b32 	%f6284, %r9266;
	cvt.rn.f32.s32 	%f6285, %r9265;
	fma.rn.f32 	%f6286, %f6285, 0f34000000, %f6283;
	add.f32 	%f6287, %f6284, 0fBF800000;
	fma.rn.f32 	%f6288, %f6287, 0fBE055027, 0f3E1039F6;
	fma.rn.f32 	%f6289, %f6288, %f6287, 0fBDF8CDCC;
	fma.rn.f32 	%f6290, %f6289, %f6287, 0f3E0F2955;
	fma.rn.f32 	%f6291, %f6290, %f6287, 0fBE2AD8B9;
	fma.rn.f32 	%f6292, %f6291, %f6287, 0f3E4CED0B;
	fma.rn.f32 	%f6293, %f6292, %f6287, 0fBE7FFF22;
	fma.rn.f32 	%f6294, %f6293, %f6287, 0f3EAAAA78;
	fma.rn.f32 	%f6295, %f6294, %f6287, 0fBF000000;
	mul.f32 	%f6296, %f6287, %f6295;
	fma.rn.f32 	%f6297, %f6296, %f6287, %f6287;
	fma.rn.f32 	%f6298, %f6286, 0f3F317218, %f6297;
	setp.gt.u32 	%p2156, %r9263, 2139095039;
	fma.rn.f32 	%f6299, %f6282, 0f7F800000, 0f7F800000;
	selp.f32 	%f6300, %f6299, %f6298, %p2156;
	setp.eq.f32 	%p2157, %f6282, 0f00000000;
	fma.rn.f32 	%f6301, %f6300, 0f3EDE5BD9, 0f3F800000;
	selp.f32 	%f6302, 0fFF800000, %f6301, %p2157;
	cvt.rzi.u32.f32 	%r1167, %f6302;
	setp.eq.s32 	%p2158, %r1167, 0;
	@%p2158 bra 	$L__BB5_526;
	mul.hi.s32 	%r9268, %r10434, 1717986919;
	shr.u32 	%r9269, %r9268, 31;
	shr.s32 	%r9270, %r9268, 2;
	add.s32 	%r9271, %r9270, %r9269;
	mul.lo.s32 	%r9272, %r9271, 10;
	sub.s32 	%r1168, %r10434, %r9272;
	mov.b32 	%r10815, 0;
	mov.u32 	%r10816, %r10433;
$L__BB5_523:
	mul.hi.s32 	%r9273, %r10816, 1717986919;
	shr.u32 	%r9274, %r9273, 31;
	shr.s32 	%r9275, %r9273, 2;
	add.s32 	%r9276, %r9275, %r9274;
	mul.lo.s32 	%r9277, %r9276, 10;
	sub.s32 	%r1171, %r10816, %r9277;
	setp.eq.s32 	%p2159, %r1171, %r1168;
	@%p2159 bra 	$L__BB5_525;
	setp.gt.s32 	%p2160, %r1171, %r1168;
	selp.b32 	%r1172, %r10433, %r10434, %p2160;
	selp.b32 	%r10434, %r10434, %r10433, %p2160;
	mov.u32 	%r10433, %r1172;
	bra.uni 	$L__BB5_526;
$L__BB5_525:
	add.s32 	%r10815, %r10815, 1;
	setp.ne.s32 	%p2161, %r10815, %r1167;
	mov.u32 	%r10816, %r9276;
	@%p2161 bra 	$L__BB5_523;
$L__BB5_526:
	max.s32 	%r9281, %r10437, %r10438;
	cvt.rn.f32.s32 	%f6303, %r9281;
	setp.lt.s32 	%p2162, %r9281, 1;
	mul.f32 	%f6304, %f6303, 0f4B000000;
	selp.f32 	%f6305, %f6304, %f6303, %p2162;
	selp.f32 	%f6306, 0fC1B80000, 0f00000000, %p2162;
	mov.b32 	%r9282, %f6305;
	add.s32 	%r9283, %r9282, -1059760811;
	and.b32  	%r9284, %r9283, -8388608;
	sub.s32 	%r9285, %r9282, %r9284;
	mov.b32 	%f6307, %r9285;
	cvt.rn.f32.s32 	%f6308, %r9284;
	fma.rn.f32 	%f6309, %f6308, 0f34000000, %f6306;
	add.f32 	%f6310, %f6307, 0fBF800000;
	fma.rn.f32 	%f6311, %f6310, 0fBE055027, 0f3E1039F6;
	fma.rn.f32 	%f6312, %f6311, %f6310, 0fBDF8CDCC;
	fma.rn.f32 	%f6313, %f6312, %f6310, 0f3E0F2955;
	fma.rn.f32 	%f6314, %f6313, %f6310, 0fBE2AD8B9;
	fma.rn.f32 	%f6315, %f6314, %f6310, 0f3E4CED0B;
	fma.rn.f32 	%f6316, %f6315, %f6310, 0fBE7FFF22;
	fma.rn.f32 	%f6317, %f6316, %f6310, 0f3EAAAA78;
	fma.rn.f32 	%f6318, %f6317, %f6310, 0fBF000000;
	mul.f32 	%f6319, %f6310, %f6318;
	fma.rn.f32 	%f6320, %f6319, %f6310, %f6310;
	fma.rn.f32 	%f6321, %f6309, 0f3F317218, %f6320;
	setp.gt.u32 	%p2163, %r9282, 2139095039;
	fma.rn.f32 	%f6322, %f6305, 0f7F800000, 0f7F800000;
	selp.f32 	%f6323, %f6322, %f6321, %p2163;
	setp.eq.f32 	%p2164, %f6305, 0f00000000;
	fma.rn.f32 	%f6324, %f6323, 0f3EDE5BD9, 0f3F800000;
	selp.f32 	%f6325, 0fFF800000, %f6324, %p2164;
	cvt.rzi.u32.f32 	%r1178, %f6325;
	setp.eq.s32 	%p2165, %r1178, 0;
	@%p2165 bra 	$L__BB5_531;
	mul.hi.s32 	%r9287, %r10438, 1717986919;
	shr.u32 	%r9288, %r9287, 31;
	shr.s32 	%r9289, %r9287, 2;
	add.s32 	%r9290, %r9289, %r9288;
	mul.lo.s32 	%r9291, %r9290, 10;
	sub.s32 	%r1179, %r10438, %r9291;
	mov.b32 	%r10819, 0;
	mov.u32 	%r10820, %r10437;
$L__BB5_528:
	mul.hi.s32 	%r9292, %r10820, 1717986919;
	shr.u32 	%r9293, %r9292, 31;
	shr.s32 	%r9294, %r9292, 2;
	add.s32 	%r9295, %r9294, %r9293;
	mul.lo.s32 	%r9296, %r9295, 10;
	sub.s32 	%r1182, %r10820, %r9296;
	setp.eq.s32 	%p2166, %r1182, %r1179;
	@%p2166 bra 	$L__BB5_530;
	setp.gt.s32 	%p2167, %r1182, %r1179;
	selp.b32 	%r1183, %r10437, %r10438, %p2167;
	selp.b32 	%r10438, %r10438, %r10437, %p2167;
	mov.u32 	%r10437, %r1183;
	bra.uni 	$L__BB5_531;
$L__BB5_530:
	add.s32 	%r10819, %r10819, 1;
	setp.ne.s32 	%p2168, %r10819, %r1178;
	mov.u32 	%r10820, %r9295;
	@%p2168 bra 	$L__BB5_528;
$L__BB5_531:
	max.s32 	%r9300, %r10441, %r10442;
	cvt.rn.f32.s32 	%f6326, %r9300;
	setp.lt.s32 	%p2169, %r9300, 1;
	mul.f32 	%f6327, %f6326, 0f4B000000;
	selp.f32 	%f6328, %f6327, %f6326, %p2169;
	selp.f32 	%f6329, 0fC1B80000, 0f00000000, %p2169;
	mov.b32 	%r9301, %f6328;
	add.s32 	%r9302, %r9301, -1059760811;
	and.b32  	%r9303, %r9302, -8388608;
	sub.s32 	%r9304, %r9301, %r9303;
	mov.b32 	%f6330, %r9304;
	cvt.rn.f32.s32 	%f6331, %r9303;
	fma.rn.f32 	%f6332, %f6331, 0f34000000, %f6329;
	add.f32 	%f6333, %f6330, 0fBF800000;
	fma.rn.f32 	%f6334, %f6333, 0fBE055027, 0f3E1039F6;
	fma.rn.f32 	%f6335, %f6334, %f6333, 0fBDF8CDCC;
	fma.rn.f32 	%f6336, %f6335, %f6333, 0f3E0F2955;
	fma.rn.f32 	%f6337, %f6336, %f6333, 0fBE2AD8B9;
	fma.rn.f32 	%f6338, %f6337, %f6333, 0f3E4CED0B;
	fma.rn.f32 	%f6339, %f6338, %f6333, 0fBE7FFF22;
	fma.rn.f32 	%f6340, %f6339, %f6333, 0f3EAAAA78;
	fma.rn.f32 	%f6341, %f6340, %f6333, 0fBF000000;
	mul.f32 	%f6342, %f6333, %f6341;
	fma.rn.f32 	%f6343, %f6342, %f6333, %f6333;
	fma.rn.f32 	%f6344, %f6332, 0f3F317218, %f6343;
	setp.gt.u32 	%p2170, %r9301, 2139095039;
	fma.rn.f32 	%f6345, %f6328, 0f7F800000, 0f7F800000;
	selp.f32 	%f6346, %f6345, %f6344, %p2170;
	setp.eq.f32 	%p2171, %f6328, 0f00000000;
	fma.rn.f32 	%f6347, %f6346, 0f3EDE5BD9, 0f3F800000;
	selp.f32 	%f6348, 0fFF800000, %f6347, %p2171;
	cvt.rzi.u32.f32 	%r1189, %f6348;
	setp.eq.s32 	%p2172, %r1189, 0;
	@%p2172 bra 	$L__BB5_536;
	mul.hi.s32 	%r9306, %r10442, 1717986919;
	shr.u32 	%r9307, %r9306, 31;
	shr.s32 	%r9308, %r9306, 2;
	add.s32 	%r9309, %r9308, %r9307;
	mul.lo.s32 	%r9310, %r9309, 10;
	sub.s32 	%r1190, %r10442, %r9310;
	mov.b32 	%r10823, 0;
	mov.u32 	%r10824, %r10441;
$L__BB5_533:
	mul.hi.s32 	%r9311, %r10824, 1717986919;
	shr.u32 	%r9312, %r9311, 31;
	shr.s32 	%r9313, %r9311, 2;
	add.s32 	%r9314, %r9313, %r9312;
	mul.lo.s32 	%r9315, %r9314, 10;
	sub.s32 	%r1193, %r10824, %r9315;
	setp.eq.s32 	%p2173, %r1193, %r1190;
	@%p2173 bra 	$L__BB5_535;
	setp.gt.s32 	%p2174, %r1193, %r1190;
	selp.b32 	%r1194, %r10441, %r10442, %p2174;
	selp.b32 	%r10442, %r10442, %r10441, %p2174;
	mov.u32 	%r10441, %r1194;
	bra.uni 	$L__BB5_536;
$L__BB5_535:
	add.s32 	%r10823, %r10823, 1;
	setp.ne.s32 	%p2175, %r10823, %r1189;
	mov.u32 	%r10824, %r9314;
	@%p2175 bra 	$L__BB5_533;
$L__BB5_536:
	max.s32 	%r9319, %r10445, %r10446;
	cvt.rn.f32.s32 	%f6349, %r9319;
	setp.lt.s32 	%p2176, %r9319, 1;
	mul.f32 	%f6350, %f6349, 0f4B000000;
	selp.f32 	%f6351, %f6350, %f6349, %p2176;
	selp.f32 	%f6352, 0fC1B80000, 0f00000000, %p2176;
	mov.b32 	%r9320, %f6351;
	add.s32 	%r9321, %r9320, -1059760811;
	and.b32  	%r9322, %r9321, -8388608;
	sub.s32 	%r9323, %r9320, %r9322;
	mov.b32 	%f6353, %r9323;
	cvt.rn.f32.s32 	%f6354, %r9322;
	fma.rn.f32 	%f6355, %f6354, 0f34000000, %f6352;
	add.f32 	%f6356, %f6353, 0fBF800000;
	fma.rn.f32 	%f6357, %f6356, 0fBE055027, 0f3E1039F6;
	fma.rn.f32 	%f6358, %f6357, %f6356, 0fBDF8CDCC;
	fma.rn.f32 	%f6359, %f6358, %f6356, 0f3E0F2955;
	fma.rn.f32 	%f6360, %f6359, %f6356, 0fBE2AD8B9;
	fma.rn.f32 	%f6361, %f6360, %f6356, 0f3E4CED0B;
	fma.rn.f32 	%f6362, %f6361, %f6356, 0fBE7FFF22;
	fma.rn.f32 	%f6363, %f6362, %f6356, 0f3EAAAA78;
	fma.rn.f32 	%f6364, %f6363, %f6356, 0fBF000000;
	mul.f32 	%f6365, %f6356, %f6364;
	fma.rn.f32 	%f6366, %f6365, %f6356, %f6356;
	fma.rn.f32 	%f6367, %f6355, 0f3F317218, %f6366;
	setp.gt.u32 	%p2177, %r9320, 2139095039;
	fma.rn.f32 	%f6368, %f6351, 0f7F800000, 0f7F800000;
	selp.f32 	%f6369, %f6368, %f6367, %p2177;
	setp.eq.f32 	%p2178, %f6351, 0f00000000;
	fma.rn.f32 	%f6370, %f6369, 0f3EDE5BD9, 0f3F800000;
	selp.f32 	%f6371, 0fFF800000, %f6370, %p2178;
	cvt.rzi.u32.f32 	%r1200, %f6371;
	setp.eq.s32 	%p2179, %r1200, 0;
	@%p2179 bra 	$L__BB5_541;
	mul.hi.s32 	%r9325, %r10446, 1717986919;
	shr.u32 	%r9326, %r9325, 31;
	shr.s32 	%r9327, %r9325, 2;
	add.s32 	%r9328, %r9327, %r9326;
	mul.lo.s32 	%r9329, %r9328, 10;
	sub.s32 	%r1201, %r10446, %r9329;
	mov.b32 	%r10827, 0;
	mov.u32 	%r10828, %r10445;
$L__BB5_538:
	mul.hi.s32 	%r9330, %r10828, 1717986919;
	shr.u32 	%r9331, %r9330, 31;
	shr.s32 	%r9332, %r9330, 2;
	add.s32 	%r9333, %r9332, %r9331;
	mul.lo.s32 	%r9334, %r9333, 10;
	sub.s32 	%r1204, %r10828, %r9334;
	setp.eq.s32 	%p2180, %r1204, %r1201;
	@%p2180 bra 	$L__BB5_540;
	setp.gt.s32 	%p2181, %r1204, %r1201;
	selp.b32 	%r1205, %r10445, %r10446, %p2181;
	selp.b32 	%r10446, %r10446, %r10445, %p2181;
	mov.u32 	%r10445, %r1205;
	bra.uni 	$L__BB5_541;
$L__BB5_540:
	add.s32 	%r10827, %r10827, 1;
	setp.ne.s32 	%p2182, %r10827, %r1200;
	mov.u32 	%r10828, %r9333;
	@%p2182 bra 	$L__BB5_538;
$L__BB5_541:
	max.s32 	%r9338, %r10449, %r10450;
	cvt.rn.f32.s32 	%f6372, %r9338;
	setp.lt.s32 	%p2183, %r9338, 1;
	mul.f32 	%f6373, %f6372, 0f4B000000;
	selp.f32 	%f6374, %f6373, %f6372, %p2183;
	selp.f32 	%f6375, 0fC1B80000, 0f00000000, %p2183;
	mov.b32 	%r9339, %f6374;
	add.s32 	%r9340, %r9339, -1059760811;
	and.b32  	%r9341, %r9340, -8388608;
	sub.s32 	%r9342, %r9339, %r9341;
	mov.b32 	%f6376, %r9342;
	cvt.rn.f32.s32 	%f6377, %r9341;
	fma.rn.f32 	%f6378, %f6377, 0f34000000, %f6375;
	add.f32 	%f6379, %f6376, 0fBF800000;
	fma.rn.f32 	%f6380, %f6379, 0fBE055027, 0f3E1039F6;
	fma.rn.f32 	%f6381, %f6380, %f6379, 0fBDF8CDCC;
	fma.rn.f32 	%f6382, %f6381, %f6379, 0f3E0F2955;
	fma.rn.f32 	%f6383, %f6382, %f6379, 0fBE2AD8B9;
	fma.rn.f32 	%f6384, %f6383, %f6379, 0f3E4CED0B;
	fma.rn.f32 	%f6385, %f6384, %f6379, 0fBE7FFF22;
	fma.rn.f32 	%f6386, %f6385, %f6379, 0f3EAAAA78;
	fma.rn.f32 	%f6387, %f6386, %f6379, 0fBF000000;
	mul.f32 	%f6388, %f6379, %f6387;
	fma.rn.f32 	%f6389, %f6388, %f6379, %f6379;
	fma.rn.f32 	%f6390, %f6378, 0f3F317218, %f6389;
	setp.gt.u32 	%p2184, %r9339, 2139095039;
	fma.rn.f32 	%f6391, %f6374, 0f7F800000, 0f7F800000;
	selp.f32 	%f6392, %f6391, %f6390, %p2184;
	setp.eq.f32 	%p2185, %f6374, 0f00000000;
	fma.rn.f32 	%f6393, %f6392, 0f3EDE5BD9, 0f3F800000;
	selp.f32 	%f6394, 0fFF800000, %f6393, %p2185;
	cvt.rzi.u32.f32 	%r1211, %f6394;
	setp.eq.s32 	%p2186, %r1211, 0;
	@%p2186 bra 	$L__BB5_546;
	mul.hi.s32 	%r9344, %r10450, 1717986919;
	shr.u32 	%r9345, %r9344, 31;
	shr.s32 	%r9346, %r9344, 2;
	add.s32 	%r9347, %r9346, %r9345;
	mul.lo.s32 	%r9348, %r9347, 10;
	sub.s32 	%r1212, %r10450, %r9348;
	mov.b32 	%r10831, 0;
	mov.u32 	%r10832, %r10449;
$L__BB5_543:
	mul.hi.s32 	%r9349, %r10832, 1717986919;
	shr.u32 	%r9350, %r9349, 31;
	shr.s32 	%r9351, %r9349, 2;
	add.s32 	%r9352, %r9351, %r9350;
	mul.lo.s32 	%r9353, %r9352, 10;
	sub.s32 	%r1215, %r10832, %r9353;
	setp.eq.s32 	%p2187, %r1215, %r1212;
	@%p2187 bra 	$L__BB5_545;
	setp.gt.s32 	%p2188, %r1215, %r1212;
	selp.b32 	%r1216, %r10449, %r10450, %p2188;
	selp.b32 	%r10450, %r10450, %r10449, %p2188;
	mov.u32 	%r10449, %r1216;
	bra.uni 	$L__BB5_546;
$L__BB5_545:
	add.s32 	%r10831, %r10831, 1;
	setp.ne.s32 	%p2189, %r10831, %r1211;
	mov.u32 	%r10832, %r9352;
	@%p2189 bra 	$L__BB5_543;
$L__BB5_546:
	max.s32 	%r9357, %r10453, %r10454;
	cvt.rn.f32.s32 	%f6395, %r9357;
	setp.lt.s32 	%p2190, %r9357, 1;
	mul.f32 	%f6396, %f6395, 0f4B000000;
	selp.f32 	%f6397, %f6396, %f6395, %p2190;
	selp.f32 	%f6398, 0fC1B80000, 0f00000000, %p2190;
	mov.b32 	%r9358, %f6397;
	add.s32 	%r9359, %r9358, -1059760811;
	and.b32  	%r9360, %r9359, -8388608;
	sub.s32 	%r9361, %r9358, %r9360;
	mov.b32 	%f6399, %r9361;
	cvt.rn.f32.s32 	%f6400, %r9360;
	fma.rn.f32 	%f6401, %f6400, 0f34000000, %f6398;
	add.f32 	%f6402, %f6399, 0fBF800000;
	fma.rn.f32 	%f6403, %f6402, 0fBE055027, 0f3E1039F6;
	fma.rn.f32 	%f6404, %f6403, %f6402, 0fBDF8CDCC;
	fma.rn.f32 	%f6405, %f6404, %f6402, 0f3E0F2955;
	fma.rn.f32 	%f6406, %f6405, %f6402, 0fBE2AD8B9;
	fma.rn.f32 	%f6407, %f6406, %f6402, 0f3E4CED0B;
	fma.rn.f32 	%f6408, %f6407, %f6402, 0fBE7FFF22;
	fma.rn.f32 	%f6409, %f6408, %f6402, 0f3EAAAA78;
	fma.rn.f32 	%f6410, %f6409, %f6402, 0fBF000000;
	mul.f32 	%f6411, %f6402, %f6410;
	fma.rn.f32 	%f6412, %f6411, %f6402, %f6402;
	fma.rn.f32 	%f6413, %f6401, 0f3F317218, %f6412;
	setp.gt.u32 	%p2191, %r9358, 2139095039;
	fma.rn.f32 	%f6414, %f6397, 0f7F800000, 0f7F800000;
	selp.f32 	%f6415, %f6414, %f6413, %p2191;
	setp.eq.f32 	%p2192, %f6397, 0f00000000;
	fma.rn.f32 	%f6416, %f6415, 0f3EDE5BD9, 0f3F800000;
	selp.f32 	%f6417, 0fFF800000, %f6416, %p2192;
	cvt.rzi.u32.f32 	%r1222, %f6417;
	setp.eq.s32 	%p2193, %r1222, 0;
	@%p2193 bra 	$L__BB5_551;
	mul.hi.s32 	%r9363, %r10454, 1717986919;
	shr.u32 	%r9364, %r9363, 31;
	shr.s32 	%r9365, %r9363, 2;
	add.s32 	%r9366, %r9365, %r9364;
	mul.lo.s32 	%r9367, %r9366, 10;
	sub.s32 	%r1223, %r10454, %r9367;
	mov.b32 	%r10835, 0;
	mov.u32 	%r10836, %r10453;
$L__BB5_548:
	mul.hi.s32 	%r9368, %r10836, 1717986919;
	shr.u32 	%r9369, %r9368, 31;
	shr.s32 	%r9370, %r9368, 2;
	add.s32 	%r9371, %r9370, %r9369;
	mul.lo.s32 	%r9372, %r9371, 10;
	sub.s32 	%r1226, %r10836, %r9372;
	setp.eq.s32 	%p2194, %r1226, %r1223;
	@%p2194 bra 	$L__BB5_550;
	setp.gt.s32 	%p2195, %r1226, %r1223;
	selp.b32 	%r1227, %r10453, %r10454, %p2195;
	selp.b32 	%r10454, %r10454, %r10453, %p2195;
	mov.u32 	%r10453, %r1227;
	bra.uni 	$L__BB5_551;
$L__BB5_550:
	add.s32 	%r10835, %r10835, 1;
	setp.ne.s32 	%p2196, %r10835, %r1222;
	mov.u32 	%r10836, %r9371;
	@%p2196 bra 	$L__BB5_548;
$L__BB5_551:
	max.s32 	%r9376, %r10457, %r10458;
	cvt.rn.f32.s32 	%f6418, %r9376;
	setp.lt.s32 	%p2197, %r9376, 1;
	mul.f32 	%f6419, %f6418, 0f4B000000;
	selp.f32 	%f6420, %f6419, %f6418, %p2197;
	selp.f32 	%f6421, 0fC1B80000, 0f00000000, %p2197;
	mov.b32 	%r9377, %f6420;
	add.s32 	%r9378, %r9377, -1059760811;
	and.b32  	%r9379, %r9378, -8388608;
	sub.s32 	%r9380, %r9377, %r9379;
	mov.b32 	%f6422, %r9380;
	cvt.rn.f32.s32 	%f6423, %r9379;
	fma.rn.f32 	%f6424, %f6423, 0f34000000, %f6421;
	add.f32 	%f6425, %f6422, 0fBF800000;
	fma.rn.f32 	%f6426, %f6425, 0fBE055027, 0f3E1039F6;
	fma.rn.f32 	%f6427, %f6426, %f6425, 0fBDF8CDCC;
	fma.rn.f32 	%f6428, %f6427, %f6425, 0f3E0F2955;
	fma.rn.f32 	%f6429, %f6428, %f6425, 0fBE2AD8B9;
	fma.rn.f32 	%f6430, %f6429, %f6425, 0f3E4CED0B;
	fma.rn.f32 	%f6431, %f6430, %f6425, 0fBE7FFF22;
	fma.rn.f32 	%f6432, %f6431, %f6425, 0f3EAAAA78;
	fma.rn.f32 	%f6433, %f6432, %f6425, 0fBF000000;
	mul.f32 	%f6434, %f6425, %f6433;
	fma.rn.f32 	%f6435, %f6434, %f6425, %f6425;
	fma.rn.f32 	%f6436, %f6424, 0f3F317218, %f6435;
	setp.gt.u32 	%p2198, %r9377, 2139095039;
	fma.rn.f32 	%f6437, %f6420, 0f7F800000, 0f7F800000;
	selp.f32 	%f6438, %f6437, %f6436, %p2198;
	setp.eq.f32 	%p2199, %f6420, 0f00000000;
	fma.rn.f32 	%f6439, %f6438, 0f3EDE5BD9, 0f3F800000;
	selp.f32 	%f6440, 0fFF800000, %f6439, %p2199;
	cvt.rzi.u32.f32 	%r1233, %f6440;
	setp.eq.s32 	%p2200, %r1233, 0;
	@%p2200 bra 	$L__BB5_556;
	mul.hi.s32 	%r9382, %r10458, 1717986919;
	shr.u32 	%r9383, %r9382, 31;
	shr.s32 	%r9384, %r9382, 2;
	add.s32 	%r9385, %r9384, %r9383;
	mul.lo.s32 	%r9386, %r9385, 10;
	sub.s32 	%r1234, %r10458, %r9386;
	mov.b32 	%r10839, 0;
	mov.u32 	%r10840, %r10457;
$L__BB5_553:
	mul.hi.s32 	%r9387, %r10840, 1717986919;
	shr.u32 	%r9388, %r9387, 31;
	shr.s32 	%r9389, %r9387, 2;
	add.s32 	%r9390, %r9389, %r9388;
	mul.lo.s32 	%r9391, %r9390, 10;
	sub.s32 	%r1237, %r10840, %r9391;
	setp.eq.s32 	%p2201, %r1237, %r1234;
	@%p2201 bra 	$L__BB5_555;
	setp.gt.s32 	%p2202, %r1237, %r1234;
	selp.b32 	%r1238, %r10457, %r10458, %p2202;
	selp.b32 	%r10458, %r10458, %r10457, %p2202;
	mov.u32 	%r10457, %r1238;
	bra.uni 	$L__BB5_556;
$L__BB5_555:
	add.s32 	%r10839, %r10839, 1;
	setp.ne.s32 	%p2203, %r10839, %r1233;
	mov.u32 	%r10840, %r9390;
	@%p2203 bra 	$L__BB5_553;
$L__BB5_556:
	max.s32 	%r9395, %r10525, %r10462;
	cvt.rn.f32.s32 	%f6441, %r9395;
	setp.lt.s32 	%p2204, %r9395, 1;
	mul.f32 	%f6442, %f6441, 0f4B000000;
	selp.f32 	%f6443, %f6442, %f6441, %p2204;
	selp.f32 	%f6444, 0fC1B80000, 0f00000000, %p2204;
	mov.b32 	%r9396, %f6443;
	add.s32 	%r9397, %r9396, -1059760811;
	and.b32  	%r9398, %r9397, -8388608;
	sub.s32 	%r9399, %r9396, %r9398;
	mov.b32 	%f6445, %r9399;
	cvt.rn.f32.s32 	%f6446, %r9398;
	fma.rn.f32 	%f6447, %f6446, 0f34000000, %f6444;
	add.f32 	%f6448, %f6445, 0fBF800000;
	fma.rn.f32 	%f6449, %f6448, 0fBE055027, 0f3E1039F6;
	fma.rn.f32 	%f6450, %f6449, %f6448, 0fBDF8CDCC;
	fma.rn.f32 	%f6451, %f6450, %f6448, 0f3E0F2955;
	fma.rn.f32 	%f6452, %f6451, %f6448, 0fBE2AD8B9;
	fma.rn.f32 	%f6453, %f6452, %f6448, 0f3E4CED0B;
	fma.rn.f32 	%f6454, %f6453, %f6448, 0fBE7FFF22;
	fma.rn.f32 	%f6455, %f6454, %f6448, 0f3EAAAA78;
	fma.rn.f32 	%f6456, %f6455, %f6448, 0fBF000000;
	mul.f32 	%f6457, %f6448, %f6456;
	fma.rn.f32 	%f6458, %f6457, %f6448, %f6448;
	fma.rn.f32 	%f6459, %f6447, 0f3F317218, %f6458;
	setp.gt.u32 	%p2205, %r9396, 2139095039;
	fma.rn.f32 	%f6460, %f6443, 0f7F800000, 0f7F800000;
	selp.f32 	%f6461, %f6460, %f6459, %p2205;
	setp.eq.f32 	%p2206, %f6443, 0f00000000;
	fma.rn.f32 	%f6462, %f6461, 0f3EDE5BD9, 0f3F800000;
	selp.f32 	%f6463, 0fFF800000, %f6462, %p2206;
	cvt.rzi.u32.f32 	%r1244, %f6463;
	setp.eq.s32 	%p2207, %r1244, 0;
	@%p2207 bra 	$L__BB5_561;
	mul.hi.s32 	%r9401, %r10462, 1717986919;
	shr.u32 	%r9402, %r9401, 31;
	shr.s32 	%r9403, %r9401, 2;
	add.s32 	%r9404, %r9403, %r9402;
	mul.lo.s32 	%r9405, %r9404, 10;
	sub.s32 	%r1245, %r10462, %r9405;
	mov.b32 	%r10843, 0;
	mov.u32 	%r10844, %r10525;
$L__BB5_558:
	mul.hi.s32 	%r9406, %r10844, 1717986919;
	shr.u32 	%r9407, %r9406, 31;
	shr.s32 	%r9408, %r9406, 2;
	add.s32 	%r9409, %r9408, %r9407;
	mul.lo.s32 	%r9410, %r9409, 10;
	sub.s32 	%r1248, %r10844, %r9410;
	setp.eq.s32 	%p2208, %r1248, %r1245;
	@%p2208 bra 	$L__BB5_560;
	setp.gt.s32 	%p2209, %r1248, %r1245;
	selp.b32 	%r1249, %r10525, %r10462, %p2209;
	selp.b32 	%r10462, %r10462, %r10525, %p2209;
	mov.u32 	%r10525, %r1249;
	bra.uni 	$L__BB5_561;
$L__BB5_560:
	add.s32 	%r10843, %r10843, 1;
	setp.ne.s32 	%p2210, %r10843, %r1244;
	mov.u32 	%r10844, %r9409;
	@%p2210 bra 	$L__BB5_558;
$L__BB5_561:
	max.s32 	%r9414, %r10434, %r10466;
	cvt.rn.f32.s32 	%f6464, %r9414;
	setp.lt.s32 	%p2211, %r9414, 1;
	mul.f32 	%f6465, %f6464, 0f4B000000;
	selp.f32 	%f6466, %f6465, %f6464, %p2211;
	selp.f32 	%f6467, 0fC1B80000, 0f00000000, %p2211;
	mov.b32 	%r9415, %f6466;
	add.s32 	%r9416, %r9415, -1059760811;
	and.b32  	%r9417, %r9416, -8388608;
	sub.s32 	%r9418, %r9415, %r9417;
	mov.b32 	%f6468, %r9418;
	cvt.rn.f32.s32 	%f6469, %r9417;
	fma.rn.f32 	%f6470, %f6469, 0f34000000, %f6467;
	add.f32 	%f6471, %f6468, 0fBF800000;
	fma.rn.f32 	%f6472, %f6471, 0fBE055027, 0f3E1039F6;
	fma.rn.f32 	%f6473, %f6472, %f6471, 0fBDF8CDCC;
	fma.rn.f32 	%f6474, %f6473, %f6471, 0f3E0F2955;
	fma.rn.f32 	%f6475, %f6474, %f6471, 0fBE2AD8B9;
	fma.rn.f32 	%f6476, %f6475, %f6471, 0f3E4CED0B;
	fma.rn.f32 	%f6477, %f6476, %f6471, 0fBE7FFF22;
	fma.rn.f32 	%f6478, %f6477, %f6471, 0f3EAAAA78;
	fma.rn.f32 	%f6479, %f6478, %f6471, 0fBF000000;
	mul.f32 	%f6480, %f6471, %f6479;
	fma.rn.f32 	%f6481, %f6480, %f6471, %f6471;
	fma.rn.f32 	%f6482, %f6470, 0f3F317218, %f6481;
	setp.gt.u32 	%p2212, %r9415, 2139095039;
	fma.rn.f32 	%f6483, %f6466, 0f7F800000, 0f7F800000;
	selp.f32 	%f6484, %f6483, %f6482, %p2212;
	setp.eq.f32 	%p2213, %f6466, 0f00000000;
	fma.rn.f32 	%f6485, %f6484, 0f3EDE5BD9, 0f3F800000;
	selp.f32 	%f6486, 0fFF800000, %f6485, %p2213;
	cvt.rzi.u32.f32 	%r1255, %f6486;
	setp.eq.s32 	%p2214, %r1255, 0;
	@%p2214 bra 	$L__BB5_566;
	mul.hi.s32 	%r9420, %r10466, 1717986919;
	shr.u32 	%r9421, %r9420, 31;
	shr.s32 	%r9422, %r9420, 2;
	add.s32 	%r9423, %r9422, %r9421;
	mul.lo.s32 	%r9424, %r9423, 10;
	sub.s32 	%r1256, %r10466, %r9424;
	mov.b32 	%r10847, 0;
	mov.u32 	%r10848, %r10434;
$L__BB5_563:
	mul.hi.s32 	%r9425, %r10848, 1717986919;
	shr.u32 	%r9426, %r9425, 31;
	shr.s32 	%r9427, %r9425, 2;
	add.s32 	%r9428, %r9427, %r9426;
	mul.lo.s32 	%r9429, %r9428, 10;
	sub.s32 	%r1259, %r10848, %r9429;
	setp.eq.s32 	%p2215, %r1259, %r1256;
	@%p2215 bra 	$L__BB5_565;
	setp.gt.s32 	%p2216, %r1259, %r1256;
	selp.b32 	%r1260, %r10434, %r10466, %p2216;
	selp.b32 	%r10466, %r10466, %r10434, %p2216;
	mov.u32 	%r10434, %r1260;
	bra.uni 	$L__BB5_566;
$L__BB5_565:
	add.s32 	%r10847, %r10847, 1;
	setp.ne.s32 	%p2217, %r10847, %r1255;
	mov.u32 	%r10848, %r9428;
	@%p2217 bra 	$L__BB5_563;
$L__BB5_566:
	max.s32 	%r9433, %r10438, %r10433;
	cvt.rn.f32.s32 	%f6487, %r9433;
	setp.lt.s32 	%p2218, %r9433, 1;
	mul.f32 	%f6488, %f6487, 0f4B000000;
	selp.f32 	%f6489, %f6488, %f6487, %p2218;
	selp.f32 	%f6490, 0fC1B80000, 0f00000000, %p2218;
	mov.b32 	%r9434, %f6489;
	add.s32 	%r9435, %r9434, -1059760811;
	and.b32  	%r9436, %r9435, -8388608;
	sub.s32 	%r9437, %r9434, %r9436;
	mov.b32 	%f6491, %r9437;
	cvt.rn.f32.s32 	%f6492, %r9436;
	fma.rn.f32 	%f6493, %f6492, 0f34000000, %f6490;
	add.f32 	%f6494, %f6491, 0fBF800000;
	fma.rn.f32 	%f6495, %f6494, 0fBE055027, 0f3E1039F6;
	fma.rn.f32 	%f6496, %f6495, %f6494, 0fBDF8CDCC;
	fma.rn.f32 	%f6497, %f6496, %f6494, 0f3E0F2955;
	fma.rn.f32 	%f6498, %f6497, %f6494, 0fBE2AD8B9;
	fma.rn.f32 	%f6499, %f6498, %f6494, 0f3E4CED0B;
	fma.rn.f32 	%f6500, %f6499, %f6494, 0fBE7FFF22;
	fma.rn.f32 	%f6501, %f6500, %f6494, 0f3EAAAA78;
	fma.rn.f32 	%f6502, %f6501, %f6494, 0fBF000000;
	mul.f32 	%f6503, %f6494, %f6502;
	fma.rn.f32 	%f6504, %f6503, %f6494, %f6494;
	fma.rn.f32 	%f6505, %f6493, 0f3F317218, %f6504;
	setp.gt.u32 	%p2219, %r9434, 2139095039;
	fma.rn.f32 	%f6506, %f6489, 0f7F800000, 0f7F800000;
	selp.f32 	%f6507, %f6506, %f6505, %p2219;
	setp.eq.f32 	%p2220, %f6489, 0f00000000;
	fma.rn.f32 	%f6508, %f6507, 0f3EDE5BD9, 0f3F800000;
	selp.f32 	%f6509, 0fFF800000, %f6508, %p2220;
	cvt.rzi.u32.f32 	%r1266, %f6509;
	setp.eq.s32 	%p2221, %r1266, 0;
	@%p2221 bra 	$L__BB5_571;
	mul.hi.s32 	%r9439, %r10433, 1717986919;
	shr.u32 	%r9440, %r9439, 31;
	shr.s32 	%r9441, %r9439, 2;
	add.s32 	%r9442, %r9441, %r9440;
	mul.lo.s32 	%r9443, %r9442, 10;
	sub.s32 	%r1267, %r10433, %r9443;
	mov.b32 	%r10851, 0;
	mov.u32 	%r10852, %r10438;
$L__BB5_568:
	mul.hi.s32 	%r9444, %r10852, 1717986919;
	shr.u32 	%r9445, %r9444, 31;
	shr.s32 	%r9446, %r9444, 2;
	add.s32 	%r9447, %r9446, %r9445;
	mul.lo.s32 	%r9448, %r9447, 10;
	sub.s32 	%r1270, %r10852, %r9448;
	setp.eq.s32 	%p2222, %r1270, %r1267;
	@%p2222 bra 	$L__BB5_570;
	setp.gt.s32 	%p2223, %r1270, %r1267;
	selp.b32 	%r1271, %r10438, %r10433, %p2223;
	selp.b32 	%r10433, %r10433, %r10438, %p2223;
	mov.u32 	%r10438, %r1271;
	bra.uni 	$L__BB5_571;
$L__BB5_570:
	add.s32 	%r10851, %r10851, 1;
	setp.ne.s32 	%p2224, %r10851, %r1266;
	mov.u32 	%r10852, %r9447;
	@%p2224 bra 	$L__BB5_568;
$L__BB5_571:
	max.s32 	%r9452, %r10442, %r10437;
	cvt.rn.f32.s32 	%f6510, %r9452;
	setp.lt.s32 	%p2225, %r9452, 1;
	mul.f32 	%f6511, %f6510, 0f4B000000;
	selp.f32 	%f6512, %f6511, %f6510, %p2225;
	selp.f32 	%f6513, 0fC1B80000, 0f00000000, %p2225;
	mov.b32 	%r9453, %f6512;
	add.s32 	%r9454, %r9453, -1059760811;
	and.b32  	%r9455, %r9454, -8388608;
	sub.s32 	%r9456, %r9453, %r9455;
	mov.b32 	%f6514, %r9456;
	cvt.rn.f32.s32 	%f6515, %r9455;
	fma.rn.f32 	%f6516, %f6515, 0f34000000, %f6513;
	add.f32 	%f6517, %f6514, 0fBF800000;
	fma.rn.f32 	%f6518, %f6517, 0fBE055027, 0f3E1039F6;
	fma.rn.f32 	%f6519, %f6518, %f6517, 0fBDF8CDCC;
	fma.rn.f32 	%f6520, %f6519, %f6517, 0f3E0F2955;
	fma.rn.f32 	%f6521, %f6520, %f6517, 0fBE2AD8B9;
	fma.rn.f32 	%f6522, %f6521, %f6517, 0f3E4CED0B;
	fma.rn.f32 	%f6523, %f6522, %f6517, 0fBE7FFF22;
	fma.rn.f32 	%f6524, %f6523, %f6517, 0f3EAAAA78;
	fma.rn.f32 	%f6525, %f6524, %f6517, 0fBF000000;
	mul.f32 	%f6526, %f6517, %f6525;
	fma.rn.f32 	%f6527, %f6526, %f6517, %f6517;
	fma.rn.f32 	%f6528, %f6516, 0f3F317218, %f6527;
	setp.gt.u32 	%p2226, %r9453, 2139095039;
	fma.rn.f32 	%f6529, %f6512, 0f7F800000, 0f7F800000;
	selp.f32 	%f6530, %f6529, %f6528, %p2226;
	setp.eq.f32 	%p2227, %f6512, 0f00000000;
	fma.rn.f32 	%f6531, %f6530, 0f3EDE5BD9, 0f3F800000;
	selp.f32 	%f6532, 0fFF800000, %f6531, %p2227;
	cvt.rzi.u32.f32 	%r1277, %f6532;
	setp.eq.s32 	%p2228, %r1277, 0;
	@%p2228 bra 	$L__BB5_576;
	mul.hi.s32 	%r9458, %r10437, 1717986919;
	shr.u32 	%r9459, %r9458, 31;
	shr.s32 	%r9460, %r9458, 2;
	add.s32 	%r9461, %r9460, %r9459;
	mul.lo.s32 	%r9462, %r9461, 10;
	sub.s32 	%r1278, %r10437, %r9462;
	mov.b32 	%r10855, 0;
	mov.u32 	%r10856, %r10442;
$L__BB5_573:
	mul.hi.s32 	%r9463, %r10856, 1717986919;
	shr.u32 	%r9464, %r9463, 31;
	shr.s32 	%r9465, %r9463, 2;
	add.s32 	%r9466, %r9465, %r9464;
	mul.lo.s32 	%r9467, %r9466, 10;
	sub.s32 	%r1281, %r10856, %r9467;
	setp.eq.s32 	%p2229, %r1281, %r1278;
	@%p2229 bra 	$L__BB5_575;
	setp.gt.s32 	%p2230, %r1281, %r1278;
	selp.b32 	%r1282, %r10442, %r10437, %p2230;
	selp.b32 	%r10437, %r10437, %r10442, %p2230;
	mov.u32 	%r10442, %r1282;
	bra.uni 	$L__BB5_576;
$L__BB5_575:
	add.s32 	%r10855, %r10855, 1;
	setp.ne.s32 	%p2231, %r10855, %r1277;
	mov.u32 	%r10856, %r9466;
	@%p2231 bra 	$L__BB5_573;
$L__BB5_576:
	max.s32 	%r9471, %r10446, %r10441;
	cvt.rn.f32.s32 	%f6533, %r9471;
	setp.lt.s32 	%p2232, %r9471, 1;
	mul.f32 	%f6534, %f6533, 0f4B000000;
	selp.f32 	%f6535, %f6534, %f6533, %p2232;
	selp.f32 	%f6536, 0fC1B80000, 0f00000000, %p2232;
	mov.b32 	%r9472, %f6535;
	add.s32 	%r9473, %r9472, -1059760811;
	and.b32  	%r9474, %r9473, -8388608;
	sub.s32 	%r9475, %r9472, %r9474;
	mov.b32 	%f6537, %r9475;
	cvt.rn.f32.s32 	%f6538, %r9474;
	fma.rn.f32 	%f6539, %f6538, 0f34000000, %f6536;
	add.f32 	%f6540, %f6537, 0fBF800000;
	fma.rn.f32 	%f6541, %f6540, 0fBE055027, 0f3E1039F6;
	fma.rn.f32 	%f6542, %f6541, %f6540, 0fBDF8CDCC;
	fma.rn.f32 	%f6543, %f6542, %f6540, 0f3E0F2955;
	fma.rn.f32 	%f6544, %f6543, %f6540, 0fBE2AD8B9;
	fma.rn.f32 	%f6545, %f6544, %f6540, 0f3E4CED0B;
	fma.rn.f32 	%f6546, %f6545, %f6540, 0fBE7FFF22;
	fma.rn.f32 	%f6547, %f6546, %f6540, 0f3EAAAA78;
	fma.rn.f32 	%f6548, %f6547, %f6540, 0fBF000000;
	mul.f32 	%f6549, %f6540, %f6548;
	fma.rn.f32 	%f6550, %f6549, %f6540, %f6540;
	fma.rn.f32 	%f6551, %f6539, 0f3F317218, %f6550;
	setp.gt.u32 	%p2233, %r9472, 2139095039;
	fma.rn.f32 	%f6552, %f6535, 0f7F800000, 0f7F800000;
	selp.f32 	%f6553, %f6552, %f6551, %p2233;
	setp.eq.f32 	%p2234, %f6535, 0f00000000;
	fma.rn.f32 	%f6554, %f6553, 0f3EDE5BD9, 0f3F800000;
	selp.f32 	%f6555, 0fFF800000, %f6554, %p2234;
	cvt.rzi.u32.f32 	%r1288, %f6555;
	setp.eq.s32 	%p2235, %r1288, 0;
	@%p2235 bra 	$L__BB5_581;
	mul.hi.s32 	%r9477, %r10441, 1717986919;
	shr.u32 	%r9478, %r9477, 31;
	shr.s32 	%r9479, %r9477, 2;
	add.s32 	%r9480, %r9479, %r9478;
	mul.lo.s32 	%r9481, %r9480, 10;
	sub.s32 	%r1289, %r10441, %r9481;
	mov.b32 	%r10859, 0;
	mov.u32 	%r10860, %r10446;
$L__BB5_578:
	mul.hi.s32 	%r9482, %r10860, 1717986919;
	shr.u32 	%r9483, %r9482, 31;
	shr.s32 	%r9484, %r9482, 2;
	add.s32 	%r9485, %r9484, %r9483;
	mul.lo.s32 	%r9486, %r9485, 10;
	sub.s32 	%r1292, %r10860, %r9486;
	setp.eq.s32 	%p2236, %r1292, %r1289;
	@%p2236 bra 	$L__BB5_580;
	setp.gt.s32 	%p2237, %r1292, %r1289;
	selp.b32 	%r1293, %r10446, %r10441, %p2237;
	selp.b32 	%r10441, %r10441, %r10446, %p2237;
	mov.u32 	%r10446, %r1293;
	bra.uni 	$L__BB5_581;
$L__BB5_580:
	add.s32 	%r10859, %r10859, 1;
	setp.ne.s32 	%p2238, %r10859, %r1288;
	mov.u32 	%r10860, %r9485;
	@%p2238 bra 	$L__BB5_578;
$L__BB5_581:
	max.s32 	%r9490, %r10450, %r10445;
	cvt.rn.f32.s32 	%f6556, %r9490;
	setp.lt.s32 	%p2239, %r9490, 1;
	mul.f32 	%f6557, %f6556, 0f4B000000;
	selp.f32 	%f6558, %f6557, %f6556, %p2239;
	selp.f32 	%f6559, 0fC1B80000, 0f00000000, %p2239;
	mov.b32 	%r9491, %f6558;
	add.s32 	%r9492, %r9491, -1059760811;
	and.b32  	%r9493, %r9492, -8388608;
	sub.s32 	%r9494, %r9491, %r9493;
	mov.b32 	%f6560, %r9494;
	cvt.rn.f32.s32 	%f6561, %r9493;
	fma.rn.f32 	%f6562, %f6561, 0f34000000, %f6559;
	add.f32 	%f6563, %f6560, 0fBF800000;
	fma.rn.f32 	%f6564, %f6563, 0fBE055027, 0f3E1039F6;
	fma.rn.f32 	%f6565, %f6564, %f6563, 0fBDF8CDCC;
	fma.rn.f32 	%f6566, %f6565, %f6563, 0f3E0F2955;
	fma.rn.f32 	%f6567, %f6566, %f6563, 0fBE2AD8B9;
	fma.rn.f32 	%f6568, %f6567, %f6563, 0f3E4CED0B;
	fma.rn.f32 	%f6569, %f6568, %f6563, 0fBE7FFF22;
	fma.rn.f32 	%f6570, %f6569, %f6563, 0f3EAAAA78;
	fma.rn.f32 	%f6571, %f6570, %f6563, 0fBF000000;
	mul.f32 	%f6572, %f6563, %f6571;
	fma.rn.f32 	%f6573, %f6572, %f6563, %f6563;
	fma.rn.f32 	%f6574, %f6562, 0f3F317218, %f6573;
	setp.gt.u32 	%p2240, %r9491, 2139095039;
	fma.rn.f32 	%f6575, %f6558, 0f7F800000, 0f7F800000;
	selp.f32 	%f6576, %f6575, %f6574, %p2240;
	setp.eq.f32 	%p2241, %f6558, 0f00000000;
	fma.rn.f32 	%f6577, %f6576, 0f3EDE5BD9, 0f3F800000;
	selp.f32 	%f6578, 0fFF800000, %f6577, %p2241;
	cvt.rzi.u32.f32 	%r1299, %f6578;
	setp.eq.s32 	%p2242, %r1299, 0;
	@%p2242 bra 	$L__BB5_586;
	mul.hi.s32 	%r9496, %r10445, 1717986919;
	shr.u32 	%r9497, %r9496, 31;
	shr.s32 	%r9498, %r9496, 2;
	add.s32 	%r9499, %r9498, %r9497;
	mul.lo.s32 	%r9500, %r9499, 10;
	sub.s32 	%r1300, %r10445, %r9500;
	mov.b32 	%r10863, 0;
	mov.u32 	%r10864, %r10450;
$L__BB5_583:
	mul.hi.s32 	%r9501, %r10864, 1717986919;
	shr.u32 	%r9502, %r9501, 31;
	shr.s32 	%r9503, %r9501, 2;
	add.s32 	%r9504, %r9503, %r9502;
	mul.lo.s32 	%r9505, %r9504, 10;
	sub.s32 	%r1303, %r10864, %r9505;
	setp.eq.s32 	%p2243, %r1303, %r1300;
	@%p2243 bra 	$L__BB5_585;
	setp.gt.s32 	%p2244, %r1303, %r1300;
	selp.b32 	%r1304, %r10450, %r10445, %p2244;
	selp.b32 	%r10445, %r10445, %r10450, %p2244;
	mov.u32 	%r10450, %r1304;
	bra.uni 	$L__BB5_586;
$L__BB5_585:
	add.s32 	%r10863, %r10863, 1;
	setp.ne.s32 	%p2245, %r10863, %r1299;
	mov.u32 	%r10864, %r9504;
	@%p2245 bra 	$L__BB5_583;
$L__BB5_586:
	max.s32 	%r9509, %r10454, %r10449;
	cvt.rn.f32.s32 	%f6579, %r9509;
	setp.lt.s32 	%p2246, %r9509, 1;
	mul.f32 	%f6580, %f6579, 0f4B000000;
	selp.f32 	%f6581, %f6580, %f6579, %p2246;
	selp.f32 	%f6582, 0fC1B80000, 0f00000000, %p2246;
	mov.b32 	%r9510, %f6581;
	add.s32 	%r9511, %r9510, -1059760811;
	and.b32  	%r9512, %r9511, -8388608;
	sub.s32 	%r9513, %r9510, %r9512;
	mov.b32 	%f6583, %r9513;
	cvt.rn.f32.s32 	%f6584, %r9512;
	fma.rn.f32 	%f6585, %f6584, 0f34000000, %f6582;
	add.f32 	%f6586, %f6583, 0fBF800000;
	fma.rn.f32 	%f6587, %f6586, 0fBE055027, 0f3E1039F6;
	fma.rn.f32 	%f6588, %f6587, %f6586, 0fBDF8CDCC;
	fma.rn.f32 	%f6589, %f6588, %f6586, 0f3E0F2955;
	fma.rn.f32 	%f6590, %f6589, %f6586, 0fBE2AD8B9;
	fma.rn.f32 	%f6591, %f6590, %f6586, 0f3E4CED0B;
	fma.rn.f32 	%f6592, %f6591, %f6586, 0fBE7FFF22;
	fma.rn.f32 	%f6593, %f6592, %f6586, 0f3EAAAA78;
	fma.rn.f32 	%f6594, %f6593, %f6586, 0fBF000000;
	mul.f32 	%f6595, %f6586, %f6594;
	fma.rn.f32 	%f6596, %f6595, %f6586, %f6586;
	fma.rn.f32 	%f6597, %f6585, 0f3F317218, %f6596;
	setp.gt.u32 	%p2247, %r9510, 2139095039;
	fma.rn.f32 	%f6598, %f6581, 0f7F800000, 0f7F800000;
	selp.f32 	%f6599, %f6598, %f6597, %p2247;
	setp.eq.f32 	%p2248, %f6581, 0f00000000;
	fma.rn.f32 	%f6600, %f6599, 0f3EDE5BD9, 0f3F800000;
	selp.f32 	%f6601, 0fFF800000, %f6600, %p2248;
	cvt.rzi.u32.f32 	%r1310, %f6601;
	setp.eq.s32 	%p2249, %r1310, 0;
	@%p2249 bra 	$L__BB5_591;
	mul.hi.s32 	%r9515, %r10449, 1717986919;
	shr.u32 	%r9516, %r9515, 31;
	shr.s32 	%r9517, %r9515, 2;
	add.s32 	%r9518, %r9517, %r9516;
	mul.lo.s32 	%r9519, %r9518, 10;
	sub.s32 	%r1311, %r10449, %r9519;
	mov.b32 	%r10867, 0;
	mov.u32 	%r10868, %r10454;
$L__BB5_588:
	mul.hi.s32 	%r9520, %r10868, 1717986919;
	shr.u32 	%r9521, %r9520, 31;
	shr.s32 	%r9522, %r9520, 2;
	add.s32 	%r9523, %r9522, %r9521;
	mul.lo.s32 	%r9524, %r9523, 10;
	sub.s32 	%r1314, %r10868, %r9524;
	setp.eq.s32 	%p2250, %r1314, %r1311;
	@%p2250 bra 	$L__BB5_590;
	setp.gt.s32 	%p2251, %r1314, %r1311;
	selp.b32 	%r1315, %r10454, %r10449, %p2251;
	selp.b32 	%r10449, %r10449, %r10454, %p2251;
	mov.u32 	%r10454, %r1315;
	bra.uni 	$L__BB5_591;
$L__BB5_590:
	add.s32 	%r10867, %r10867, 1;
	setp.ne.s32 	%p2252, %r10867, %r1310;
	mov.u32 	%r10868, %r9523;
	@%p2252 bra 	$L__BB5_588;
$L__BB5_591:
	max.s32 	%r9528, %r10458, %r10453;
	cvt.rn.f32.s32 	%f6602, %r9528;
	setp.lt.s32 	%p2253, %r9528, 1;
	mul.f32 	%f6603, %f6602, 0f4B000000;
	selp.f32 	%f6604, %f6603, %f6602, %p2253;
	selp.f32 	%f6605, 0fC1B80000, 0f00000000, %p2253;
	mov.b32 	%r9529, %f6604;
	add.s32 	%r9530, %r9529, -1059760811;
	and.b32  	%r9531, %r9530, -8388608;
	sub.s32 	%r9532, %r9529, %r9531;
	mov.b32 	%f6606, %r9532;
	cvt.rn.f32.s32 	%f6607, %r9531;
	fma.rn.f32 	%f6608, %f6607, 0f34000000, %f6605;
	add.f32 	%f6609, %f6606, 0fBF800000;
	fma.rn.f32 	%f6610, %f6609, 0fBE055027, 0f3E1039F6;
	fma.rn.f32 	%f6611, %f6610, %f6609, 0fBDF8CDCC;
	fma.rn.f32 	%f6612, %f6611, %f6609, 0f3E0F2955;
	fma.rn.f32 	%f6613, %f6612, %f6609, 0fBE2AD8B9;
	fma.rn.f32 	%f6614, %f6613, %f6609, 0f3E4CED0B;
	fma.rn.f32 	%f6615, %f6614, %f6609, 0fBE7FFF22;
	fma.rn.f32 	%f6616, %f6615, %f6609, 0f3EAAAA78;
	fma.rn.f32 	%f6617, %f6616, %f6609, 0fBF000000;
	mul.f32 	%f6618, %f6609, %f6617;
	fma.rn.f32 	%f6619, %f6618, %f6609, %f6609;
	fma.rn.f32 	%f6620, %f6608, 0f3F317218, %f6619;
	setp.gt.u32 	%p2254, %r9529, 2139095039;
	fma.rn.f32 	%f6621, %f6604, 0f7F800000, 0f7F800000;
	selp.f32 	%f6622, %f6621, %f6620, %p2254;
	setp.eq.f32 	%p2255, %f6604, 0f00000000;
	fma.rn.f32 	%f6623, %f6622, 0f3EDE5BD9, 0f3F800000;
	selp.f32 	%f6624, 0fFF800000, %f6623, %p2255;
	cvt.rzi.u32.f32 	%r1321, %f6624;
	setp.eq.s32 	%p2256, %r1321, 0;
	@%p2256 bra 	$L__BB5_596;
	mul.hi.s32 	%r9534, %r10453, 1717986919;
	shr.u32 	%r9535, %r9534, 31;
	shr.s32 	%r9536, %r9534, 2;
	add.s32 	%r9537, %r9536, %r9535;
	mul.lo.s32 	%r9538, %r9537, 10;
	sub.s32 	%r1322, %r10453, %r9538;
	mov.b32 	%r10871, 0;
	mov.u32 	%r10872, %r10458;
$L__BB5_593:
	mul.hi.s32 	%r9539, %r10872, 1717986919;
	shr.u32 	%r9540, %r9539, 31;
	shr.s32 	%r9541, %r9539, 2;
	add.s32 	%r9542, %r9541, %r9540;
	mul.lo.s32 	%r9543, %r9542, 10;
	sub.s32 	%r1325, %r10872, %r9543;
	setp.eq.s32 	%p2257, %r1325, %r1322;
	@%p2257 bra 	$L__BB5_595;
	setp.gt.s32 	%p2258, %r1325, %r1322;
	selp.b32 	%r1326, %r10458, %r10453, %p2258;
	selp.b32 	%r10453, %r10453, %r10458, %p2258;
	mov.u32 	%r10458, %r1326;
	bra.uni 	$L__BB5_596;
$L__BB5_595:
	add.s32 	%r10871, %r10871, 1;
	setp.ne.s32 	%p2259, %r10871, %r1321;
	mov.u32 	%r10872, %r9542;
	@%p2259 bra 	$L__BB5_593;
$L__BB5_596:
	max.s32 	%r9547, %r10462, %r10457;
	cvt.rn.f32.s32 	%f6625, %r9547;
	setp.lt.s32 	%p2260, %r9547, 1;
	mul.f32 	%f6626, %f6625, 0f4B000000;
	selp.f32 	%f6627, %f6626, %f6625, %p2260;
	selp.f32 	%f6628, 0fC1B80000, 0f00000000, %p2260;
	mov.b32 	%r9548, %f6627;
	add.s32 	%r9549, %r9548, -1059760811;
	and.b32  	%r9550, %r9549, -8388608;
	sub.s32 	%r9551, %r9548, %r9550;
	mov.b32 	%f6629, %r9551;
	cvt.rn.f32.s32 	%f6630, %r9550;
	fma.rn.f32 	%f6631, %f6630, 0f34000000, %f6628;
	add.f32 	%f6632, %f6629, 0fBF800000;
	fma.rn.f32 	%f6633, %f6632, 0fBE055027, 0f3E1039F6;
	fma.rn.f32 	%f6634, %f6633, %f6632, 0fBDF8CDCC;
	fma.rn.f32 	%f6635, %f6634, %f6632, 0f3E0F2955;
	fma.rn.f32 	%f6636, %f6635, %f6632, 0fBE2AD8B9;
	fma.rn.f32 	%f6637, %f6636, %f6632, 0f3E4CED0B;
	fma.rn.f32 	%f6638, %f6637, %f6632, 0fBE7FFF22;
	fma.rn.f32 	%f6639, %f6638, %f6632, 0f3EAAAA78;
	fma.rn.f32 	%f6640, %f6639, %f6632, 0fBF000000;
	mul.f32 	%f6641, %f6632, %f6640;
	fma.rn.f32 	%f6642, %f6641, %f6632, %f6632;
	fma.rn.f32 	%f6643, %f6631, 0f3F317218, %f6642;
	setp.gt.u32 	%p2261, %r9548, 2139095039;
	fma.rn.f32 	%f6644, %f6627, 0f7F800000, 0f7F800000;
	selp.f32 	%f6645, %f6644, %f6643, %p2261;
	setp.eq.f32 	%p2262, %f6627, 0f00000000;
	fma.rn.f32 	%f6646, %f6645, 0f3EDE5BD9, 0f3F800000;
	selp.f32 	%f6647, 0fFF800000, %f6646, %p2262;
	cvt.rzi.u32.f32 	%r1332, %f6647;
	setp.eq.s32 	%p2263, %r1332, 0;
	@%p2263 bra 	$L__BB5_601;
	mul.hi.s32 	%r9553, %r10457, 1717986919;
	shr.u32 	%r9554, %r9553, 31;
	shr.s32 	%r9555, %r9553, 2;
	add.s32 	%r9556, %r9555, %r9554;
	mul.lo.s32 	%r9557, %r9556, 10;
	sub.s32 	%r1333, %r10457, %r9557;
	mov.b32 	%r10875, 0;
	mov.u32 	%r10876, %r10462;
$L__BB5_598:
	mul.hi.s32 	%r9558, %r10876, 1717986919;
	shr.u32 	%r9559, %r9558, 31;
	shr.s32 	%r9560, %r9558, 2;
	add.s32 	%r9561, %r9560, %r9559;
	mul.lo.s32 	%r9562, %r9561, 10;
	sub.s32 	%r1336, %r10876, %r9562;
	setp.eq.s32 	%p2264, %r1336, %r1333;
	@%p2264 bra 	$L__BB5_600;
	setp.gt.s32 	%p2265, %r1336, %r1333;
	selp.b32 	%r1337, %r10462, %r10457, %p2265;
	selp.b32 	%r10457, %r10457, %r10462, %p2265;
	mov.u32 	%r10462, %r1337;
	bra.uni 	$L__BB5_601;
$L__BB5_600:
	add.s32 	%r10875, %r10875, 1;
	setp.ne.s32 	%p2266, %r10875, %r1332;
	mov.u32 	%r10876, %r9561;
	@%p2266 bra 	$L__BB5_598;
$L__BB5_601:
	max.s32 	%r9566, %r10433, %r10434;
	cvt.rn.f32.s32 	%f6648, %r9566;
	setp.lt.s32 	%p2267, %r9566, 1;
	mul.f32 	%f6649, %f6648, 0f4B000000;
	selp.f32 	%f6650, %f6649, %f6648, %p2267;
	selp.f32 	%f6651, 0fC1B80000, 0f00000000, %p2267;
	mov.b32 	%r9567, %f6650;
	add.s32 	%r9568, %r9567, -1059760811;
	and.b32  	%r9569, %r9568, -8388608;
	sub.s32 	%r9570, %r9567, %r9569;
	mov.b32 	%f6652, %r9570;
	cvt.rn.f32.s32 	%f6653, %r9569;
	fma.rn.f32 	%f6654, %f6653, 0f34000000, %f6651;
	add.f32 	%f6655, %f6652, 0fBF800000;
	fma.rn.f32 	%f6656, %f6655, 0fBE055027, 0f3E1039F6;
	fma.rn.f32 	%f6657, %f6656, %f6655, 0fBDF8CDCC;
	fma.rn.f32 	%f6658, %f6657, %f6655, 0f3E0F2955;
	fma.rn.f32 	%f6659, %f6658, %f6655, 0fBE2AD8B9;
	fma.rn.f32 	%f6660, %f6659, %f6655, 0f3E4CED0B;
	fma.rn.f32 	%f6661, %f6660, %f6655, 0fBE7FFF22;
	fma.rn.f32 	%f6662, %f6661, %f6655, 0f3EAAAA78;
	fma.rn.f32 	%f6663, %f6662, %f6655, 0fBF000000;
	mul.f32 	%f6664, %f6655, %f6663;
	fma.rn.f32 	%f6665, %f6664, %f6655, %f6655;
	fma.rn.f32 	%f6666, %f6654, 0f3F317218, %f6665;
	setp.gt.u32 	%p2268, %r9567, 2139095039;
	fma.rn.f32 	%f6667, %f6650, 0f7F800000, 0f7F800000;
	selp.f32 	%f6668, %f6667, %f6666, %p2268;
	setp.eq.f32 	%p2269, %f6650, 0f00000000;
	fma.rn.f32 	%f6669, %f6668, 0f3EDE5BD9, 0f3F800000;
	selp.f32 	%f6670, 0fFF800000, %f6669, %p2269;
	cvt.rzi.u32.f32 	%r1343, %f6670;
	setp.eq.s32 	%p2270, %r1343, 0;
	@%p2270 bra 	$L__BB5_606;
	mul.hi.s32 	%r9572, %r10434, 1717986919;
	shr.u32 	%r9573, %r9572, 31;
	shr.s32 	%r9574, %r9572, 2;
	add.s32 	%r9575, %r9574, %r9573;
	mul.lo.s32 	%r9576, %r9575, 10;
	sub.s32 	%r1344, %r10434, %r9576;
	mov.b32 	%r10879, 0;
	mov.u32 	%r10880, %r10433;
$L__BB5_603:
	mul.hi.s32 	%r9577, %r10880, 1717986919;
	shr.u32 	%r9578, %r9577, 31;
	shr.s32 	%r9579, %r9577, 2;
	add.s32 	%r9580, %r9579, %r9578;
	mul.lo.s32 	%r9581, %r9580, 10;
	sub.s32 	%r1347, %r10880, %r9581;
	setp.eq.s32 	%p2271, %r1347, %r1344;
	@%p2271 bra 	$L__BB5_605;
	setp.gt.s32 	%p2272, %r1347, %r1344;
	selp.b32 	%r1348, %r10433, %r10434, %p2272;
	selp.b32 	%r10434, %r10434, %r10433, %p2272;
	mov.u32 	%r10433, %r1348;
	bra.uni 	$L__BB5_606;
$L__BB5_605:
	add.s32 	%r10879, %r10879, 1;
	setp.ne.s32 	%p2273, %r10879, %r1343;
	mov.u32 	%r10880, %r9580;
	@%p2273 bra 	$L__BB5_603;
$L__BB5_606:
	max.s32 	%r9585, %r10437, %r10438;
	cvt.rn.f32.s32 	%f6671, %r9585;
	setp.lt.s32 	%p2274, %r9585, 1;
	mul.f32 	%f6672, %f6671, 0f4B000000;
	selp.f32 	%f6673, %f6672, %f6671, %p2274;
	selp.f32 	%f6674, 0fC1B80000, 0f00000000, %p2274;
	mov.b32 	%r9586, %f6673;
	add.s32 	%r9587, %r9586, -1059760811;
	and.b32  	%r9588, %r9587, -8388608;
	sub.s32 	%r9589, %r9586, %r9588;
	mov.b32 	%f6675, %r9589;
	cvt.rn.f32.s32 	%f6676, %r9588;
	fma.rn.f32 	%f6677, %f6676, 0f34000000, %f6674;
	add.f32 	%f6678, %f6675, 0fBF800000;
	fma.rn.f32 	%f6679, %f6678, 0fBE055027, 0f3E1039F6;
	fma.rn.f32 	%f6680, %f6679, %f6678, 0fBDF8CDCC;
	fma.rn.f32 	%f6681, %f6680, %f6678, 0f3E0F2955;
	fma.rn.f32 	%f6682, %f6681, %f6678, 0fBE2AD8B9;
	fma.rn.f32 	%f6683, %f6682, %f6678, 0f3E4CED0B;
	fma.rn.f32 	%f6684, %f6683, %f6678, 0fBE7FFF22;
	fma.rn.f32 	%f6685, %f6684, %f6678, 0f3EAAAA78;
	fma.rn.f32 	%f6686, %f6685, %f6678, 0fBF000000;
	mul.f32 	%f6687, %f6678, %f6686;
	fma.rn.f32 	%f6688, %f6687, %f6678, %f6678;
	fma.rn.f32 	%f6689, %f6677, 0f3F317218, %f6688;
	setp.gt.u32 	%p2275, %r9586, 2139095039;
	fma.rn.f32 	%f6690, %f6673, 0f7F800000, 0f7F800000;
	selp.f32 	%f6691, %f6690, %f6689, %p2275;
	setp.eq.f32 	%p2276, %f6673, 0f00000000;
	fma.rn.f32 	%f6692, %f6691, 0f3EDE5BD9, 0f3F800000;
	selp.f32 	%f6693, 0fFF800000, %f6692, %p2276;
	cvt.rzi.u32.f32 	%r1354, %f6693;
	setp.eq.s32 	%p2277, %r1354, 0;
	@%p2277 bra 	$L__BB5_611;
	mul.hi.s32 	%r9591, %r10438, 1717986919;
	shr.u32 	%r9592, %r9591, 31;
	shr.s32 	%r9593, %r9591, 2;
	add.s32 	%r9594, %r9593, %r9592;
	mul.lo.s32 	%r9595, %r9594, 10;
	sub.s32 	%r1355, %r10438, %r9595;
	mov.b32 	%r10883, 0;
	mov.u32 	%r10884, %r10437;
$L__BB5_608:
	mul.hi.s32 	%r9596, %r10884, 1717986919;
	shr.u32 	%r9597, %r9596, 31;
	shr.s32 	%r9598, %r9596, 2;
	add.s32 	%r9599, %r9598, %r9597;
	mul.lo.s32 	%r9600, %r9599, 10;
	sub.s32 	%r1358, %r10884, %r9600;
	setp.eq.s32 	%p2278, %r1358, %r1355;
	@%p2278 bra 	$L__BB5_610;
	setp.gt.s32 	%p2279, %r1358, %r1355;
	selp.b32 	%r1359, %r10437, %r10438, %p2279;
	selp.b32 	%r10438, %r10438, %r10437, %p2279;
	mov.u32 	%r10437, %r1359;
	bra.uni 	$L__BB5_611;
$L__BB5_610:
	add.s32 	%r10883, %r10883, 1;
	setp.ne.s32 	%p2280, %r10883, %r1354;
	mov.u32 	%r10884, %r9599;
	@%p2280 bra 	$L__BB5_608;
$L__BB5_611:
	max.s32 	%r9604, %r10441, %r10442;
	cvt.rn.f32.s32 	%f6694, %r9604;
	setp.lt.s32 	%p2281, %r9604, 1;
	mul.f32 	%f6695, %f6694, 0f4B000000;
	selp.f32 	%f6696, %f6695, %f6694, %p2281;
	selp.f32 	%f6697, 0fC1B80000, 0f00000000, %p2281;
	mov.b32 	%r9605, %f6696;
	add.s32 	%r9606, %r9605, -1059760811;
	and.b32  	%r9607, %r9606, -8388608;
	sub.s32 	%r9608, %r9605, %r9607;
	mov.b32 	%f6698, %r9608;
	cvt.rn.f32.s32 	%f6699, %r9607;
	fma.rn.f32 	%f6700, %f6699, 0f34000000, %f6697;
	add.f32 	%f6701, %f6698, 0fBF800000;
	fma.rn.f32 	%f6702, %f6701, 0fBE055027, 0f3E1039F6;
	fma.rn.f32 	%f6703, %f6702, %f6701, 0fBDF8CDCC;
	fma.rn.f32 	%f6704, %f6703, %f6701, 0f3E0F2955;
	fma.rn.f32 	%f6705, %f6704, %f6701, 0fBE2AD8B9;
	fma.rn.f32 	%f6706, %f6705, %f6701, 0f3E4CED0B;
	fma.rn.f32 	%f6707, %f6706, %f6701, 0fBE7FFF22;
	fma.rn.f32 	%f6708, %f6707, %f6701, 0f3EAAAA78;
	fma.rn.f32 	%f6709, %f6708, %f6701, 0fBF000000;
	mul.f32 	%f6710, %f6701, %f6709;
	fma.rn.f32 	%f6711, %f6710, %f6701, %f6701;
	fma.rn.f32 	%f6712, %f6700, 0f3F317218, %f6711;
	setp.gt.u32 	%p2282, %r9605, 2139095039;
	fma.rn.f32 	%f6713, %f6696, 0f7F800000, 0f7F800000;
	selp.f32 	%f6714, %f6713, %f6712, %p2282;
	setp.eq.f32 	%p2283, %f6696, 0f00000000;
	fma.rn.f32 	%f6715, %f6714, 0f3EDE5BD9, 0f3F800000;
	selp.f32 	%f6716, 0fFF800000, %f6715, %p2283;
	cvt.rzi.u32.f32 	%r1365, %f6716;
	setp.eq.s32 	%p2284, %r1365, 0;
	@%p2284 bra 	$L__BB5_616;
	mul.hi.s32 	%r9610, %r10442, 1717986919;
	shr.u32 	%r9611, %r9610, 31;
	shr.s32 	%r9612, %r9610, 2;
	add.s32 	%r9613, %r9612, %r9611;
	mul.lo.s32 	%r9614, %r9613, 10;
	sub.s32 	%r1366, %r10442, %r9614;
	mov.b32 	%r10887, 0;
	mov.u32 	%r10888, %r10441;
$L__BB5_613:
	mul.hi.s32 	%r9615, %r10888, 1717986919;
	shr.u32 	%r9616, %r9615, 31;
	shr.s32 	%r9617, %r9615, 2;
	add.s32 	%r9618, %r9617, %r9616;
	mul.lo.s32 	%r9619, %r9618, 10;
	sub.s32 	%r1369, %r10888, %r9619;
	setp.eq.s32 	%p2285, %r1369, %r1366;
	@%p2285 bra 	$L__BB5_615;
	setp.gt.s32 	%p2286, %r1369, %r1366;
	selp.b32 	%r1370, %r10441, %r10442, %p2286;
	selp.b32 	%r10442, %r10442, %r10441, %p2286;
	mov.u32 	%r10441, %r1370;
	bra.uni 	$L__BB5_616;
$L__BB5_615:
	add.s32 	%r10887, %r10887, 1;
	setp.ne.s32 	%p2287, %r10887, %r1365;
	mov.u32 	%r10888, %r9618;
	@%p2287 bra 	$L__BB5_613;
$L__BB5_616:
	max.s32 	%r9623, %r10445, %r10446;
	cvt.rn.f32.s32 	%f6717, %r9623;
	setp.lt.s32 	%p2288, %r9623, 1;
	mul.f32 	%f6718, %f6717, 0f4B000000;
	selp.f32 	%f6719, %f6718, %f6717, %p2288;
	selp.f32 	%f6720, 0fC1B80000, 0f00000000, %p2288;
	mov.b32 	%r9624, %f6719;
	add.s32 	%r9625, %r9624, -1059760811;
	and.b32  	%r9626, %r9625, -8388608;
	sub.s32 	%r9627, %r9624, %r9626;
	mov.b32 	%f6721, %r9627;
	cvt.rn.f32.s32 	%f6722, %r9626;
	fma.rn.f32 	%f6723, %f6722, 0f34000000, %f6720;
	add.f32 	%f6724, %f6721, 0fBF800000;
	fma.rn.f32 	%f6725, %f6724, 0fBE055027, 0f3E1039F6;
	fma.rn.f32 	%f6726, %f6725, %f6724, 0fBDF8CDCC;
	fma.rn.f32 	%f6727, %f6726, %f6724, 0f3E0F2955;
	fma.rn.f32 	%f6728, %f6727, %f6724, 0fBE2AD8B9;
	fma.rn.f32 	%f6729, %f6728, %f6724, 0f3E4CED0B;
	fma.rn.f32 	%f6730, %f6729, %f6724, 0fBE7FFF22;
	fma.rn.f32 	%f6731, %f6730, %f6724, 0f3EAAAA78;
	fma.rn.f32 	%f6732, %f6731, %f6724, 0fBF000000;
	mul.f32 	%f6733, %f6724, %f6732;
	fma.rn.f32 	%f6734, %f6733, %f6724, %f6724;
	fma.rn.f32 	%f6735, %f6723, 0f3F317218, %f6734;
	setp.gt.u32 	%p2289, %r9624, 2139095039;
	fma.rn.f32 	%f6736, %f6719, 0f7F800000, 0f7F800000;
	selp.f32 	%f6737, %f6736, %f6735, %p2289;
	setp.eq.f32 	%p2290, %f6719, 0f00000000;
	fma.rn.f32 	%f6738, %f6737, 0f3EDE5BD9, 0f3F800000;
	selp.f32 	%f6739, 0fFF800000, %f6738, %p2290;
	cvt.rzi.u32.f32 	%r1376, %f6739;
	setp.eq.s32 	%p2291, %r1376, 0;
	@%p2291 bra 	$L__BB5_621;
	mul.hi.s32 	%r9629, %r10446, 1717986919;
	shr.u32 	%r9630, %r9629, 31;
	shr.s32 	%r9631, %r9629, 2;
	add.s32 	%r9632, %r9631, %r9630;
	mul.lo.s32 	%r9633, %r9632, 10;
	sub.s32 	%r1377, %r10446, %r9633;
	mov.b32 	%r10891, 0;
	mov.u32 	%r10892, %r10445;
$L__BB5_618:
	mul.hi.s32 	%r9634, %r10892, 1717986919;
	shr.u32 	%r9635, %r9634, 31;
	shr.s32 	%r9636, %r9634, 2;
	add.s32 	%r9637, %r9636, %r9635;
	mul.lo.s32 	%r9638, %r9637, 10;
	sub.s32 	%r1380, %r10892, %r9638;
	setp.eq.s32 	%p2292, %r1380, %r1377;
	@%p2292 bra 	$L__BB5_620;
	setp.gt.s32 	%p2293, %r1380, %r1377;
	selp.b32 	%r1381, %r10445, %r10446, %p2293;
	selp.b32 	%r10446, %r10446, %r10445, %p2293;
	mov.u32 	%r10445, %r1381;
	bra.uni 	$L__BB5_621;
$L__BB5_620:
	add.s32 	%r10891, %r10891, 1;
	setp.ne.s32 	%p2294, %r10891, %r1376;
	mov.u32 	%r10892, %r9637;
	@%p2294 bra 	$L__BB5_618;
$L__BB5_621:
	max.s32 	%r9642, %r10449, %r10450;
	cvt.rn.f32.s32 	%f6740, %r9642;
	setp.lt.s32 	%p2295, %r9642, 1;
	mul.f32 	%f6741, %f6740, 0f4B000000;
	selp.f32 	%f6742, %f6741, %f6740, %p2295;
	selp.f32 	%f6743, 0fC1B80000, 0f00000000, %p2295;
	mov.b32 	%r9643, %f6742;
	add.s32 	%r9644, %r9643, -1059760811;
	and.b32  	%r9645, %r9644, -8388608;
	sub.s32 	%r9646, %r9643, %r9645;
	mov.b32 	%f6744, %r9646;
	cvt.rn.f32.s32 	%f6745, %r9645;
	fma.rn.f32 	%f6746, %f6745, 0f34000000, %f6743;
	add.f32 	%f6747, %f6744, 0fBF800000;
	fma.rn.f32 	%f6748, %f6747, 0fBE055027, 0f3E1039F6;
	fma.rn.f32 	%f6749, %f6748, %f6747, 0fBDF8CDCC;
	fma.rn.f32 	%f6750, %f6749, %f6747, 0f3E0F2955;
	fma.rn.f32 	%f6751, %f6750, %f6747, 0fBE2AD8B9;
	fma.rn.f32 	%f6752, %f6751, %f6747, 0f3E4CED0B;
	fma.rn.f32 	%f6753, %f6752, %f6747, 0fBE7FFF22;
	fma.rn.f32 	%f6754, %f6753, %f6747, 0f3EAAAA78;
	fma.rn.f32 	%f6755, %f6754, %f6747, 0fBF000000;
	mul.f32 	%f6756, %f6747, %f6755;
	fma.rn.f32 	%f6757, %f6756, %f6747, %f6747;
	fma.rn.f32 	%f6758, %f6746, 0f3F317218, %f6757;
	setp.gt.u32 	%p2296, %r9643, 2139095039;
	fma.rn.f32 	%f6759, %f6742, 0f7F800000, 0f7F800000;
	selp.f32 	%f6760, %f6759, %f6758, %p2296;
	setp.eq.f32 	%p2297, %f6742, 0f00000000;
	fma.rn.f32 	%f6761, %f6760, 0f3EDE5BD9, 0f3F800000;
	selp.f32 	%f6762, 0fFF800000, %f6761, %p2297;
	cvt.rzi.u32.f32 	%r1387, %f6762;
	setp.eq.s32 	%p2298, %r1387, 0;
	@%p2298 bra 	$L__BB5_626;
	mul.hi.s32 	%r9648, %r10450, 1717986919;
	shr.u32 	%r9649, %r9648, 31;
	shr.s32 	%r9650, %r9648, 2;
	add.s32 	%r9651, %r9650, %r9649;
	mul.lo.s32 	%r9652, %r9651, 10;
	sub.s32 	%r1388, %r10450, %r9652;
	mov.b32 	%r10895, 0;
	mov.u32 	%r10896, %r10449;
$L__BB5_623:
	mul.hi.s32 	%r9653, %r10896, 1717986919;
	shr.u32 	%r9654, %r9653, 31;
	shr.s32 	%r9655, %r9653, 2;
	add.s32 	%r9656, %r9655, %r9654;
	mul.lo.s32 	%r9657, %r9656, 10;
	sub.s32 	%r1391, %r10896, %r9657;
	setp.eq.s32 	%p2299, %r1391, %r1388;
	@%p2299 bra 	$L__BB5_625;
	setp.gt.s32 	%p2300, %r1391, %r1388;
	selp.b32 	%r1392, %r10449, %r10450, %p2300;
	selp.b32 	%r10450, %r10450, %r10449, %p2300;
	mov.u32 	%r10449, %r1392;
	bra.uni 	$L__BB5_626;
$L__BB5_625:
	add.s32 	%r10895, %r10895, 1;
	setp.ne.s32 	%p2301, %r10895, %r1387;
	mov.u32 	%r10896, %r9656;
	@%p2301 bra 	$L__BB5_623;
$L__BB5_626:
	max.s32 	%r9661, %r10453, %r10454;
	cvt.rn.f32.s32 	%f6763, %r9661;
	setp.lt.s32 	%p2302, %r9661, 1;
	mul.f32 	%f6764, %f6763, 0f4B000000;
	selp.f32 	%f6765, %f6764, %f6763, %p2302;
	selp.f32 	%f6766, 0fC1B80000, 0f00000000, %p2302;
	mov.b32 	%r9662, %f6765;
	add.s32 	%r9663, %r9662, -1059760811;
	and.b32  	%r9664, %r9663, -8388608;
	sub.s32 	%r9665, %r9662, %r9664;
	mov.b32 	%f6767, %r9665;
	cvt.rn.f32.s32 	%f6768, %r9664;
	fma.rn.f32 	%f6769, %f6768, 0f34000000, %f6766;
	add.f32 	%f6770, %f6767, 0fBF800000;
	fma.rn.f32 	%f6771, %f6770, 0fBE055027, 0f3E1039F6;
	fma.rn.f32 	%f6772, %f6771, %f6770, 0fBDF8CDCC;
	fma.rn.f32 	%f6773, %f6772, %f6770, 0f3E0F2955;
	fma.rn.f32 	%f6774, %f6773, %f6770, 0fBE2AD8B9;
	fma.rn.f32 	%f6775, %f6774, %f6770, 0f3E4CED0B;
	fma.rn.f32 	%f6776, %f6775, %f6770, 0fBE7FFF22;
	fma.rn.f32 	%f6777, %f6776, %f6770, 0f3EAAAA78;
	fma.rn.f32 	%f6778, %f6777, %f6770, 0fBF000000;
	mul.f32 	%f6779, %f6770, %f6778;
	fma.rn.f32 	%f6780, %f6779, %f6770, %f6770;
	fma.rn.f32 	%f6781, %f6769, 0f3F317218, %f6780;
	setp.gt.u32 	%p2303, %r9662, 2139095039;
	fma.rn.f32 	%f6782, %f6765, 0f7F800000, 0f7F800000;
	selp.f32 	%f6783, %f6782, %f6781, %p2303;
	setp.eq.f32 	%p2304, %f6765, 0f00000000;
	fma.rn.f32 	%f6784, %f6783, 0f3EDE5BD9, 0f3F800000;
	selp.f32 	%f6785, 0fFF800000, %f6784, %p2304;
	cvt.rzi.u32.f32 	%r1398, %f6785;
	setp.eq.s32 	%p2305, %r1398, 0;
	@%p2305 bra 	$L__BB5_631;
	mul.hi.s32 	%r9667, %r10454, 1717986919;
	shr.u32 	%r9668, %r9667, 31;
	shr.s32 	%r9669, %r9667, 2;
	add.s32 	%r9670, %r9669, %r9668;
	mul.lo.s32 	%r9671, %r9670, 10;
	sub.s32 	%r1399, %r10454, %r9671;
	mov.b32 	%r10899, 0;
	mov.u32 	%r10900, %r10453;
$L__BB5_628:
	mul.hi.s32 	%r9672, %r10900, 1717986919;
	shr.u32 	%r9673, %r9672, 31;
	shr.s32 	%r9674, %r9672, 2;
	add.s32 	%r9675, %r9674, %r9673;
	mul.lo.s32 	%r9676, %r9675, 10;
	sub.s32 	%r1402, %r10900, %r9676;
	setp.eq.s32 	%p2306, %r1402, %r1399;
	@%p2306 bra 	$L__BB5_630;
	setp.gt.s32 	%p2307, %r1402, %r1399;
	selp.b32 	%r1403, %r10453, %r10454, %p2307;
	selp.b32 	%r10454, %r10454, %r10453, %p2307;
	mov.u32 	%r10453, %r1403;
	bra.uni 	$L__BB5_631;
$L__BB5_630:
	add.s32 	%r10899, %r10899, 1;
	setp.ne.s32 	%p2308, %r10899, %r1398;
	mov.u32 	%r10900, %r9675;
	@%p2308 bra 	$L__BB5_628;
$L__BB5_631:
	max.s32 	%r9680, %r10457, %r10458;
	cvt.rn.f32.s32 	%f6786, %r9680;
	setp.lt.s32 	%p2309, %r9680, 1;
	mul.f32 	%f6787, %f6786, 0f4B000000;
	selp.f32 	%f6788, %f6787, %f6786, %p2309;
	selp.f32 	%f6789, 0fC1B80000, 0f00000000, %p2309;
	mov.b32 	%r9681, %f6788;
	add.s32 	%r9682, %r9681, -1059760811;
	and.b32  	%r9683, %r9682, -8388608;
	sub.s32 	%r9684, %r9681, %r9683;
	mov.b32 	%f6790, %r9684;
	cvt.rn.f32.s32 	%f6791, %r9683;
	fma.rn.f32 	%f6792, %f6791, 0f34000000, %f6789;
	add.f32 	%f6793, %f6790, 0fBF800000;
	fma.rn.f32 	%f6794, %f6793, 0fBE055027, 0f3E1039F6;
	fma.rn.f32 	%f6795, %f6794, %f6793, 0fBDF8CDCC;
	fma.rn.f32 	%f6796, %f6795, %f6793, 0f3E0F2955;
	fma.rn.f32 	%f6797, %f6796, %f6793, 0fBE2AD8B9;
	fma.rn.f32 	%f6798, %f6797, %f6793, 0f3E4CED0B;
	fma.rn.f32 	%f6799, %f6798, %f6793, 0fBE7FFF22;
	fma.rn.f32 	%f6800, %f6799, %f6793, 0f3EAAAA78;
	fma.rn.f32 	%f6801, %f6800, %f6793, 0fBF000000;
	mul.f32 	%f6802, %f6793, %f6801;
	fma.rn.f32 	%f6803, %f6802, %f6793, %f6793;
	fma.rn.f32 	%f6804, %f6792, 0f3F317218, %f6803;
	setp.gt.u32 	%p2310, %r9681, 2139095039;
	fma.rn.f32 	%f6805, %f6788, 0f7F800000, 0f7F800000;
	selp.f32 	%f6806, %f6805, %f6804, %p2310;
	setp.eq.f32 	%p2311, %f6788, 0f00000000;
	fma.rn.f32 	%f6807, %f6806, 0f3EDE5BD9, 0f3F800000;
	selp.f32 	%f6808, 0fFF800000, %f6807, %p2311;
	cvt.rzi.u32.f32 	%r1409, %f6808;
	setp.eq.s32 	%p2312, %r1409, 0;
	@%p2312 bra 	$L__BB5_636;
	mul.hi.s32 	%r9686, %r10458, 1717986919;
	shr.u32 	%r9687, %r9686, 31;
	shr.s32 	%r9688, %r9686, 2;
	add.s32 	%r9689, %r9688, %r9687;
	mul.lo.s32 	%r9690, %r9689, 10;
	sub.s32 	%r1410, %r10458, %r9690;
	mov.b32 	%r10903, 0;
	mov.u32 	%r10904, %r10457;
$L__BB5_633:
	mul.hi.s32 	%r9691, %r10904, 1717986919;
	shr.u32 	%r9692, %r9691, 31;
	shr.s32 	%r9693, %r9691, 2;
	add.s32 	%r9694, %r9693, %r9692;
	mul.lo.s32 	%r9695, %r9694, 10;
	sub.s32 	%r1413, %r10904, %r9695;
	setp.eq.s32 	%p2313, %r1413, %r1410;
	@%p2313 bra 	$L__BB5_635;
	setp.gt.s32 	%p2314, %r1413, %r1410;
	selp.b32 	%r1414, %r10457, %r10458, %p2314;
	selp.b32 	%r10458, %r10458, %r10457, %p2314;
	mov.u32 	%r10457, %r1414;
	bra.uni 	$L__BB5_636;
$L__BB5_635:
	add.s32 	%r10903, %r10903, 1;
	setp.ne.s32 	%p2315, %r10903, %r1409;
	mov.u32 	%r10904, %r9694;
	@%p2315 bra 	$L__BB5_633;
$L__BB5_636:
	max.s32 	%r9699, %r10525, %r10462;
	cvt.rn.f32.s32 	%f6809, %r9699;
	setp.lt.s32 	%p2316, %r9699, 1;
	mul.f32 	%f6810, %f6809, 0f4B000000;
	selp.f32 	%f6811, %f6810, %f6809, %p2316;
	selp.f32 	%f6812, 0fC1B80000, 0f00000000, %p2316;
	mov.b32 	%r9700, %f6811;
	add.s32 	%r9701, %r9700, -1059760811;
	and.b32  	%r9702, %r9701, -8388608;
	sub.s32 	%r9703, %r9700, %r9702;
	mov.b32 	%f6813, %r9703;
	cvt.rn.f32.s32 	%f6814, %r9702;
	fma.rn.f32 	%f6815, %f6814, 0f34000000, %f6812;
	add.f32 	%f6816, %f6813, 0fBF800000;
	fma.rn.f32 	%f6817, %f6816, 0fBE055027, 0f3E1039F6;
	fma.rn.f32 	%f6818, %f6817, %f6816, 0fBDF8CDCC;
	fma.rn.f32 	%f6819, %f6818, %f6816, 0f3E0F2955;
	fma.rn.f32 	%f6820, %f6819, %f6816, 0fBE2AD8B9;
	fma.rn.f32 	%f6821, %f6820, %f6816, 0f3E4CED0B;
	fma.rn.f32 	%f6822, %f6821, %f6816, 0fBE7FFF22;
	fma.rn.f32 	%f6823, %f6822, %f6816, 0f3EAAAA78;
	fma.rn.f32 	%f6824, %f6823, %f6816, 0fBF000000;
	mul.f32 	%f6825, %f6816, %f6824;
	fma.rn.f32 	%f6826, %f6825, %f6816, %f6816;
	fma.rn.f32 	%f6827, %f6815, 0f3F317218, %f6826;
	setp.gt.u32 	%p2317, %r9700, 2139095039;
	fma.rn.f32 	%f6828, %f6811, 0f7F800000, 0f7F800000;
	selp.f32 	%f6829, %f6828, %f6827, %p2317;
	setp.eq.f32 	%p2318, %f6811, 0f00000000;
	fma.rn.f32 	%f6830, %f6829, 0f3EDE5BD9, 0f3F800000;
	selp.f32 	%f6831, 0fFF800000, %f6830, %p2318;
	cvt.rzi.u32.f32 	%r1420, %f6831;
	setp.eq.s32 	%p2319, %r1420, 0;
	@%p2319 bra 	$L__BB5_641;
	mul.hi.s32 	%r9705, %r10462, 1717986919;
	shr.u32 	%r9706, %r9705, 31;
	shr.s32 	%r9707, %r9705, 2;
	add.s32 	%r9708, %r9707, %r9706;
	mul.lo.s32 	%r9709, %r9708, 10;
	sub.s32 	%r1421, %r10462, %r9709;
	mov.b32 	%r10907, 0;
	mov.u32 	%r10908, %r10525;
$L__BB5_638:
	mul.hi.s32 	%r9710, %r10908, 1717986919;
	shr.u32 	%r9711, %r9710, 31;
	shr.s32 	%r9712, %r9710, 2;
	add.s32 	%r9713, %r9712, %r9711;
	mul.lo.s32 	%r9714, %r9713, 10;
	sub.s32 	%r1424, %r10908, %r9714;
	setp.eq.s32 	%p2320, %r1424, %r1421;
	@%p2320 bra 	$L__BB5_640;
	setp.gt.s32 	%p2321, %r1424, %r1421;
	selp.b32 	%r1425, %r10525, %r10462, %p2321;
	selp.b32 	%r10462, %r10462, %r10525, %p2321;
	mov.u32 	%r10525, %r1425;
	bra.uni 	$L__BB5_641;
$L__BB5_640:
	add.s32 	%r10907, %r10907, 1;
	setp.ne.s32 	%p2322, %r10907, %r1420;
	mov.u32 	%r10908, %r9713;
	@%p2322 bra 	$L__BB5_638;
$L__BB5_641:
	max.s32 	%r9718, %r10434, %r10466;
	cvt.rn.f32.s32 	%f6832, %r9718;
	setp.lt.s32 	%p2323, %r9718, 1;
	mul.f32 	%f6833, %f6832, 0f4B000000;
	selp.f32 	%f6834, %f6833, %f6832, %p2323;
	selp.f32 	%f6835, 0fC1B80000, 0f00000000, %p2323;
	mov.b32 	%r9719, %f6834;
	add.s32 	%r9720, %r9719, -1059760811;
	and.b32  	%r9721, %r9720, -8388608;
	sub.s32 	%r9722, %r9719, %r9721;
	mov.b32 	%f6836, %r9722;
	cvt.rn.f32.s32 	%f6837, %r9721;
	fma.rn.f32 	%f6838, %f6837, 0f34000000, %f6835;
	add.f32 	%f6839, %f6836, 0fBF800000;
	fma.rn.f32 	%f6840, %f6839, 0fBE055027, 0f3E1039F6;
	fma.rn.f32 	%f6841, %f6840, %f6839, 0fBDF8CDCC;
	fma.rn.f32 	%f6842, %f6841, %f6839, 0f3E0F2955;
	fma.rn.f32 	%f6843, %f6842, %f6839, 0fBE2AD8B9;
	fma.rn.f32 	%f6844, %f6843, %f6839, 0f3E4CED0B;
	fma.rn.f32 	%f6845, %f6844, %f6839, 0fBE7FFF22;
	fma.rn.f32 	%f6846, %f6845, %f6839, 0f3EAAAA78;
	fma.rn.f32 	%f6847, %f6846, %f6839, 0fBF000000;
	mul.f32 	%f6848, %f6839, %f6847;
	fma.rn.f32 	%f6849, %f6848, %f6839, %f6839;
	fma.rn.f32 	%f6850, %f6838, 0f3F317218, %f6849;
	setp.gt.u32 	%p2324, %r9719, 2139095039;
	fma.rn.f32 	%f6851, %f6834, 0f7F800000, 0f7F800000;
	selp.f32 	%f6852, %f6851, %f6850, %p2324;
	setp.eq.f32 	%p2325, %f6834, 0f00000000;
	fma.rn.f32 	%f6853, %f6852, 0f3EDE5BD9, 0f3F800000;
	selp.f32 	%f6854, 0fFF800000, %f6853, %p2325;
	cvt.rzi.u32.f32 	%r1431, %f6854;
	setp.eq.s32 	%p2326, %r1431, 0;
	@%p2326 bra 	$L__BB5_646;
	mul.hi.s32 	%r9724, %r10466, 1717986919;
	shr.u32 	%r9725, %r9724, 31;
	shr.s32 	%r9726, %r9724, 2;
	add.s32 	%r9727, %r9726, %r9725;
	mul.lo.s32 	%r9728, %r9727, 10;
	sub.s32 	%r1432, %r10466, %r9728;
	mov.b32 	%r10911, 0;
	mov.u32 	%r10912, %r10434;
$L__BB5_643:
	mul.hi.s32 	%r9729, %r10912, 1717986919;
	shr.u32 	%r9730, %r9729, 31;
	shr.s32 	%r9731, %r9729, 2;
	add.s32 	%r9732, %r9731, %r9730;
	mul.lo.s32 	%r9733, %r9732, 10;
	sub.s32 	%r1435, %r10912, %r9733;
	setp.eq.s32 	%p2327, %r1435, %r1432;
	@%p2327 bra 	$L__BB5_645;
	setp.gt.s32 	%p2328, %r1435, %r1432;
	selp.b32 	%r1436, %r10434, %r10466, %p2328;
	selp.b32 	%r10466, %r10466, %r10434, %p2328;
	mov.u32 	%r10434, %r1436;
	bra.uni 	$L__BB5_646;
$L__BB5_645:
	add.s32 	%r10911, %r10911, 1;
	setp.ne.s32 	%p2329, %r10911, %r1431;
	mov.u32 	%r10912, %r9732;
	@%p2329 bra 	$L__BB5_643;
$L__BB5_646:
	max.s32 	%r9737, %r10438, %r10433;
	cvt.rn.f32.s32 	%f6855, %r9737;
	setp.lt.s32 	%p2330, %r9737, 1;
	mul.f32 	%f6856, %f6855, 0f4B000000;
	selp.f32 	%f6857, %f6856, %f6855, %p2330;
	selp.f32 	%f6858, 0fC1B80000, 0f00000000, %p2330;
	mov.b32 	%r9738, %f6857;
	add.s32 	%r9739, %r9738, -1059760811;
	and.b32  	%r9740, %r9739, -8388608;
	sub.s32 	%r9741, %r9738, %r9740;
	mov.b32 	%f6859, %r9741;
	cvt.rn.f32.s32 	%f6860, %r9740;
	fma.rn.f32 	%f6861, %f6860, 0f34000000, %f6858;
	add.f32 	%f6862, %f6859, 0fBF800000;
	fma.rn.f32 	%f6863, %f6862, 0fBE055027, 0f3E1039F6;
	fma.rn.f32 	%f6864, %f6863, %f6862, 0fBDF8CDCC;
	fma.rn.f32 	%f6865, %f6864, %f6862, 0f3E0F2955;
	fma.rn.f32 	%f6866, %f6865, %f6862, 0fBE2AD8B9;
	fma.rn.f32 	%f6867, %f6866, %f6862, 0f3E4CED0B;
	fma.rn.f32 	%f6868, %f6867, %f6862, 0fBE7FFF22;
	fma.rn.f32 	%f6869, %f6868, %f6862, 0f3EAAAA78;
	fma.rn.f32 	%f6870, %f6869, %f6862, 0fBF000000;
	mul.f32 	%f6871, %f6862, %f6870;
	fma.rn.f32 	%f6872, %f6871, %f6862, %f6862;
	fma.rn.f32 	%f6873, %f6861, 0f3F317218, %f6872;
	setp.gt.u32 	%p2331, %r9738, 2139095039;
	fma.rn.f32 	%f6874, %f6857, 0f7F800000, 0f7F800000;
	selp.f32 	%f6875, %f6874, %f6873, %p2331;
	setp.eq.f32 	%p2332, %f6857, 0f00000000;
	fma.rn.f32 	%f6876, %f6875, 0f3EDE5BD9, 0f3F800000;
	selp.f32 	%f6877, 0fFF800000, %f6876, %p2332;
	cvt.rzi.u32.f32 	%r1442, %f6877;
	setp.eq.s32 	%p2333, %r1442, 0;
	@%p2333 bra 	$L__BB5_651;
	mul.hi.s32 	%r9743, %r10433, 1717986919;
	shr.u32 	%r9744, %r9743, 31;
	shr.s32 	%r9745, %r9743, 2;
	add.s32 	%r9746, %r9745, %r9744;
	mul.lo.s32 	%r9747, %r9746, 10;
	sub.s32 	%r1443, %r10433, %r9747;
	mov.b32 	%r10915, 0;
	mov.u32 	%r10916, %r10438;
$L__BB5_648:
	mul.hi.s32 	%r9748, %r10916, 1717986919;
	shr.u32 	%r9749, %r9748, 31;
	shr.s32 	%r9750, %r9748, 2;
	add.s32 	%r9751, %r9750, %r9749;
	mul.lo.s32 	%r9752, %r9751, 10;
	sub.s32 	%r1446, %r10916, %r9752;
	setp.eq.s32 	%p2334, %r1446, %r1443;
	@%p2334 bra 	$L__BB5_650;
	setp.gt.s32 	%p2335, %r1446, %r1443;
	selp.b32 	%r1447, %r10438, %r10433, %p2335;
	selp.b32 	%r10433, %r10433, %r10438, %p2335;
	mov.u32 	%r10438, %r1447;
	bra.uni 	$L__BB5_651;
$L__BB5_650:
	add.s32 	%r10915, %r10915, 1;
	setp.ne.s32 	%p2336, %r10915, %r1442;
	mov.u32 	%r10916, %r9751;
	@%p2336 bra 	$L__BB5_648;
$L__BB5_651:
	max.s32 	%r9756, %r10442, %r10437;
	cvt.rn.f32.s32 	%f6878, %r9756;
	setp.lt.s32 	%p2337, %r9756, 1;
	mul.f32 	%f6879, %f6878, 0f4B000000;
	selp.f32 	%f6880, %f6879, %f6878, %p2337;
	selp.f32 	%f6881, 0fC1B80000, 0f00000000, %p2337;
	mov.b32 	%r9757, %f6880;
	add.s32 	%r9758, %r9757, -1059760811;
	and.b32  	%r9759, %r9758, -8388608;
	sub.s32 	%r9760, %r9757, %r9759;
	mov.b32 	%f6882, %r9760;
	cvt.rn.f32.s32 	%f6883, %r9759;
	fma.rn.f32 	%f6884, %f6883, 0f34000000, %f6881;
	add.f32 	%f6885, %f6882, 0fBF800000;
	fma.rn.f32 	%f6886, %f6885, 0fBE055027, 0f3E1039F6;
	fma.rn.f32 	%f6887, %f6886, %f6885, 0fBDF8CDCC;
	fma.rn.f32 	%f6888, %f6887, %f6885, 0f3E0F2955;
	fma.rn.f32 	%f6889, %f6888, %f6885, 0fBE2AD8B9;
	fma.rn.f32 	%f6890, %f6889, %f6885, 0f3E4CED0B;
	fma.rn.f32 	%f6891, %f6890, %f6885, 0fBE7FFF22;
	fma.rn.f32 	%f6892, %f6891, %f6885, 0f3EAAAA78;
	fma.rn.f32 	%f6893, %f6892, %f6885, 0fBF000000;
	mul.f32 	%f6894, %f6885, %f6893;
	fma.rn.f32 	%f6895, %f6894, %f6885, %f6885;
	fma.rn.f32 	%f6896, %f6884, 0f3F317218, %f6895;
	setp.gt.u32 	%p2338, %r9757, 2139095039;
	fma.rn.f32 	%f6897, %f6880, 0f7F800000, 0f7F800000;
	selp.f32 	%f6898, %f6897, %f6896, %p2338;
	setp.eq.f32 	%p2339, %f6880, 0f00000000;
	fma.rn.f32 	%f6899, %f6898, 0f3EDE5BD9, 0f3F800000;
	selp.f32 	%f6900, 0fFF800000, %f6899, %p2339;
	cvt.rzi.u32.f32 	%r1453, %f6900;
	setp.eq.s32 	%p2340, %r1453, 0;
	@%p2340 bra 	$L__BB5_656;
	mul.hi.s32 	%r9762, %r10437, 1717986919;
	shr.u32 	%r9763, %r9762, 31;
	shr.s32 	%r9764, %r9762, 2;
	add.s32 	%r9765, %r9764, %r9763;
	mul.lo.s32 	%r9766, %r9765, 10;
	sub.s32 	%r1454, %r10437, %r9766;
	mov.b32 	%r10919, 0;
	mov.u32 	%r10920, %r10442;
$L__BB5_653:
	mul.hi.s32 	%r9767, %r10920, 1717986919;
	shr.u32 	%r9768, %r9767, 31;
	shr.s32 	%r9769, %r9767, 2;
	add.s32 	%r9770, %r9769, %r9768;
	mul.lo.s32 	%r9771, %r9770, 10;
	sub.s32 	%r1457, %r10920, %r9771;
	setp.eq.s32 	%p2341, %r1457, %r1454;
	@%p2341 bra 	$L__BB5_655;
	setp.gt.s32 	%p2342, %r1457, %r1454;
	selp.b32 	%r1458, %r10442, %r10437, %p2342;
	selp.b32 	%r10437, %r10437, %r10442, %p2342;
	mov.u32 	%r10442, %r1458;
	bra.uni 	$L__BB5_656;
$L__BB5_655:
	add.s32 	%r10919, %r10919, 1;
	setp.ne.s32 	%p2343, %r10919, %r1453;
	mov.u32 	%r10920, %r9770;
	@%p2343 bra 	$L__BB5_653;
$L__BB5_656:
	max.s32 	%r9775, %r10446, %r10441;
	cvt.rn.f32.s32 	%f6901, %r9775;
	setp.lt.s32 	%p2344, %r9775, 1;
	mul.f32 	%f6902, %f6901, 0f4B000000;
	selp.f32 	%f6903, %f6902, %f6901, %p2344;
	selp.f32 	%f6904, 0fC1B80000, 0f00000000, %p2344;
	mov.b32 	%r9776, %f6903;
	add.s32 	%r9777, %r9776, -1059760811;
	and.b32  	%r9778, %r9777, -8388608;
	sub.s32 	%r9779, %r9776, %r9778;
	mov.b32 	%f6905, %r9779;
	cvt.rn.f32.s32 	%f6906, %r9778;
	fma.rn.f32 	%f6907, %f6906, 0f34000000, %f6904;
	add.f32 	%f6908, %f6905, 0fBF800000;
	fma.rn.f32 	%f6909, %f6908, 0fBE055027, 0f3E1039F6;
	fma.rn.f32 	%f6910, %f6909, %f6908, 0fBDF8CDCC;
	fma.rn.f32 	%f6911, %f6910, %f6908, 0f3E0F2955;
	fma.rn.f32 	%f6912, %f6911, %f6908, 0fBE2AD8B9;
	fma.rn.f32 	%f6913, %f6912, %f6908, 0f3E4CED0B;
	fma.rn.f32 	%f6914, %f6913, %f6908, 0fBE7FFF22;
	fma.rn.f32 	%f6915, %f6914, %f6908, 0f3EAAAA78;
	fma.rn.f32 	%f6916, %f6915, %f6908, 0fBF000000;
	mul.f32 	%f6917, %f6908, %f6916;
	fma.rn.f32 	%f6918, %f6917, %f6908, %f6908;
	fma.rn.f32 	%f6919, %f6907, 0f3F317218, %f6918;
	setp.gt.u32 	%p2345, %r9776, 2139095039;
	fma.rn.f32 	%f6920, %f6903, 0f7F800000, 0f7F800000;
	selp.f32 	%f6921, %f6920, %f6919, %p2345;
	setp.eq.f32 	%p2346, %f6903, 0f00000000;
	fma.rn.f32 	%f6922, %f6921, 0f3EDE5BD9, 0f3F800000;
	selp.f32 	%f6923, 0fFF800000, %f6922, %p2346;
	cvt.rzi.u32.f32 	%r1464, %f6923;
	setp.eq.s32 	%p2347, %r1464, 0;
	@%p2347 bra 	$L__BB5_661;
	mul.hi.s32 	%r9781, %r10441, 1717986919;
	shr.u32 	%r9782, %r9781, 31;
	shr.s32 	%r9783, %r9781, 2;
	add.s32 	%r9784, %r9783, %r9782;
	mul.lo.s32 	%r9785, %r9784, 10;
	sub.s32 	%r1465, %r10441, %r9785;
	mov.b32 	%r10923, 0;
	mov.u32 	%r10924, %r10446;
$L__BB5_658:
	mul.hi.s32 	%r9786, %r10924, 1717986919;
	shr.u32 	%r9787, %r9786, 31;
	shr.s32 	%r9788, %r9786, 2;
	add.s32 	%r9789, %r9788, %r9787;
	mul.lo.s32 	%r9790, %r9789, 10;
	sub.s32 	%r1468, %r10924, %r9790;
	setp.eq.s32 	%p2348, %r1468, %r1465;
	@%p2348 bra 	$L__BB5_660;
	setp.gt.s32 	%p2349, %r1468, %r1465;
	selp.b32 	%r1469, %r10446, %r10441, %p2349;
	selp.b32 	%r10441, %r10441, %r10446, %p2349;
	mov.u32 	%r10446, %r1469;
	bra.uni 	$L__BB5_661;
$L__BB5_660:
	add.s32 	%r10923, %r10923, 1;
	setp.ne.s32 	%p2350, %r10923, %r1464;
	mov.u32 	%r10924, %r9789;
	@%p2350 bra 	$L__BB5_658;
$L__BB5_661:
	max.s32 	%r9794, %r10450, %r10445;
	cvt.rn.f32.s32 	%f6924, %r9794;
	setp.lt.s32 	%p2351, %r9794, 1;
	mul.f32 	%f6925, %f6924, 0f4B000000;
	selp.f32 	%f6926, %f6925, %f6924, %p2351;
	selp.f32 	%f6927, 0fC1B80000, 0f00000000, %p2351;
	mov.b32 	%r9795, %f6926;
	add.s32 	%r9796, %r9795, -1059760811;
	and.b32  	%r9797, %r9796, -8388608;
	sub.s32 	%r9798, %r9795, %r9797;
	mov.b32 	%f6928, %r9798;
	cvt.rn.f32.s32 	%f6929, %r9797;
	fma.rn.f32 	%f6930, %f6929, 0f34000000, %f6927;
	add.f32 	%f6931, %f6928, 0fBF800000;
	fma.rn.f32 	%f6932, %f6931, 0fBE055027, 0f3E1039F6;
	fma.rn.f32 	%f6933, %f6932, %f6931, 0fBDF8CDCC;
	fma.rn.f32 	%f6934, %f6933, %f6931, 0f3E0F2955;
	fma.rn.f32 	%f6935, %f6934, %f6931, 0fBE2AD8B9;
	fma.rn.f32 	%f6936, %f6935, %f6931, 0f3E4CED0B;
	fma.rn.f32 	%f6937, %f6936, %f6931, 0fBE7FFF22;
	fma.rn.f32 	%f6938, %f6937, %f6931, 0f3EAAAA78;
	fma.rn.f32 	%f6939, %f6938, %f6931, 0fBF000000;
	mul.f32 	%f6940, %f6931, %f6939;
	fma.rn.f32 	%f6941, %f6940, %f6931, %f6931;
	fma.rn.f32 	%f6942, %f6930, 0f3F317218, %f6941;
	setp.gt.u32 	%p2352, %r9795, 2139095039;
	fma.rn.f32 	%f6943, %f6926, 0f7F800000, 0f7F800000;
	selp.f32 	%f6944, %f6943, %f6942, %p2352;
	setp.eq.f32 	%p2353, %f6926, 0f00000000;
	fma.rn.f32 	%f6945, %f6944, 0f3EDE5BD9, 0f3F800000;
	selp.f32 	%f6946, 0fFF800000, %f6945, %p2353;
	cvt.rzi.u32.f32 	%r1475, %f6946;
	setp.eq.s32 	%p2354, %r1475, 0;
	@%p2354 bra 	$L__BB5_666;
	mul.hi.s32 	%r9800, %r10445, 1717986919;
	shr.u32 	%r9801, %r9800, 31;
	shr.s32 	%r9802, %r9800, 2;
	add.s32 	%r9803, %r9802, %r9801;
	mul.lo.s32 	%r9804, %r9803, 10;
	sub.s32 	%r1476, %r10445, %r9804;
	mov.b32 	%r10927, 0;
	mov.u32 	%r10928, %r10450;
$L__BB5_663:
	mul.hi.s32 	%r9805, %r10928, 1717986919;
	shr.u32 	%r9806, %r9805, 31;
	shr.s32 	%r9807, %r9805, 2;
	add.s32 	%r9808, %r9807, %r9806;
	mul.lo.s32 	%r9809, %r9808, 10;
	sub.s32 	%r1479, %r10928, %r9809;
	setp.eq.s32 	%p2355, %r1479, %r1476;
	@%p2355 bra 	$L__BB5_665;
	setp.gt.s32 	%p2356, %r1479, %r1476;
	selp.b32 	%r1480, %r10450, %r10445, %p2356;
	selp.b32 	%r10445, %r10445, %r10450, %p2356;
	mov.u32 	%r10450, %r1480;
	bra.uni 	$L__BB5_666;
$L__BB5_665:
	add.s32 	%r10927, %r10927, 1;
	setp.ne.s32 	%p2357, %r10927, %r1475;
	mov.u32 	%r10928, %r9808;
	@%p2357 bra 	$L__BB5_663;
$L__BB5_666:
	max.s32 	%r9813, %r10454, %r10449;
	cvt.rn.f32.s32 	%f6947, %r9813;
	setp.lt.s32 	%p2358, %r9813, 1;
	mul.f32 	%f6948, %f6947, 0f4B000000;
	selp.f32 	%f6949, %f6948, %f6947, %p2358;
	selp.f32 	%f6950, 0fC1B80000, 0f00000000, %p2358;
	mov.b32 	%r9814, %f6949;
	add.s32 	%r9815, %r9814, -1059760811;
	and.b32  	%r9816, %r9815, -8388608;
	sub.s32 	%r9817, %r9814, %r9816;
	mov.b32 	%f6951, %r9817;
	cvt.rn.f32.s32 	%f6952, %r9816;
	fma.rn.f32 	%f6953, %f6952, 0f34000000, %f6950;
	add.f32 	%f6954, %f6951, 0fBF800000;
	fma.rn.f32 	%f6955, %f6954, 0fBE055027, 0f3E1039F6;
	fma.rn.f32 	%f6956, %f6955, %f6954, 0fBDF8CDCC;
	fma.rn.f32 	%f6957, %f6956, %f6954, 0f3E0F2955;
	fma.rn.f32 	%f6958, %f6957, %f6954, 0fBE2AD8B9;
	fma.rn.f32 	%f6959, %f6958, %f6954, 0f3E4CED0B;
	fma.rn.f32 	%f6960, %f6959, %f6954, 0fBE7FFF22;
	fma.rn.f32 	%f6961, %f6960, %f6954, 0f3EAAAA78;
	fma.rn.f32 	%f6962, %f6961, %f6954, 0fBF000000;
	mul.f32 	%f6963, %f6954, %f6962;
	fma.rn.f32 	%f6964, %f6963, %f6954, %f6954;
	fma.rn.f32 	%f6965, %f6953, 0f3F317218, %f6964;
	setp.gt.u32 	%p2359, %r9814, 2139095039;
	fma.rn.f32 	%f6966, %f6949, 0f7F800000, 0f7F800000;
	selp.f32 	%f6967, %f6966, %f6965, %p2359;
	setp.eq.f32 	%p2360, %f6949, 0f00000000;
	fma.rn.f32 	%f6968, %f6967, 0f3EDE5BD9, 0f3F800000;
	selp.f32 	%f6969, 0fFF800000, %f6968, %p2360;
	cvt.rzi.u32.f32 	%r1486, %f6969;
	setp.eq.s32 	%p2361, %r1486, 0;
	@%p2361 bra 	$L__BB5_671;
	mul.hi.s32 	%r9819, %r10449, 1717986919;
	shr.u32 	%r9820, %r9819, 31;
	shr.s32 	%r9821, %r9819, 2;
	add.s32 	%r9822, %r9821, %r9820;
	mul.lo.s32 	%r9823, %r9822, 10;
	sub.s32 	%r1487, %r10449, %r9823;
	mov.b32 	%r10931, 0;
	mov.u32 	%r10932, %r10454;
$L__BB5_668:
	mul.hi.s32 	%r9824, %r10932, 1717986919;
	shr.u32 	%r9825, %r9824, 31;
	shr.s32 	%r9826, %r9824, 2;
	add.s32 	%r9827, %r9826, %r9825;
	mul.lo.s32 	%r9828, %r9827, 10;
	sub.s32 	%r1490, %r10932, %r9828;
	setp.eq.s32 	%p2362, %r1490, %r1487;
	@%p2362 bra 	$L__BB5_670;
	setp.gt.s32 	%p2363, %r1490, %r1487;
	selp.b32 	%r1491, %r10454, %r10449, %p2363;
	selp.b32 	%r10449, %r10449, %r10454, %p2363;
	mov.u32 	%r10454, %r1491;
	bra.uni 	$L__BB5_671;
$L__BB5_670:
	add.s32 	%r10931, %r10931, 1;
	setp.ne.s32 	%p2364, %r10931, %r1486;
	mov.u32 	%r10932, %r9827;
	@%p2364 bra 	$L__BB5_668;
$L__BB5_671:
	max.s32 	%r9832, %r10458, %r10453;
	cvt.rn.f32.s32 	%f6970, %r9832;
	setp.lt.s32 	%p2365, %r9832, 1;
	mul.f32 	%f6971, %f6970, 0f4B000000;
	selp.f32 	%f6972, %f6971, %f6970, %p2365;
	selp.f32 	%f6973, 0fC1B80000, 0f00000000, %p2365;
	mov.b32 	%r9833, %f6972;
	add.s32 	%r9834, %r9833, -1059760811;
	and.b32  	%r9835, %r9834, -8388608;
	sub.s32 	%r9836, %r9833, %r9835;
	mov.b32 	%f6974, %r9836;
	cvt.rn.f32.s32 	%f6975, %r9835;
	fma.rn.f32 	%f6976, %f6975, 0f34000000, %f6973;
	add.f32 	%f6977, %f6974, 0fBF800000;
	fma.rn.f32 	%f6978, %f6977, 0fBE055027, 0f3E1039F6;
	fma.rn.f32 	%f6979, %f6978, %f6977, 0fBDF8CDCC;
	fma.rn.f32 	%f6980, %f6979, %f6977, 0f3E0F2955;
	fma.rn.f32 	%f6981, %f6980, %f6977, 0fBE2AD8B9;
	fma.rn.f32 	%f6982, %f6981, %f6977, 0f3E4CED0B;
	fma.rn.f32 	%f6983, %f6982, %f6977, 0fBE7FFF22;
	fma.rn.f32 	%f6984, %f6983, %f6977, 0f3EAAAA78;
	fma.rn.f32 	%f6985, %f6984, %f6977, 0fBF000000;
	mul.f32 	%f6986, %f6977, %f6985;
	fma.rn.f32 	%f6987, %f6986, %f6977, %f6977;
	fma.rn.f32 	%f6988, %f6976, 0f3F317218, %f6987;
	setp.gt.u32 	%p2366, %r9833, 2139095039;
	fma.rn.f32 	%f6989, %f6972, 0f7F800000, 0f7F800000;
	selp.f32 	%f6990, %f6989, %f6988, %p2366;
	setp.eq.f32 	%p2367, %f6972, 0f00000000;
	fma.rn.f32 	%f6991, %f6990, 0f3EDE5BD9, 0f3F800000;
	selp.f32 	%f6992, 0fFF800000, %f6991, %p2367;
	cvt.rzi.u32.f32 	%r1497, %f6992;
	setp.eq.s32 	%p2368, %r1497, 0;
	@%p2368 bra 	$L__BB5_676;
	mul.hi.s32 	%r9838, %r10453, 1717986919;
	shr.u32 	%r9839, %r9838, 31;
	shr.s32 	%r9840, %r9838, 2;
	add.s32 	%r9841, %r9840, %r9839;
	mul.lo.s32 	%r9842, %r9841, 10;
	sub.s32 	%r1498, %r10453, %r9842;
	mov.b32 	%r10935, 0;
	mov.u32 	%r10936, %r10458;
$L__BB5_673:
	mul.hi.s32 	%r9843, %r10936, 1717986919;
	shr.u32 	%r9844, %r9843, 31;
	shr.s32 	%r9845, %r9843, 2;
	add.s32 	%r9846, %r9845, %r9844;
	mul.lo.s32 	%r9847, %r9846, 10;
	sub.s32 	%r1501, %r10936, %r9847;
	setp.eq.s32 	%p2369, %r1501, %r1498;
	@%p2369 bra 	$L__BB5_675;
	setp.gt.s32 	%p2370, %r1501, %r1498;
	selp.b32 	%r1502, %r10458, %r10453, %p2370;
	selp.b32 	%r10453, %r10453, %r10458, %p2370;
	mov.u32 	%r10458, %r1502;
	bra.uni 	$L__BB5_676;
$L__BB5_675:
	add.s32 	%r10935, %r10935, 1;
	setp.ne.s32 	%p2371, %r10935, %r1497;
	mov.u32 	%r10936, %r9846;
	@%p2371 bra 	$L__BB5_673;
$L__BB5_676:
	max.s32 	%r9851, %r10462, %r10457;
	cvt.rn.f32.s32 	%f6993, %r9851;
	setp.lt.s32 	%p2372, %r9851, 1;
	mul.f32 	%f6994, %f6993, 0f4B000000;
	selp.f32 	%f6995, %f6994, %f6993, %p2372;
	selp.f32 	%f6996, 0fC1B80000, 0f00000000, %p2372;
	mov.b32 	%r9852, %f6995;
	add.s32 	%r9853, %r9852, -1059760811;
	and.b32  	%r9854, %r9853, -8388608;
	sub.s32 	%r9855, %r9852, %r9854;
	mov.b32 	%f6997, %r9855;
	cvt.rn.f32.s32 	%f6998, %r9854;
	fma.rn.f32 	%f6999, %f6998, 0f34000000, %f6996;
	add.f32 	%f7000, %f6997, 0fBF800000;
	fma.rn.f32 	%f7001, %f7000, 0fBE055027, 0f3E1039F6;
	fma.rn.f32 	%f7002, %f7001, %f7000, 0fBDF8CDCC;
	fma.rn.f32 	%f7003, %f7002, %f7000, 0f3E0F2955;
	fma.rn.f32 	%f7004, %f7003, %f7000, 0fBE2AD8B9;
	fma.rn.f32 	%f7005, %f7004, %f7000, 0f3E4CED0B;
	fma.rn.f32 	%f7006, %f7005, %f7000, 0fBE7FFF22;
	fma.rn.f32 	%f7007, %f7006, %f7000, 0f3EAAAA78;
	fma.rn.f32 	%f7008, %f7007, %f7000, 0fBF000000;
	mul.f32 	%f7009, %f7000, %f7008;
	fma.rn.f32 	%f7010, %f7009, %f7000, %f7000;
	fma.rn.f32 	%f7011, %f6999, 0f3F317218, %f7010;
	setp.gt.u32 	%p2373, %r9852, 2139095039;
	fma.rn.f32 	%f7012, %f6995, 0f7F800000, 0f7F800000;
	selp.f32 	%f7013, %f7012, %f7011, %p2373;
	setp.eq.f32 	%p2374, %f6995, 0f00000000;
	fma.rn.f32 	%f7014, %f7013, 0f3EDE5BD9, 0f3F800000;
	selp.f32 	%f7015, 0fFF800000, %f7014, %p2374;
	cvt.rzi.u32.f32 	%r1508, %f7015;
	setp.eq.s32 	%p2375, %r1508, 0;
	@%p2375 bra 	$L__BB5_681;
	mul.hi.s32 	%r9857, %r10457, 1717986919;
	shr.u32 	%r9858, %r9857, 31;
	shr.s32 	%r9859, %r9857, 2;
	add.s32 	%r9860, %r9859, %r9858;
	mul.lo.s32 	%r9861, %r9860, 10;
	sub.s32 	%r1509, %r10457, %r9861;
	mov.b32 	%r10939, 0;
	mov.u32 	%r10940, %r10462;
$L__BB5_678:
	mul.hi.s32 	%r9862, %r10940, 1717986919;
	shr.u32 	%r9863, %r9862, 31;
	shr.s32 	%r9864, %r9862, 2;
	add.s32 	%r9865, %r9864, %r9863;
	mul.lo.s32 	%r9866, %r9865, 10;
	sub.s32 	%r1512, %r10940, %r9866;
	setp.eq.s32 	%p2376, %r1512, %r1509;
	@%p2376 bra 	$L__BB5_680;
	setp.gt.s32 	%p2377, %r1512, %r1509;
	selp.b32 	%r1513, %r10462, %r10457, %p2377;
	selp.b32 	%r10457, %r10457, %r10462, %p2377;
	mov.u32 	%r10462, %r1513;
	bra.uni 	$L__BB5_681;
$L__BB5_680:
	add.s32 	%r10939, %r10939, 1;
	setp.ne.s32 	%p2378, %r10939, %r1508;
	mov.u32 	%r10940, %r9865;
	@%p2378 bra 	$L__BB5_678;
$L__BB5_681:
	mad.lo.s32 	%r1519, %r1, 68, %r7284;
	mov.b32 	%r10960, 2;
$L__BB5_682:
	mov.u32 	%r1537, %r10960;
	bar.sync 	0;
	add.s32 	%r9872, %r1537, -1;
	shr.u32 	%r9873, %r1537, 1;
	st.shared.u32 	[%r1519], %r10466;
	st.shared.u32 	[%r1519+4], %r10434;
	st.shared.u32 	[%r1519+8], %r10433;
	st.shared.u32 	[%r1519+12], %r10438;
	st.shared.u32 	[%r1519+16], %r10437;
	st.shared.u32 	[%r1519+20], %r10442;
	st.shared.u32 	[%r1519+24], %r10441;
	st.shared.u32 	[%r1519+28], %r10446;
	st.shared.u32 	[%r1519+32], %r10445;
	st.shared.u32 	[%r1519+36], %r10450;
	st.shared.u32 	[%r1519+40], %r10449;
	st.shared.u32 	[%r1519+44], %r10454;
	st.shared.u32 	[%r1519+48], %r10453;
	st.shared.u32 	[%r1519+52], %r10458;
	st.shared.u32 	[%r1519+56], %r10457;
	st.shared.u32 	[%r1519+60], %r10462;
	st.shared.u32 	[%r1519+64], %r10525;
	bar.sync 	0;
	neg.s32 	%r9874, %r1537;
	and.b32  	%r9875, %r1, %r9874;
	mul.lo.s32 	%r9876, %r9875, 17;
	mul.lo.s32 	%r9877, %r9873, 17;
	and.b32  	%r9878, %r9872, %r1;
	mul.lo.s32 	%r9879, %r9878, 17;
	min.u32 	%r1538, %r9879, 4352;
	min.u32 	%r1539, %r9876, 4352;
	add.s32 	%r9880, %r1539, %r9877;
	min.u32 	%r1540, %r9880, 4352;
	add.s32 	%r9881, %r1540, %r9877;
	min.u32 	%r1541, %r9881, 4352;
	sub.s32 	%r9882, %r1540, %r1539;
	sub.s32 	%r9883, %r1541, %r1540;
	setp.lt.s32 	%p2379, %r1538, %r9883;
	sub.s32 	%r9884, %r1538, %r9883;
	selp.b32 	%r10965, 0, %r9884, %p2379;
	min.s32 	%r10961, %r9882, %r1538;
	setp.ge.s32 	%p2380, %r10965, %r10961;
	@%p2380 bra 	$L__BB5_690;
	add.s32 	%r1544, %r1540, %r1538;
$L__BB5_684:
	sub.s32 	%r9885, %r10961, %r10965;
	shr.u32 	%r9886, %r9885, 31;
	add.s32 	%r9887, %r9885, %r9886;
	shr.s32 	%r9888, %r9887, 1;
	add.s32 	%r1547, %r9888, %r10965;
	add.s32 	%r9889, %r1547, %r1539;
	shl.b32 	%r9890, %r9889, 2;
	mov.u32 	%r9891, _ZZN3cub18CUB_300001_SM_10006detail10merge_sort30DeviceMergeSortBlockSortKernelINS2_10policy_hubIN6thrust24THRUST_300001_SM_1000_NS6detail15normal_iteratorINS6_10device_ptrIiEEEEE9Policy600ESB_PNS0_8NullTypeESB_SF_m14lex_comparatoriSE_EEvbT0_T1_T2_T3_T4_PT6_PT7_T5_NS1_7vsmem_tEE19static_temp_storage;
	add.s32 	%r9892, %r9891, %r9890;
	ld.shared.u32 	%r1548, [%r9892];
	not.b32 	%r9893, %r1547;
	add.s32 	%r9894, %r1544, %r9893;
	shl.b32 	%r9895, %r9894, 2;
	add.s32 	%r9896, %r9891, %r9895;
	ld.shared.u32 	%r10964, [%r9896];
	max.s32 	%r9897, %r10964, %r1548;
	cvt.rn.f32.s32 	%f7016, %r9897;
	setp.lt.s32 	%p2382, %r9897, 1;
	mul.f32 	%f7017, %f7016, 0f4B000000;
	selp.f32 	%f7018, %f7017, %f7016, %p2382;
	selp.f32 	%f7019, 0fC1B80000, 0f00000000, %p2382;
	mov.b32 	%r9898, %f7018;
	add.s32 	%r9899, %r9898, -1059760811;
	and.b32  	%r9900, %r9899, -8388608;
	sub.s32 	%r9901, %r9898, %r9900;
	mov.b32 	%f7020, %r9901;
	cvt.rn.f32.s32 	%f7021, %r9900;
	fma.rn.f32 	%f7022, %f7021, 0f34000000, %f7019;
	add.f32 	%f7023, %f7020, 0fBF800000;
	fma.rn.f32 	%f7024, %f7023, 0fBE055027, 0f3E1039F6;
	fma.rn.f32 	%f7025, %f7024, %f7023, 0fBDF8CDCC;
	fma.rn.f32 	%f7026, %f7025, %f7023, 0f3E0F2955;
	fma.rn.f32 	%f7027, %f7026, %f7023, 0fBE2AD8B9;
	fma.rn.f32 	%f7028, %f7027, %f7023, 0f3E4CED0B;
	fma.rn.f32 	%f7029, %f7028, %f7023, 0fBE7FFF22;
	fma.rn.f32 	%f7030, %f7029, %f7023, 0f3EAAAA78;
	fma.rn.f32 	%f7031, %f7030, %f7023, 0fBF000000;
	mul.f32 	%f7032, %f7023, %f7031;
	fma.rn.f32 	%f7033, %f7032, %f7023, %f7023;
	fma.rn.f32 	%f7034, %f7022, 0f3F317218, %f7033;
	setp.gt.u32 	%p2383, %r9898, 2139095039;
	fma.rn.f32 	%f7035, %f7018, 0f7F800000, 0f7F800000;
	selp.f32 	%f7036, %f7035, %f7034, %p2383;
	setp.eq.f32 	%p2384, %f7018, 0f00000000;
	fma.rn.f32 	%f7037, %f7036, 0f3EDE5BD9, 0f3F800000;
	selp.f32 	%f7038, 0fFF800000, %f7037, %p2384;
	cvt.rzi.u32.f32 	%r1550, %f7038;
	setp.eq.s32 	%p2385, %r1550, 0;
	mov.pred 	%p2609, -1;
	@%p2385 bra 	$L__BB5_689;
	mul.hi.s32 	%r9902, %r1548, 1717986919;
	shr.u32 	%r9903, %r9902, 31;
	shr.s32 	%r9904, %r9902, 2;
	add.s32 	%r9905, %r9904, %r9903;
	mul.lo.s32 	%r9906, %r9905, 10;
	sub.s32 	%r1551, %r1548, %r9906;
	neg.s32 	%r10963, %r1550;
$L__BB5_686:
	mul.hi.s32 	%r9907, %r10964, 1717986919;
	shr.u32 	%r9908, %r9907, 31;
	shr.s32 	%r9909, %r9907, 2;
	add.s32 	%r9910, %r9909, %r9908;
	mul.lo.s32 	%r9911, %r9910, 10;
	sub.s32 	%r1555, %r10964, %r9911;
	setp.eq.s32 	%p2386, %r1555, %r1551;
	@%p2386 bra 	$L__BB5_688;
	setp.gt.s32 	%p2609, %r1555, %r1551;
	bra.uni 	$L__BB5_689;
$L__BB5_688:
	add.s32 	%r10963, %r10963, 1;
	setp.ne.s32 	%p2388, %r10963, 0;
	mov.u32 	%r10964, %r9910;
	@%p2388 bra 	$L__BB5_686;
$L__BB5_689:
	add.s32 	%r9915, %r1547, 1;
	selp.b32 	%r10965, %r9915, %r10965, %p2609;
	selp.b32 	%r10961, %r10961, %r1547, %p2609;
	setp.lt.s32 	%p2389, %r10965, %r10961;
	@%p2389 bra 	$L__BB5_684;
$L__BB5_690:
	add.s32 	%r1561, %r10965, %r1539;
	add.s32 	%r9916, %r1540, %r1538;
	sub.s32 	%r1562, %r9916, %r10965;
	shl.b32 	%r9917, %r1561, 2;
	mov.u32 	%r9918, _ZZN3cub18CUB_300001_SM_10006detail10merge_sort30DeviceMergeSortBlockSortKernelINS2_10policy_hubIN6thrust24THRUST_300001_SM_1000_NS6detail15normal_iteratorINS6_10device_ptrIiEEEEE9Policy600ESB_PNS0_8NullTypeESB_SF_m14lex_comparatoriSE_EEvbT0_T1_T2_T3_T4_PT6_PT7_T5_NS1_7vsmem_tEE19static_temp_storage;
	add.s32 	%r1563, %r9918, %r9917;
	ld.shared.u32 	%r10972, [%r1563];
	shl.b32 	%r9919, %r1562, 2;
	add.s32 	%r1565, %r9918, %r9919;
	ld.shared.u32 	%r10969, [%r1565];
	setp.ge.s32 	%p2391, %r1562, %r1541;
	mov.pred 	%p2390, 0;
	mov.pred 	%p2610, %p2390;
	@%p2391 bra 	$L__BB5_697;
	setp.ge.s32 	%p2393, %r1561, %r1540;
	mov.pred 	%p2610, -1;
	@%p2393 bra 	$L__BB5_697;
	max.s32 	%r9920, %r10969, %r10972;
	cvt.rn.f32.s32 	%f7039, %r9920;
	setp.lt.s32 	%p2395, %r9920, 1;
	mul.f32 	%f7040, %f7039, 0f4B000000;
	selp.f32 	%f7041, %f7040, %f7039, %p2395;
	selp.f32 	%f7042, 0fC1B80000, 0f00000000, %p2395;
	mov.b32 	%r9921, %f7041;
	add.s32 	%r9922, %r9921, -1059760811;
	and.b32  	%r9923, %r9922, -8388608;
	sub.s32 	%r9924, %r9921, %r9923;
	mov.b32 	%f7043, %r9924;
	cvt.rn.f32.s32 	%f7044, %r9923;
	fma.rn.f32 	%f7045, %f7044, 0f34000000, %f7042;
	add.f32 	%f7046, %f7043, 0fBF800000;
	fma.rn.f32 	%f7047, %f7046, 0fBE055027, 0f3E1039F6;
	fma.rn.f32 	%f7048, %f7047, %f7046, 0fBDF8CDCC;
	fma.rn.f32 	%f7049, %f7048, %f7046, 0f3E0F2955;
	fma.rn.f32 	%f7050, %f7049, %f7046, 0fBE2AD8B9;
	fma.rn.f32 	%f7051, %f7050, %f7046, 0f3E4CED0B;
	fma.rn.f32 	%f7052, %f7051, %f7046, 0fBE7FFF22;
	fma.rn.f32 	%f7053, %f7052, %f7046, 0f3EAAAA78;
	fma.rn.f32 	%f7054, %f7053, %f7046, 0fBF000000;
	mul.f32 	%f7055, %f7046, %f7054;
	fma.rn.f32 	%f7056, %f7055, %f7046, %f7046;
	fma.rn.f32 	%f7057, %f7045, 0f3F317218, %f7056;
	setp.gt.u32 	%p2396, %r9921, 2139095039;
	fma.rn.f32 	%f7058, %f7041, 0f7F800000, 0f7F800000;
	selp.f32 	%f7059, %f7058, %f7057, %p2396;
	setp.eq.f32 	%p2397, %f7041, 0f00000000;
	fma.rn.f32 	%f7060, %f7059, 0f3EDE5BD9, 0f3F800000;
	selp.f32 	%f7061, 0fFF800000, %f7060, %p2397;
	cvt.rzi.u32.f32 	%r1567, %f7061;
	setp.eq.s32 	%p2398, %r1567, 0;
	mov.pred 	%p2610, %p2390;
	@%p2398 bra 	$L__BB5_697;
	mul.hi.s32 	%r9926, %r10972, 1717986919;
	shr.u32 	%r9927, %r9926, 31;
	shr.s32 	%r9928, %r9926, 2;
	add.s32 	%r9929, %r9928, %r9927;
	mul.lo.s32 	%r9930, %r9929, 10;
	sub.s32 	%r1568, %r10972, %r9930;
	mov.b32 	%r10966, 0;
	mov.u32 	%r10967, %r10969;
$L__BB5_694:
	mul.hi.s32 	%r9931, %r10967, 1717986919;
	shr.u32 	%r9932, %r9931, 31;
	shr.s32 	%r9933, %r9931, 2;
	add.s32 	%r9934, %r9933, %r9932;
	mul.lo.s32 	%r9935, %r9934, 10;
	sub.s32 	%r1571, %r10967, %r9935;
	setp.eq.s32 	%p2399, %r1571, %r1568;
	@%p2399 bra 	$L__BB5_696;
	setp.le.s32 	%p2610, %r1571, %r1568;
	bra.uni 	$L__BB5_697;
$L__BB5_696:
	add.s32 	%r10966, %r10966, 1;
	setp.ne.s32 	%p2401, %r10966, %r1567;
	mov.u32 	%r10967, %r9934;
	mov.pred 	%p2610, %p2390;
	@%p2401 bra 	$L__BB5_694;
$L__BB5_697:
	selp.b32 	%r10466, %r10969, %r10972, %p2610;
	selp.u32 	%r9939, 1, 0, %p2610;
	add.s32 	%r1575, %r1562, %r9939;
	not.pred 	%p2402, %p2610;
	selp.u32 	%r9940, 1, 0, %p2402;
	add.s32 	%r1576, %r1561, %r9940;
	@%p2402 bra 	$L__BB5_699;
	ld.shared.u32 	%r10969, [%r1565+4];
	bra.uni 	$L__BB5_700;
$L__BB5_699:
	ld.shared.u32 	%r10972, [%r1563+4];
$L__BB5_700:
	setp.ge.s32 	%p2404, %r1575, %r1541;
	mov.pred 	%p2403, 0;
	mov.pred 	%p2611, %p2403;
	@%p2404 bra 	$L__BB5_707;
	setp.ge.s32 	%p2406, %r1576, %r1540;
	mov.pred 	%p2611, -1;
	@%p2406 bra 	$L__BB5_707;
	max.s32 	%r9941, %r10969, %r10972;
	cvt.rn.f32.s32 	%f7062, %r9941;
	setp.lt.s32 	%p2408, %r9941, 1;
	mul.f32 	%f7063, %f7062, 0f4B000000;
	selp.f32 	%f7064, %f7063, %f7062, %p2408;
	selp.f32 	%f7065, 0fC1B80000, 0f00000000, %p2408;
	mov.b32 	%r9942, %f7064;
	add.s32 	%r9943, %r9942, -1059760811;
	and.b32  	%r9944, %r9943, -8388608;
	sub.s32 	%r9945, %r9942, %r9944;
	mov.b32 	%f7066, %r9945;
	cvt.rn.f32.s32 	%f7067, %r9944;
	fma.rn.f32 	%f7068, %f7067, 0f34000000, %f7065;
	add.f32 	%f7069, %f7066, 0fBF800000;
	fma.rn.f32 	%f7070, %f7069, 0fBE055027, 0f3E1039F6;
	fma.rn.f32 	%f7071, %f7070, %f7069, 0fBDF8CDCC;
	fma.rn.f32 	%f7072, %f7071, %f7069, 0f3E0F2955;
	fma.rn.f32 	%f7073, %f7072, %f7069, 0fBE2AD8B9;
	fma.rn.f32 	%f7074, %f7073, %f7069, 0f3E4CED0B;
	fma.rn.f32 	%f7075, %f7074, %f7069, 0fBE7FFF22;
	fma.rn.f32 	%f7076, %f7075, %f7069, 0f3EAAAA78;
	fma.rn.f32 	%f7077, %f7076, %f7069, 0fBF000000;
	mul.f32 	%f7078, %f7069, %f7077;
	fma.rn.f32 	%f7079, %f7078, %f7069, %f7069;
	fma.rn.f32 	%f7080, %f7068, 0f3F317218, %f7079;
	setp.gt.u32 	%p2409, %r9942, 2139095039;
	fma.rn.f32 	%f7081, %f7064, 0f7F800000, 0f7F800000;
	selp.f32 	%f7082, %f7081, %f7080, %p2409;
	setp.eq.f32 	%p2410, %f7064, 0f00000000;
	fma.rn.f32 	%f7083, %f7082, 0f3EDE5BD9, 0f3F800000;
	selp.f32 	%f7084, 0fFF800000, %f7083, %p2410;
	cvt.rzi.u32.f32 	%r1581, %f7084;
	setp.eq.s32 	%p2411, %r1581, 0;
	mov.pred 	%p2611, %p2403;
	@%p2411 bra 	$L__BB5_707;
	mul.hi.s32 	%r9947, %r10972, 1717986919;
	shr.u32 	%r9948, %r9947, 31;
	shr.s32 	%r9949, %r9947, 2;
	add.s32 	%r9950, %r9949, %r9948;
	mul.lo.s32 	%r9951, %r9950, 10;
	sub.s32 	%r1582, %r10972, %r9951;
	mov.b32 	%r10970, 0;
	mov.u32 	%r10971, %r10969;
$L__BB5_704:
	mul.hi.s32 	%r9952, %r10971, 1717986919;
	shr.u32 	%r9953, %r9952, 31;
	shr.s32 	%r9954, %r9952, 2;
	add.s32 	%r9955, %r9954, %r9953;
	mul.lo.s32 	%r9956, %r9955, 10;
	sub.s32 	%r1585, %r10971, %r9956;
	setp.eq.s32 	%p2412, %r1585, %r1582;
	@%p2412 bra 	$L__BB5_706;
	setp.le.s32 	%p2611, %r1585, %r1582;
	bra.uni 	$L__BB5_707;
$L__BB5_706:
	add.s32 	%r10970, %r10970, 1;
	setp.ne.s32 	%p2414, %r10970, %r1581;
	mov.u32 	%r10971, %r9955;
	mov.pred 	%p2611, %p2403;
	@%p2414 bra 	$L__BB5_704;
$L__BB5_707:
	selp.b32 	%r10434, %r10969, %r10972, %p2611;
	selp.u32 	%r9960, 1, 0, %p2611;
	add.s32 	%r1589, %r1575, %r9960;
	not.pred 	%p2415, %p2611;
	selp.u32 	%r9961, 1, 0, %p2415;
	add.s32 	%r1590, %r1576, %r9961;
	@%p2611 bra 	$L__BB5_709;
	shl.b32 	%r9962, %r1590, 2;
	add.s32 	%r9964, %r9918, %r9962;
	ld.shared.u32 	%r10972, [%r9964];
	bra.uni 	$L__BB5_710;
$L__BB5_709:
	shl.b32 	%r9965, %r1589, 2;
	add.s32 	%r9967, %r9918, %r9965;
	ld.shared.u32 	%r10969, [%r9967];
$L__BB5_710:
	setp.ge.s32 	%p2417, %r1589, %r1541;
	mov.pred 	%p2416, 0;
	mov.pred 	%p2612, %p2416;
	@%p2417 bra 	$L__BB5_717;
	setp.ge.s32 	%p2419, %r1590, %r1540;
	mov.pred 	%p2612, -1;
	@%p2419 bra 	$L__BB5_717;
	max.s32 	%r9968, %r10969, %r10972;
	cvt.rn.f32.s32 	%f7085, %r9968;
	setp.lt.s32 	%p2421, %r9968, 1;
	mul.f32 	%f7086, %f7085, 0f4B000000;
	selp.f32 	%f7087, %f7086, %f7085, %p2421;
	selp.f32 	%f7088, 0fC1B80000, 0f00000000, %p2421;
	mov.b32 	%r9969, %f7087;
	add.s32 	%r9970, %r9969, -1059760811;
	and.b32  	%r9971, %r9970, -8388608;
	sub.s32 	%r9972, %r9969, %r9971;
	mov.b32 	%f7089, %r9972;
	cvt.rn.f32.s32 	%f7090, %r9971;
	fma.rn.f32 	%f7091, %f7090, 0f34000000, %f7088;
	add.f32 	%f7092, %f7089, 0fBF800000;
	fma.rn.f32 	%f7093, %f7092, 0fBE055027, 0f3E1039F6;
	fma.rn.f32 	%f7094, %f7093, %f7092, 0fBDF8CDCC;
	fma.rn.f32 	%f7095, %f7094, %f7092, 0f3E0F2955;
	fma.rn.f32 	%f7096, %f7095, %f7092, 0fBE2AD8B9;
	fma.rn.f32 	%f7097, %f7096, %f7092, 0f3E4CED0B;
	fma.rn.f32 	%f7098, %f7097, %f7092, 0fBE7FFF22;
	fma.rn.f32 	%f7099, %f7098, %f7092, 0f3EAAAA78;
	fma.rn.f32 	%f7100, %f7099, %f7092, 0fBF000000;
	mul.f32 	%f7101, %f7092, %f7100;
	fma.rn.f32 	%f7102, %f7101, %f7092, %f7092;
	fma.rn.f32 	%f7103, %f7091, 0f3F317218, %f7102;
	setp.gt.u32 	%p2422, %r9969, 2139095039;
	fma.rn.f32 	%f7104, %f7087, 0f7F800000, 0f7F800000;
	selp.f32 	%f7105, %f7104, %f7103, %p2422;
	setp.eq.f32 	%p2423, %f7087, 0f00000000;
	fma.rn.f32 	%f7106, %f7105, 0f3EDE5BD9, 0f3F800000;
	selp.f32 	%f7107, 0fFF800000, %f7106, %p2423;
	cvt.rzi.u32.f32 	%r1595, %f7107;
	setp.eq.s32 	%p2424, %r1595, 0;
	mov.pred 	%p2612, %p2416;
	@%p2424 bra 	$L__BB5_717;
	mul.hi.s32 	%r9974, %r10972, 1717986919;
	shr.u32 	%r9975, %r9974, 31;
	shr.s32 	%r9976, %r9974, 2;
	add.s32 	%r9977, %r9976, %r9975;
	mul.lo.s32 	%r9978, %r9977, 10;
	sub.s32 	%r1596, %r10972, %r9978;
	mov.b32 	%r10974, 0;
	mov.u32 	%r10975, %r10969;
$L__BB5_714:
	mul.hi.s32 	%r9979, %r10975, 1717986919;
	shr.u32 	%r9980, %r9979, 31;
	shr.s32 	%r9981, %r9979, 2;
	add.s32 	%r9982, %r9981, %r9980;
	mul.lo.s32 	%r9983, %r9982, 10;
	sub.s32 	%r1599, %r10975, %r9983;
	setp.eq.s32 	%p2425, %r1599, %r1596;
	@%p2425 bra 	$L__BB5_716;
	setp.le.s32 	%p2612, %r1599, %r1596;
	bra.uni 	$L__BB5_717;
$L__BB5_716:
	add.s32 	%r10974, %r10974, 1;
	setp.ne.s32 	%p2427, %r10974, %r1595;
	mov.u32 	%r10975, %r9982;
	mov.pred 	%p2612, %p2416;
	@%p2427 bra 	$L__BB5_714;
$L__BB5_717:
	selp.b32 	%r10433, %r10969, %r10972, %p2612;
	selp.u32 	%r9987, 1, 0, %p2612;
	add.s32 	%r1603, %r1589, %r9987;
	not.pred 	%p2428, %p2612;
	selp.u32 	%r9988, 1, 0, %p2428;
	add.s32 	%r1604, %r1590, %r9988;
	@%p2612 bra 	$L__BB5_719;
	shl.b32 	%r9989, %r1604, 2;
	add.s32 	%r9991, %r9918, %r9989;
	ld.shared.u32 	%r10972, [%r9991];
	bra.uni 	$L__BB5_720;
$L__BB5_719:
	shl.b32 	%r9992, %r1603, 2;
	add.s32 	%r9994, %r9918, %r9992;
	ld.shared.u32 	%r10969, [%r9994];
$L__BB5_720:
	setp.ge.s32 	%p2430, %r1603, %r1541;
	mov.pred 	%p2429, 0;
	mov.pred 	%p2613, %p2429;
	@%p2430 bra 	$L__BB5_727;
	setp.ge.s32 	%p2432, %r1604, %r1540;
	mov.pred 	%p2613, -1;
	@%p2432 bra 	$L__BB5_727;
	max.s32 	%r9995, %r10969, %r10972;
	cvt.rn.f32.s32 	%f7108, %r9995;
	setp.lt.s32 	%p2434, %r9995, 1;
	mul.f32 	%f7109, %f7108, 0f4B000000;
	selp.f32 	%f7110, %f7109, %f7108, %p2434;
	selp.f32 	%f7111, 0fC1B80000, 0f00000000, %p2434;
	mov.b32 	%r9996, %f7110;
	add.s32 	%r9997, %r9996, -1059760811;
	and.b32  	%r9998, %r9997, -8388608;
	sub.s32 	%r9999, %r9996, %r9998;
	mov.b32 	%f7112, %r9999;
	cvt.rn.f32.s32 	%f7113, %r9998;
	fma.rn.f32 	%f7114, %f7113, 0f34000000, %f7111;
	add.f32 	%f7115, %f7112, 0fBF800000;
	fma.rn.f32 	%f7116, %f7115, 0fBE055027, 0f3E1039F6;
	fma.rn.f32 	%f7117, %f7116, %f7115, 0fBDF8CDCC;
	fma.rn.f32 	%f7118, %f7117, %f7115, 0f3E0F2955;
	fma.rn.f32 	%f7119, %f7118, %f7115, 0fBE2AD8B9;
	fma.rn.f32 	%f7120, %f7119, %f7115, 0f3E4CED0B;
	fma.rn.f32 	%f7121, %f7120, %f7115, 0fBE7FFF22;
	fma.rn.f32 	%f7122, %f7121, %f7115, 0f3EAAAA78;
	fma.rn.f32 	%f7123, %f7122, %f7115, 0fBF000000;
	mul.f32 	%f7124, %f7115, %f7123;
	fma.rn.f32 	%f7125, %f7124, %f7115, %f7115;
	fma.rn.f32 	%f7126, %f7114, 0f3F317218, %f7125;
	setp.gt.u32 	%p2435, %r9996, 2139095039;
	fma.rn.f32 	%f7127, %f7110, 0f7F800000, 0f7F800000;
	selp.f32 	%f7128, %f7127, %f7126, %p2435;
	setp.eq.f32 	%p2436, %f7110, 0f00000000;
	fma.rn.f32 	%f7129, %f7128, 0f3EDE5BD9, 0f3F800000;
	selp.f32 	%f7130, 0fFF800000, %f7129, %p2436;
	cvt.rzi.u32.f32 	%r1609, %f7130;
	setp.eq.s32 	%p2437, %r1609, 0;
	mov.pred 	%p2613, %p2429;
	@%p2437 bra 	$L__BB5_727;
	mul.hi.s32 	%r10001, %r10972, 1717986919;
	shr.u32 	%r10002, %r10001, 31;
	shr.s32 	%r10003, %r10001, 2;
	add.s32 	%r10004, %r10003, %r10002;
	mul.lo.s32 	%r10005, %r10004, 10;
	sub.s32 	%r1610, %r10972, %r10005;
	mov.b32 	%r10978, 0;
	mov.u32 	%r10979, %r10969;
$L__BB5_724:
	mul.hi.s32 	%r10006, %r10979, 1717986919;
	shr.u32 	%r10007, %r10006, 31;
	shr.s32 	%r10008, %r10006, 2;
	add.s32 	%r10009, %r10008, %r10007;
	mul.lo.s32 	%r10010, %r10009, 10;
	sub.s32 	%r1613, %r10979, %r10010;
	setp.eq.s32 	%p2438, %r1613, %r1610;
	@%p2438 bra 	$L__BB5_726;
	setp.le.s32 	%p2613, %r1613, %r1610;
	bra.uni 	$L__BB5_727;
$L__BB5_726:
	add.s32 	%r10978, %r10978, 1;
	setp.ne.s32 	%p2440, %r10978, %r1609;
	mov.u32 	%r10979, %r10009;
	mov.pred 	%p2613, %p2429;
	@%p2440 bra 	$L__BB5_724;
$L__BB5_727:
	selp.b32 	%r10438, %r10969, %r10972, %p2613;
	selp.u32 	%r10014, 1, 0, %p2613;
	add.s32 	%r1617, %r1603, %r10014;
	not.pred 	%p2441, %p2613;
	selp.u32 	%r10015, 1, 0, %p2441;
	add.s32 	%r1618, %r1604, %r10015;
	@%p2613 bra 	$L__BB5_729;
	shl.b32 	%r10016, %r1618, 2;
	add.s32 	%r10018, %r9918, %r10016;
	ld.shared.u32 	%r10972, [%r10018];
	bra.uni 	$L__BB5_730;
$L__BB5_729:
	shl.b32 	%r10019, %r1617, 2;
	add.s32 	%r10021, %r9918, %r10019;
	ld.shared.u32 	%r10969, [%r10021];
$L__BB5_730:
	setp.ge.s32 	%p2443, %r1617, %r1541;
	mov.pred 	%p2442, 0;
	mov.pred 	%p2614, %p2442;
	@%p2443 bra 	$L__BB5_737;
	setp.ge.s32 	%p2445, %r1618, %r1540;
	mov.pred 	%p2614, -1;
	@%p2445 bra 	$L__BB5_737;
	max.s32 	%r10022, %r10969, %r10972;
	cvt.rn.f32.s32 	%f7131, %r10022;
	setp.lt.s32 	%p2447, %r10022, 1;
	mul.f32 	%f7132, %f7131, 0f4B000000;
	selp.f32 	%f7133, %f7132, %f7131, %p2447;
	selp.f32 	%f7134, 0fC1B80000, 0f00000000, %p2447;
	mov.b32 	%r10023, %f7133;
	add.s32 	%r10024, %r10023, -1059760811;
	and.b32  	%r10025, %r10024, -8388608;
	sub.s32 	%r10026, %r10023, %r10025;
	mov.b32 	%f7135, %r10026;
	cvt.rn.f32.s32 	%f7136, %r10025;
	fma.rn.f32 	%f7137, %f7136, 0f34000000, %f7134;
	add.f32 	%f7138, %f7135, 0fBF800000;
	fma.rn.f32 	%f7139, %f7138, 0fBE055027, 0f3E1039F6;
	fma.rn.f32 	%f7140, %f7139, %f7138, 0fBDF8CDCC;
	fma.rn.f32 	%f7141, %f7140, %f7138, 0f3E0F2955;
	fma.rn.f32 	%f7142, %f7141, %f7138, 0fBE2AD8B9;
	fma.rn.f32 	%f7143, %f7142, %f7138, 0f3E4CED0B;
	fma.rn.f32 	%f7144, %f7143, %f7138, 0fBE7FFF22;
	fma.rn.f32 	%f7145, %f7144, %f7138, 0f3EAAAA78;
	fma.rn.f32 	%f7146, %f7145, %f7138, 0fBF000000;
	mul.f32 	%f7147, %f7138, %f7146;
	fma.rn.f32 	%f7148, %f7147, %f7138, %f7138;
	fma.rn.f32 	%f7149, %f7137, 0f3F317218, %f7148;
	setp.gt.u32 	%p2448, %r10023, 2139095039;
	fma.rn.f32 	%f7150, %f7133, 0f7F800000, 0f7F800000;
	selp.f32 	%f7151, %f7150, %f7149, %p2448;
	setp.eq.f32 	%p2449, %f7133, 0f00000000;
	fma.rn.f32 	%f7152, %f7151, 0f3EDE5BD9, 0f3F800000;
	selp.f32 	%f7153, 0fFF800000, %f7152, %p2449;
	cvt.rzi.u32.f32 	%r1623, %f7153;
	setp.eq.s32 	%p2450, %r1623, 0;
	mov.pred 	%p2614, %p2442;
	@%p2450 bra 	$L__BB5_737;
	mul.hi.s32 	%r10028, %r10972, 1717986919;
	shr.u32 	%r10029, %r10028, 31;
	shr.s32 	%r10030, %r10028, 2;
	add.s32 	%r10031, %r10030, %r10029;
	mul.lo.s32 	%r10032, %r10031, 10;
	sub.s32 	%r1624, %r10972, %r10032;
	mov.b32 	%r10982, 0;
	mov.u32 	%r10983, %r10969;
$L__BB5_734:
	mul.hi.s32 	%r10033, %r10983, 1717986919;
	shr.u32 	%r10034, %r10033, 31;
	shr.s32 	%r10035, %r10033, 2;
	add.s32 	%r10036, %r10035, %r10034;
	mul.lo.s32 	%r10037, %r10036, 10;
	sub.s32 	%r1627, %r10983, %r10037;
	setp.eq.s32 	%p2451, %r1627, %r1624;
	@%p2451 bra 	$L__BB5_736;
	setp.le.s32 	%p2614, %r1627, %r1624;
	bra.uni 	$L__BB5_737;
$L__BB5_736:
	add.s32 	%r10982, %r10982, 1;
	setp.ne.s32 	%p2453, %r10982, %r1623;
	mov.u32 	%r10983, %r10036;
	mov.pred 	%p2614, %p2442;
	@%p2453 bra 	$L__BB5_734;
$L__BB5_737:
	selp.b32 	%r10437, %r10969, %r10972, %p2614;
	selp.u32 	%r10041, 1, 0, %p2614;
	add.s32 	%r1631, %r1617, %r10041;
	not.pred 	%p2454, %p2614;
	selp.u32 	%r10042, 1, 0, %p2454;
	add.s32 	%r1632, %r1618, %r10042;
	@%p2614 bra 	$L__BB5_739;
	shl.b32 	%r10043, %r1632, 2;
	add.s32 	%r10045, %r9918, %r10043;
	ld.shared.u32 	%r10972, [%r10045];
	bra.uni 	$L__BB5_740;
$L__BB5_739:
	shl.b32 	%r10046, %r1631, 2;
	add.s32 	%r10048, %r9918, %r10046;
	ld.shared.u32 	%r10969, [%r10048];
$L__BB5_740:
	setp.ge.s32 	%p2456, %r1631, %r1541;
	mov.pred 	%p2455, 0;
	mov.pred 	%p2615, %p2455;
	@%p2456 bra 	$L__BB5_747;
	setp.ge.s32 	%p2458, %r1632, %r1540;
	mov.pred 	%p2615, -1;
	@%p2458 bra 	$L__BB5_747;
	max.s32 	%r10049, %r10969, %r10972;
	cvt.rn.f32.s32 	%f7154, %r10049;
	setp.lt.s32 	%p2460, %r10049, 1;
	mul.f32 	%f7155, %f7154, 0f4B000000;
	selp.f32 	%f7156, %f7155, %f7154, %p2460;
	selp.f32 	%f7157, 0fC1B80000, 0f00000000, %p2460;
	mov.b32 	%r10050, %f7156;
	add.s32 	%r10051, %r10050, -1059760811;
	and.b32  	%r10052, %r10051, -8388608;
	sub.s32 	%r10053, %r10050, %r10052;
	mov.b32 	%f7158, %r10053;
	cvt.rn.f32.s32 	%f7159, %r10052;
	fma.rn.f32 	%f7160, %f7159, 0f34000000, %f7157;
	add.f32 	%f7161, %f7158, 0fBF800000;
	fma.rn.f32 	%f7162, %f7161, 0fBE055027, 0f3E1039F6;
	fma.rn.f32 	%f7163, %f7162, %f7161, 0fBDF8CDCC;
	fma.rn.f32 	%f7164, %f7163, %f7161, 0f3E0F2955;
	fma.rn.f32 	%f7165, %f7164, %f7161, 0fBE2AD8B9;
	fma.rn.f32 	%f7166, %f7165, %f7161, 0f3E4CED0B;
	fma.rn.f32 	%f7167, %f7166, %f7161, 0fBE7FFF22;
	fma.rn.f32 	%f7168, %f7167, %f7161, 0f3EAAAA78;
	fma.rn.f32 	%f7169, %f7168, %f7161, 0fBF000000;
	mul.f32 	%f7170, %f7161, %f7169;
	fma.rn.f32 	%f7171, %f7170, %f7161, %f7161;
	fma.rn.f32 	%f7172, %f7160, 0f3F317218, %f7171;
	setp.gt.u32 	%p2461, %r10050, 2139095039;
	fma.rn.f32 	%f7173, %f7156, 0f7F800000, 0f7F800000;
	selp.f32 	%f7174, %f7173, %f7172, %p2461;
	setp.eq.f32 	%p2462, %f7156, 0f00000000;
	fma.rn.f32 	%f7175, %f7174, 0f3EDE5BD9, 0f3F800000;
	selp.f32 	%f7176, 0fFF800000, %f7175, %p2462;
	cvt.rzi.u32.f32 	%r1637, %f7176;
	setp.eq.s32 	%p2463, %r1637, 0;
	mov.pred 	%p2615, %p2455;
	@%p2463 bra 	$L__BB5_747;
	mul.hi.s32 	%r10055, %r10972, 1717986919;
	shr.u32 	%r10056, %r10055, 31;
	shr.s32 	%r10057, %r10055, 2;
	add.s32 	%r10058, %r10057, %r10056;
	mul.lo.s32 	%r10059, %r10058, 10;
	sub.s32 	%r1638, %r10972, %r10059;
	mov.b32 	%r10986, 0;
	mov.u32 	%r10987, %r10969;
$L__BB5_744:
	mul.hi.s32 	%r10060, %r10987, 1717986919;
	shr.u32 	%r10061, %r10060, 31;
	shr.s32 	%r10062, %r10060, 2;
	add.s32 	%r10063, %r10062, %r10061;
	mul.lo.s32 	%r10064, %r10063, 10;
	sub.s32 	%r1641, %r10987, %r10064;
	setp.eq.s32 	%p2464, %r1641, %r1638;
	@%p2464 bra 	$L__BB5_746;
	setp.le.s32 	%p2615, %r1641, %r1638;
	bra.uni 	$L__BB5_747;
$L__BB5_746:
	add.s32 	%r10986, %r10986, 1;
	setp.ne.s32 	%p2466, %r10986, %r1637;
	mov.u32 	%r10987, %r10063;
	mov.pred 	%p2615, %p2455;
	@%p2466 bra 	$L__BB5_744;
$L__BB5_747:
	selp.b32 	%r10442, %r10969, %r10972, %p2615;
	selp.u32 	%r10068, 1, 0, %p2615;
	add.s32 	%r1645, %r1631, %r10068;
	not.pred 	%p2467, %p2615;
	selp.u32 	%r10069, 1, 0, %p2467;
	add.s32 	%r1646, %r1632, %r10069;
	@%p2615 bra 	$L__BB5_749;
	shl.b32 	%r10070, %r1646, 2;
	add.s32 	%r10072, %r9918, %r10070;
	ld.shared.u32 	%r10972, [%r10072];
	bra.uni 	$L__BB5_750;
$L__BB5_749:
	shl.b32 	%r10073, %r1645, 2;
	add.s32 	%r10075, %r9918, %r10073;
	ld.shared.u32 	%r10969, [%r10075];
$L__BB5_750:
	setp.ge.s32 	%p2469, %r1645, %r1541;
	mov.pred 	%p2468, 0;
	mov.pred 	%p2616, %p2468;
	@%p2469 bra 	$L__BB5_757;
	setp.ge.s32 	%p2471, %r1646, %r1540;
	mov.pred 	%p2616, -1;
	@%p2471 bra 	$L__BB5_757;
	max.s32 	%r10076, %r10969, %r10972;
	cvt.rn.f32.s32 	%f7177, %r10076;
	setp.lt.s32 	%p2473, %r10076, 1;
	mul.f32 	%f7178, %f7177, 0f4B000000;
	selp.f32 	%f7179, %f7178, %f7177, %p2473;
	selp.f32 	%f7180, 0fC1B80000, 0f00000000, %p2473;
	mov.b32 	%r10077, %f7179;
	add.s32 	%r10078, %r10077, -1059760811;
	and.b32  	%r10079, %r10078, -8388608;
	sub.s32 	%r10080, %r10077, %r10079;
	mov.b32 	%f7181, %r10080;
	cvt.rn.f32.s32 	%f7182, %r10079;
	fma.rn.f32 	%f7183, %f7182, 0f34000000, %f7180;
	add.f32 	%f7184, %f7181, 0fBF800000;
	fma.rn.f32 	%f7185, %f7184, 0fBE055027, 0f3E1039F6;
	fma.rn.f32 	%f7186, %f7185, %f7184, 0fBDF8CDCC;
	fma.rn.f32 	%f7187, %f7186, %f7184, 0f3E0F2955;
	fma.rn.f32 	%f7188, %f7187, %f7184, 0fBE2AD8B9;
	fma.rn.f32 	%f7189, %f7188, %f7184, 0f3E4CED0B;
	fma.rn.f32 	%f7190, %f7189, %f7184, 0fBE7FFF22;
	fma.rn.f32 	%f7191, %f7190, %f7184, 0f3EAAAA78;
	fma.rn.f32 	%f7192, %f7191, %f7184, 0fBF000000;
	mul.f32 	%f7193, %f7184, %f7192;
	fma.rn.f32 	%f7194, %f7193, %f7184, %f7184;
	fma.rn.f32 	%f7195, %f7183, 0f3F317218, %f7194;
	setp.gt.u32 	%p2474, %r10077, 2139095039;
	fma.rn.f32 	%f7196, %f7179, 0f7F800000, 0f7F800000;
	selp.f32 	%f7197, %f7196, %f7195, %p2474;
	setp.eq.f32 	%p2475, %f7179, 0f00000000;
	fma.rn.f32 	%f7198, %f7197, 0f3EDE5BD9, 0f3F800000;
	selp.f32 	%f7199, 0fFF800000, %f7198, %p2475;
	cvt.rzi.u32.f32 	%r1651, %f7199;
	setp.eq.s32 	%p2476, %r1651, 0;
	mov.pred 	%p2616, %p2468;
	@%p2476 bra 	$L__BB5_757;
	mul.hi.s32 	%r10082, %r10972, 1717986919;
	shr.u32 	%r10083, %r10082, 31;
	shr.s32 	%r10084, %r10082, 2;
	add.s32 	%r10085, %r10084, %r10083;
	mul.lo.s32 	%r10086, %r10085, 10;
	sub.s32 	%r1652, %r10972, %r10086;
	mov.b32 	%r10990, 0;
	mov.u32 	%r10991, %r10969;
$L__BB5_754:
	mul.hi.s32 	%r10087, %r10991, 1717986919;
	shr.u32 	%r10088, %r10087, 31;
	shr.s32 	%r10089, %r10087, 2;
	add.s32 	%r10090, %r10089, %r10088;
	mul.lo.s32 	%r10091, %r10090, 10;
	sub.s32 	%r1655, %r10991, %r10091;
	setp.eq.s32 	%p2477, %r1655, %r1652;
	@%p2477 bra 	$L__BB5_756;
	setp.le.s32 	%p2616, %r1655, %r1652;
	bra.uni 	$L__BB5_757;
$L__BB5_756:
	add.s32 	%r10990, %r10990, 1;
	setp.ne.s32 	%p2479, %r10990, %r1651;
	mov.u32 	%r10991, %r10090;
	mov.pred 	%p2616, %p2468;
	@%p2479 bra 	$L__BB5_754;
$L__BB5_757:
	selp.b32 	%r10441, %r10969, %r10972, %p2616;
	selp.u32 	%r10095, 1, 0, %p2616;
	add.s32 	%r1659, %r1645, %r10095;
	not.pred 	%p2480, %p2616;
	selp.u32 	%r10096, 1, 0, %p2480;
	add.s32 	%r1660, %r1646, %r10096;
	@%p2616 bra 	$L__BB5_759;
	shl.b32 	%r10097, %r1660, 2;
	add.s32 	%r10099, %r9918, %r10097;
	ld.shared.u32 	%r10972, [%r10099];
	bra.uni 	$L__BB5_760;
$L__BB5_759:
	shl.b32 	%r10100, %r1659, 2;
	add.s32 	%r10102, %r9918, %r10100;
	ld.shared.u32 	%r10969, [%r10102];
$L__BB5_760:
	setp.ge.s32 	%p2482, %r1659, %r1541;
	mov.pred 	%p2481, 0;
	mov.pred 	%p2617, %p2481;
	@%p2482 bra 	$L__BB5_767;
	setp.ge.s32 	%p2484, %r1660, %r1540;
	mov.pred 	%p2617, -1;
	@%p2484 bra 	$L__BB5_767;
	max.s32 	%r10103, %r10969, %r10972;
	cvt.rn.f32.s32 	%f7200, %r10103;
	setp.lt.s32 	%p2486, %r10103, 1;
	mul.f32 	%f7201, %f7200, 0f4B000000;
	selp.f32 	%f7202, %f7201, %f7200, %p2486;
	selp.f32 	%f7203, 0fC1B80000, 0f00000000, %p2486;
	mov.b32 	%r10104, %f7202;
	add.s32 	%r10105, %r10104, -1059760811;
	and.b32  	%r10106, %r10105, -8388608;
	sub.s32 	%r10107, %r10104, %r10106;
	mov.b32 	%f7204, %r10107;
	cvt.rn.f32.s32 	%f7205, %r10106;
	fma.rn.f32 	%f7206, %f7205, 0f34000000, %f7203;
	add.f32 	%f7207, %f7204, 0fBF800000;
	fma.rn.f32 	%f7208, %f7207, 0fBE055027, 0f3E1039F6;
	fma.rn.f32 	%f7209, %f7208, %f7207, 0fBDF8CDCC;
	fma.rn.f32 	%f7210, %f7209, %f7207, 0f3E0F2955;
	fma.rn.f32 	%f7211, %f7210, %f7207, 0fBE2AD8B9;
	fma.rn.f32 	%f7212, %f7211, %f7207, 0f3E4CED0B;
	fma.rn.f32 	%f7213, %f7212, %f7207, 0fBE7FFF22;
	fma.rn.f32 	%f7214, %f7213, %f7207, 0f3EAAAA78;
	fma.rn.f32 	%f7215, %f7214, %f7207, 0fBF000000;
	mul.f32 	%f7216, %f7207, %f7215;
	fma.rn.f32 	%f7217, %f7216, %f7207, %f7207;
	fma.rn.f32 	%f7218, %f7206, 0f3F317218, %f7217;
	setp.gt.u32 	%p2487, %r10104, 2139095039;
	fma.rn.f32 	%f7219, %f7202, 0f7F800000, 0f7F800000;
	selp.f32 	%f7220, %f7219, %f7218, %p2487;
	setp.eq.f32 	%p2488, %f7202, 0f00000000;
	fma.rn.f32 	%f7221, %f7220, 0f3EDE5BD9, 0f3F800000;
	selp.f32 	%f7222, 0fFF800000, %f7221, %p2488;
	cvt.rzi.u32.f32 	%r1665, %f7222;
	setp.eq.s32 	%p2489, %r1665, 0;
	mov.pred 	%p2617, %p2481;
	@%p2489 bra 	$L__BB5_767;
	mul.hi.s32 	%r10109, %r10972, 1717986919;
	shr.u32 	%r10110, %r10109, 31;
	shr.s32 	%r10111, %r10109, 2;
	add.s32 	%r10112, %r10111, %r10110;
	mul.lo.s32 	%r10113, %r10112, 10;
	sub.s32 	%r1666, %r10972, %r10113;
	mov.b32 	%r10994, 0;
	mov.u32 	%r10995, %r10969;
$L__BB5_764:
	mul.hi.s32 	%r10114, %r10995, 1717986919;
	shr.u32 	%r10115, %r10114, 31;
	shr.s32 	%r10116, %r10114, 2;
	add.s32 	%r10117, %r10116, %r10115;
	mul.lo.s32 	%r10118, %r10117, 10;
	sub.s32 	%r1669, %r10995, %r10118;
	setp.eq.s32 	%p2490, %r1669, %r1666;
	@%p2490 bra 	$L__BB5_766;
	setp.le.s32 	%p2617, %r1669, %r1666;
	bra.uni 	$L__BB5_767;
$L__BB5_766:
	add.s32 	%r10994, %r10994, 1;
	setp.ne.s32 	%p2492, %r10994, %r1665;
	mov.u32 	%r10995, %r10117;
	mov.pred 	%p2617, %p2481;
	@%p2492 bra 	$L__BB5_764;
$L__BB5_767:
	selp.b32 	%r10446, %r10969, %r10972, %p2617;
	selp.u32 	%r10122, 1, 0, %p2617;
	add.s32 	%r1673, %r1659, %r10122;
	not.pred 	%p2493, %p2617;
	selp.u32 	%r10123, 1, 0, %p2493;
	add.s32 	%r1674, %r1660, %r10123;
	@%p2617 bra 	$L__BB5_769;
	shl.b32 	%r10124, %r1674, 2;
	add.s32 	%r10126, %r9918, %r10124;
	ld.shared.u32 	%r10972, [%r10126];
	bra.uni 	$L__BB5_770;
$L__BB5_769:
	shl.b32 	%r10127, %r1673, 2;
	add.s32 	%r10129, %r9918, %r10127;
	ld.shared.u32 	%r10969, [%r10129];
$L__BB5_770:
	setp.ge.s32 	%p2495, %r1673, %r1541;
	mov.pred 	%p2494, 0;
	mov.pred 	%p2618, %p2494;
	@%p2495 bra 	$L__BB5_777;
	setp.ge.s32 	%p2497, %r1674, %r1540;
	mov.pred 	%p2618, -1;
	@%p2497 bra 	$L__BB5_777;
	max.s32 	%r10130, %r10969, %r10972;
	cvt.rn.f32.s32 	%f7223, %r10130;
	setp.lt.s32 	%p2499, %r10130, 1;
	mul.f32 	%f7224, %f7223, 0f4B000000;
	selp.f32 	%f7225, %f7224, %f7223, %p2499;
	selp.f32 	%f7226, 0fC1B80000, 0f00000000, %p2499;
	mov.b32 	%r10131, %f7225;
	add.s32 	%r10132, %r10131, -1059760811;
	and.b32  	%r10133, %r10132, -8388608;
	sub.s32 	%r10134, %r10131, %r10133;
	mov.b32 	%f7227, %r10134;
	cvt.rn.f32.s32 	%f7228, %r10133;
	fma.rn.f32 	%f7229, %f7228, 0f34000000, %f7226;
	add.f32 	%f7230, %f7227, 0fBF800000;
	fma.rn.f32 	%f7231, %f7230, 0fBE055027, 0f3E1039F6;
	fma.rn.f32 	%f7232, %f7231, %f7230, 0fBDF8CDCC;
	fma.rn.f32 	%f7233, %f7232, %f7230, 0f3E0F2955;
	fma.rn.f32 	%f7234, %f7233, %f7230, 0fBE2AD8B9;
	fma.rn.f32 	%f7235, %f7234, %f7230, 0f3E4CED0B;
	fma.rn.f32 	%f7236, %f7235, %f7230, 0fBE7FFF22;
	fma.rn.f32 	%f7237, %f7236, %f7230, 0f3EAAAA78;
	fma.rn.f32 	%f7238, %f7237, %f7230, 0fBF000000;
	mul.f32 	%f7239, %f7230, %f7238;
	fma.rn.f32 	%f7240, %f7239, %f7230, %f7230;
	fma.rn.f32 	%f7241, %f7229, 0f3F317218, %f7240;
	setp.gt.u32 	%p2500, %r10131, 2139095039;
	fma.rn.f32 	%f7242, %f7225, 0f7F800000, 0f7F800000;
	selp.f32 	%f7243, %f7242, %f7241, %p2500;
	setp.eq.f32 	%p2501, %f7225, 0f00000000;
	fma.rn.f32 	%f7244, %f7243, 0f3EDE5BD9, 0f3F800000;
	selp.f32 	%f7245, 0fFF800000, %f7244, %p2501;
	cvt.rzi.u32.f32 	%r1679, %f7245;
	setp.eq.s32 	%p2502, %r1679, 0;
	mov.pred 	%p2618, %p2494;
	@%p2502 bra 	$L__BB5_777;
	mul.hi.s32 	%r10136, %r10972, 1717986919;
	shr.u32 	%r10137, %r10136, 31;
	shr.s32 	%r10138, %r10136, 2;
	add.s32 	%r10139, %r10138, %r10137;
	mul.lo.s32 	%r10140, %r10139, 10;
	sub.s32 	%r1680, %r10972, %r10140;
	mov.b32 	%r10998, 0;
	mov.u32 	%r10999, %r10969;
$L__BB5_774:
	mul.hi.s32 	%r10141, %r10999, 1717986919;
	shr.u32 	%r10142, %r10141, 31;
	shr.s32 	%r10143, %r10141, 2;
	add.s32 	%r10144, %r10143, %r10142;
	mul.lo.s32 	%r10145, %r10144, 10;
	sub.s32 	%r1683, %r10999, %r10145;
	setp.eq.s32 	%p2503, %r1683, %r1680;
	@%p2503 bra 	$L__BB5_776;
	setp.le.s32 	%p2618, %r1683, %r1680;
	bra.uni 	$L__BB5_777;
$L__BB5_776:
	add.s32 	%r10998, %r10998, 1;
	setp.ne.s32 	%p2505, %r10998, %r1679;
	mov.u32 	%r10999, %r10144;
	mov.pred 	%p2618, %p2494;
	@%p2505 bra 	$L__BB5_774;
$L__BB5_777:
	selp.b32 	%r10445, %r10969, %r10972, %p2618;
	selp.u32 	%r10149, 1, 0, %p2618;
	add.s32 	%r1687, %r1673, %r10149;
	not.pred 	%p2506, %p2618;
	selp.u32 	%r10150, 1, 0, %p2506;
	add.s32 	%r1688, %r1674, %r10150;
	@%p2618 bra 	$L__BB5_779;
	shl.b32 	%r10151, %r1688, 2;
	add.s32 	%r10153, %r9918, %r10151;
	ld.shared.u32 	%r10972, [%r10153];
	bra.uni 	$L__BB5_780;
$L__BB5_779:
	shl.b32 	%r10154, %r1687, 2;
	add.s32 	%r10156, %r9918, %r10154;
	ld.shared.u32 	%r10969, [%r10156];
$L__BB5_780:
	setp.ge.s32 	%p2508, %r1687, %r1541;
	mov.pred 	%p2507, 0;
	mov.pred 	%p2619, %p2507;
	@%p2508 bra 	$L__BB5_787;
	setp.ge.s32 	%p2510, %r1688, %r1540;
	mov.pred 	%p2619, -1;
	@%p2510 bra 	$L__BB5_787;
	max.s32 	%r10157, %r10969, %r10972;
	cvt.rn.f32.s32 	%f7246, %r10157;
	setp.lt.s32 	%p2512, %r10157, 1;
	mul.f32 	%f7247, %f7246, 0f4B000000;
	selp.f32 	%f7248, %f7247, %f7246, %p2512;
	selp.f32 	%f7249, 0fC1B80000, 0f00000000, %p2512;
	mov.b32 	%r10158, %f7248;
	add.s32 	%r10159, %r10158, -1059760811;
	and.b32  	%r10160, %r10159, -8388608;
	sub.s32 	%r10161, %r10158, %r10160;
	mov.b32 	%f7250, %r10161;
	cvt.rn.f32.s32 	%f7251, %r10160;
	fma.rn.f32 	%f7252, %f7251, 0f34000000, %f7249;
	add.f32 	%f7253, %f7250, 0fBF800000;
	fma.rn.f32 	%f7254, %f7253, 0fBE055027, 0f3E1039F6;
	fma.rn.f32 	%f7255, %f7254, %f7253, 0fBDF8CDCC;
	fma.rn.f32 	%f7256, %f7255, %f7253, 0f3E0F2955;
	fma.rn.f32 	%f7257, %f7256, %f7253, 0fBE2AD8B9;
	fma.rn.f32 	%f7258, %f7257, %f7253, 0f3E4CED0B;
	fma.rn.f32 	%f7259, %f7258, %f7253, 0fBE7FFF22;
	fma.rn.f32 	%f7260, %f7259, %f7253, 0f3EAAAA78;
	fma.rn.f32 	%f7261, %f7260, %f7253, 0fBF000000;
	mul.f32 	%f7262, %f7253, %f7261;
	fma.rn.f32 	%f7263, %f7262, %f7253, %f7253;
	fma.rn.f32 	%f7264, %f7252, 0f3F317218, %f7263;
	setp.gt.u32 	%p2513, %r10158, 2139095039;
	fma.rn.f32 	%f7265, %f7248, 0f7F800000, 0f7F800000;
	selp.f32 	%f7266, %f7265, %f7264, %p2513;
	setp.eq.f32 	%p2514, %f7248, 0f00000000;
	fma.rn.f32 	%f7267, %f7266, 0f3EDE5BD9, 0f3F800000;
	selp.f32 	%f7268, 0fFF800000, %f7267, %p2514;
	cvt.rzi.u32.f32 	%r1693, %f7268;
	setp.eq.s32 	%p2515, %r1693, 0;
	mov.pred 	%p2619, %p2507;
	@%p2515 bra 	$L__BB5_787;
	mul.hi.s32 	%r10163, %r10972, 1717986919;
	shr.u32 	%r10164, %r10163, 31;
	shr.s32 	%r10165, %r10163, 2;
	add.s32 	%r10166, %r10165, %r10164;
	mul.lo.s32 	%r10167, %r10166, 10;
	sub.s32 	%r1694, %r10972, %r10167;
	mov.b32 	%r11002, 0;
	mov.u32 	%r11003, %r10969;
$L__BB5_784:
	mul.hi.s32 	%r10168, %r11003, 1717986919;
	shr.u32 	%r10169, %r10168, 31;
	shr.s32 	%r10170, %r10168, 2;
	add.s32 	%r10171, %r10170, %r10169;
	mul.lo.s32 	%r10172, %r10171, 10;
	sub.s32 	%r1697, %r11003, %r10172;
	setp.eq.s32 	%p2516, %r1697, %r1694;
	@%p2516 bra 	$L__BB5_786;
	setp.le.s32 	%p2619, %r1697, %r1694;
	bra.uni 	$L__BB5_787;
$L__BB5_786:
	add.s32 	%r11002, %r11002, 1;
	setp.ne.s32 	%p2518, %r11002, %r1693;
	mov.u32 	%r11003, %r10171;
	mov.pred 	%p2619, %p2507;
	@%p2518 bra 	$L__BB5_784;
$L__BB5_787:
	selp.b32 	%r10450, %r10969, %r10972, %p2619;
	selp.u32 	%r10176, 1, 0, %p2619;
	add.s32 	%r1701, %r1687, %r10176;
	not.pred 	%p2519, %p2619;
	selp.u32 	%r10177, 1, 0, %p2519;
	add.s32 	%r1702, %r1688, %r10177;
	@%p2619 bra 	$L__BB5_789;
	shl.b32 	%r10178, %r1702, 2;
	add.s32 	%r10180, %r9918, %r10178;
	ld.shared.u32 	%r10972, [%r10180];
	bra.uni 	$L__BB5_790;
$L__BB5_789:
	shl.b32 	%r10181, %r1701, 2;
	add.s32 	%r10183, %r9918, %r10181;
	ld.shared.u32 	%r10969, [%r10183];
$L__BB5_790:
	setp.ge.s32 	%p2521, %r1701, %r1541;
	mov.pred 	%p2520, 0;
	mov.pred 	%p2620, %p2520;
	@%p2521 bra 	$L__BB5_797;
	setp.ge.s32 	%p2523, %r1702, %r1540;
	mov.pred 	%p2620, -1;
	@%p2523 bra 	$L__BB5_797;
	max.s32 	%r10184, %r10969, %r10972;
	cvt.rn.f32.s32 	%f7269, %r10184;
	setp.lt.s32 	%p2525, %r10184, 1;
	mul.f32 	%f7270, %f7269, 0f4B000000;
	selp.f32 	%f7271, %f7270, %f7269, %p2525;
	selp.f32 	%f7272, 0fC1B80000, 0f00000000, %p2525;
	mov.b32 	%r10185, %f7271;
	add.s32 	%r10186, %r10185, -1059760811;
	and.b32  	%r10187, %r10186, -8388608;
	sub.s32 	%r10188, %r10185, %r10187;
	mov.b32 	%f7273, %r10188;
	cvt.rn.f32.s32 	%f7274, %r10187;
	fma.rn.f32 	%f7275, %f7274, 0f34000000, %f7272;
	add.f32 	%f7276, %f7273, 0fBF800000;
	fma.rn.f32 	%f7277, %f7276, 0fBE055027, 0f3E1039F6;
	fma.rn.f32 	%f7278, %f7277, %f7276, 0fBDF8CDCC;
	fma.rn.f32 	%f7279, %f7278, %f7276, 0f3E0F2955;
	fma.rn.f32 	%f7280, %f7279, %f7276, 0fBE2AD8B9;
	fma.rn.f32 	%f7281, %f7280, %f7276, 0f3E4CED0B;
	fma.rn.f32 	%f7282, %f7281, %f7276, 0fBE7FFF22;
	fma.rn.f32 	%f7283, %f7282, %f7276, 0f3EAAAA78;
	fma.rn.f32 	%f7284, %f7283, %f7276, 0fBF000000;
	mul.f32 	%f7285, %f7276, %f7284;
	fma.rn.f32 	%f7286, %f7285, %f7276, %f7276;
	fma.rn.f32 	%f7287, %f7275, 0f3F317218, %f7286;
	setp.gt.u32 	%p2526, %r10185, 2139095039;
	fma.rn.f32 	%f7288, %f7271, 0f7F800000, 0f7F800000;
	selp.f32 	%f7289, %f7288, %f7287, %p2526;
	setp.eq.f32 	%p2527, %f7271, 0f00000000;
	fma.rn.f32 	%f7290, %f7289, 0f3EDE5BD9, 0f3F800000;
	selp.f32 	%f7291, 0fFF800000, %f7290, %p2527;
	cvt.rzi.u32.f32 	%r1707, %f7291;
	setp.eq.s32 	%p2528, %r1707, 0;
	mov.pred 	%p2620, %p2520;
	@%p2528 bra 	$L__BB5_797;
	mul.hi.s32 	%r10190, %r10972, 1717986919;
	shr.u32 	%r10191, %r10190, 31;
	shr.s32 	%r10192, %r10190, 2;
	add.s32 	%r10193, %r10192, %r10191;
	mul.lo.s32 	%r10194, %r10193, 10;
	sub.s32 	%r1708, %r10972, %r10194;
	mov.b32 	%r11006, 0;
	mov.u32 	%r11007, %r10969;
$L__BB5_794:
	mul.hi.s32 	%r10195, %r11007, 1717986919;
	shr.u32 	%r10196, %r10195, 31;
	shr.s32 	%r10197, %r10195, 2;
	add.s32 	%r10198, %r10197, %r10196;
	mul.lo.s32 	%r10199, %r10198, 10;
	sub.s32 	%r1711, %r11007, %r10199;
	setp.eq.s32 	%p2529, %r1711, %r1708;
	@%p2529 bra 	$L__BB5_796;
	setp.le.s32 	%p2620, %r1711, %r1708;
	bra.uni 	$L__BB5_797;
$L__BB5_796:
	add.s32 	%r11006, %r11006, 1;
	shr.s32 	%r10202, %r10195, 2;
	add.s32 	%r11007, %r10202, %r10196;
	setp.ne.s32 	%p2531, %r11006, %r1707;
	mov.pred 	%p2620, %p2520;
	@%p2531 bra 	$L__BB5_794;
$L__BB5_797:
	selp.b32 	%r10449, %r10969, %r10972, %p2620;
	selp.u32 	%r10203, 1, 0, %p2620;
	add.s32 	%r1715, %r1701, %r10203;
	not.pred 	%p2532, %p2620;
	selp.u32 	%r10204, 1, 0, %p2532;
	add.s32 	%r1716, %r1702, %r10204;
	@%p2620 bra 	$L__BB5_799;
	shl.b32 	%r10205, %r1716, 2;
	add.s32 	%r10207, %r9918, %r10205;
	ld.shared.u32 	%r10972, [%r10207];
	bra.uni 	$L__BB5_800;
$L__BB5_799:
	shl.b32 	%r10208, %r1715, 2;
	add.s32 	%r10210, %r9918, %r10208;
	ld.shared.u32 	%r10969, [%r10210];
$L__BB5_800:
	setp.ge.s32 	%p2534, %r1715, %r1541;
	mov.pred 	%p2533, 0;
	mov.pred 	%p2621, %p2533;
	@%p2534 bra 	$L__BB5_807;
	setp.ge.s32 	%p2536, %r1716, %r1540;
	mov.pred 	%p2621, -1;
	@%p2536 bra 	$L__BB5_807;
	max.s32 	%r10211, %r10969, %r10972;
	cvt.rn.f32.s32 	%f7292, %r10211;
	setp.lt.s32 	%p2538, %r10211, 1;
	mul.f32 	%f7293, %f7292, 0f4B000000;
	selp.f32 	%f7294, %f7293, %f7292, %p2538;
	selp.f32 	%f7295, 0fC1B80000, 0f00000000, %p2538;
	mov.b32 	%r10212, %f7294;
	add.s32 	%r10213, %r10212, -1059760811;
	and.b32  	%r10214, %r10213, -8388608;
	sub.s32 	%r10215, %r10212, %r10214;
	mov.b32 	%f7296, %r10215;
	cvt.rn.f32.s32 	%f7297, %r10214;
	fma.rn.f32 	%f7298, %f7297, 0f34000000, %f7295;
	add.f32 	%f7299, %f7296, 0fBF800000;
	fma.rn.f32 	%f7300, %f7299, 0fBE055027, 0f3E1039F6;
	fma.rn.f32 	%f7301, %f7300, %f7299, 0fBDF8CDCC;
	fma.rn.f32 	%f7302, %f7301, %f7299, 0f3E0F2955;
	fma.rn.f32 	%f7303, %f7302, %f7299, 0fBE2AD8B9;
	fma.rn.f32 	%f7304, %f7303, %f7299, 0f3E4CED0B;
	fma.rn.f32 	%f7305, %f7304, %f7299, 0fBE7FFF22;
	fma.rn.f32 	%f7306, %f7305, %f7299, 0f3EAAAA78;
	fma.rn.f32 	%f7307, %f7306, %f7299, 0fBF000000;
	mul.f32 	%f7308, %f7299, %f7307;
	fma.rn.f32 	%f7309, %f7308, %f7299, %f7299;
	fma.rn.f32 	%f7310, %f7298, 0f3F317218, %f7309;
	setp.gt.u32 	%p2539, %r10212, 2139095039;
	fma.rn.f32 	%f7311, %f7294, 0f7F800000, 0f7F800000;
	selp.f32 	%f7312, %f7311, %f7310, %p2539;
	setp.eq.f32 	%p2540, %f7294, 0f00000000;
	fma.rn.f32 	%f7313, %f7312, 0f3EDE5BD9, 0f3F800000;
	selp.f32 	%f7314, 0fFF800000, %f7313, %p2540;
	cvt.rzi.u32.f32 	%r1721, %f7314;
	setp.eq.s32 	%p2541, %r1721, 0;
	mov.pred 	%p2621, %p2533;
	@%p2541 bra 	$L__BB5_807;
	mul.hi.s32 	%r10217, %r10972, 1717986919;
	shr.u32 	%r10218, %r10217, 31;
	shr.s32 	%r10219, %r10217, 2;
	add.s32 	%r10220, %r10219, %r10218;
	mul.lo.s32 	%r10221, %r10220, 10;
	sub.s32 	%r1722, %r10972, %r10221;
	mov.b32 	%r11010, 0;
	mov.u32 	%r11011, %r10969;
$L__BB5_804:
	mul.hi.s32 	%r10222, %r11011, 1717986919;
	shr.u32 	%r10223, %r10222, 31;
	shr.s32 	%r10224, %r10222, 2;
	add.s32 	%r10225, %r10224, %r10223;
	mul.lo.s32 	%r10226, %r10225, 10;
	sub.s32 	%r1725, %r11011, %r10226;
	setp.eq.s32 	%p2542, %r1725, %r1722;
	@%p2542 bra 	$L__BB5_806;
	setp.le.s32 	%p2621, %r1725, %r1722;
	bra.uni 	$L__BB5_807;
$L__BB5_806:
	add.s32 	%r11010, %r11010, 1;
	shr.u32 	%r10228, %r10222, 31;
	shr.s32 	%r10229, %r10222, 2;
	add.s32 	%r11011, %r10229, %r10228;
	setp.ne.s32 	%p2544, %r11010, %r1721;
	mov.pred 	%p2621, %p2533;
	@%p2544 bra 	$L__BB5_804;
$L__BB5_807:
	selp.b32 	%r10454, %r10969, %r10972, %p2621;
	selp.u32 	%r10230, 1, 0, %p2621;
	add.s32 	%r1729, %r1715, %r10230;
	not.pred 	%p2545, %p2621;
	selp.u32 	%r10231, 1, 0, %p2545;
	add.s32 	%r1730, %r1716, %r10231;
	@%p2621 bra 	$L__BB5_809;
	shl.b32 	%r10232, %r1730, 2;
	add.s32 	%r10234, %r9918, %r10232;
	ld.shared.u32 	%r10972, [%r10234];
	bra.uni 	$L__BB5_810;
$L__BB5_809:
	shl.b32 	%r10235, %r1729, 2;
	add.s32 	%r10237, %r9918, %r10235;
	ld.shared.u32 	%r10969, [%r10237];
$L__BB5_810:
	setp.ge.s32 	%p2547, %r1729, %r1541;
	mov.pred 	%p2546, 0;
	mov.pred 	%p2622, %p2546;
	@%p2547 bra 	$L__BB5_817;
	setp.ge.s32 	%p2549, %r1730, %r1540;
	mov.pred 	%p2622, -1;
	@%p2549 bra 	$L__BB5_817;
	max.s32 	%r10238, %r10969, %r10972;
	cvt.rn.f32.s32 	%f7315, %r10238;
	setp.lt.s32 	%p2551, %r10238, 1;
	mul.f32 	%f7316, %f7315, 0f4B000000;
	selp.f32 	%f7317, %f7316, %f7315, %p2551;
	selp.f32 	%f7318, 0fC1B80000, 0f00000000, %p2551;
	mov.b32 	%r10239, %f7317;
	add.s32 	%r10240, %r10239, -1059760811;
	and.b32  	%r10241, %r10240, -8388608;
	sub.s32 	%r10242, %r10239, %r10241;
	mov.b32 	%f7319, %r10242;
	cvt.rn.f32.s32 	%f7320, %r10241;
	fma.rn.f32 	%f7321, %f7320, 0f34000000, %f7318;
	add.f32 	%f7322, %f7319, 0fBF800000;
	fma.rn.f32 	%f7323, %f7322, 0fBE055027, 0f3E1039F6;
	fma.rn.f32 	%f7324, %f7323, %f7322, 0fBDF8CDCC;
	fma.rn.f32 	%f7325, %f7324, %f7322, 0f3E0F2955;
	fma.rn.f32 	%f7326, %f7325, %f7322, 0fBE2AD8B9;
	fma.rn.f32 	%f7327, %f7326, %f7322, 0f3E4CED0B;
	fma.rn.f32 	%f7328, %f7327, %f7322, 0fBE7FFF22;
	fma.rn.f32 	%f7329, %f7328, %f7322, 0f3EAAAA78;
	fma.rn.f32 	%f7330, %f7329, %f7322, 0fBF000000;
	mul.f32 	%f7331, %f7322, %f7330;
	fma.rn.f32 	%f7332, %f7331, %f7322, %f7322;
	fma.rn.f32 	%f7333, %f7321, 0f3F317218, %f7332;
	setp.gt.u32 	%p2552, %r10239, 2139095039;
	fma.rn.f32 	%f7334, %f7317, 0f7F800000, 0f7F800000;
	selp.f32 	%f7335, %f7334, %f7333, %p2552;
	setp.eq.f32 	%p2553, %f7317, 0f00000000;
	fma.rn.f32 	%f7336, %f7335, 0f3EDE5BD9, 0f3F800000;
	selp.f32 	%f7337, 0fFF800000, %f7336, %p2553;
	cvt.rzi.u32.f32 	%r1735, %f7337;
	setp.eq.s32 	%p2554, %r1735, 0;
	mov.pred 	%p2622, %p2546;
	@%p2554 bra 	$L__BB5_817;
	mul.hi.s32 	%r10244, %r10972, 1717986919;
	shr.u32 	%r10245, %r10244, 31;
	shr.s32 	%r10246, %r10244, 2;
	add.s32 	%r10247, %r10246, %r10245;
	mul.lo.s32 	%r10248, %r10247, 10;
	sub.s32 	%r1736, %r10972, %r10248;
	mov.b32 	%r11014, 0;
	mov.u32 	%r11015, %r10969;
$L__BB5_814:
	mul.hi.s32 	%r10249, %r11015, 1717986919;
	shr.u32 	%r10250, %r10249, 31;
	shr.s32 	%r10251, %r10249, 2;
	add.s32 	%r10252, %r10251, %r10250;
	mul.lo.s32 	%r10253, %r10252, 10;
	sub.s32 	%r1739, %r11015, %r10253;
	setp.eq.s32 	%p2555, %r1739, %r1736;
	@%p2555 bra 	$L__BB5_816;
	setp.le.s32 	%p2622, %r1739, %r1736;
	bra.uni 	$L__BB5_817;
$L__BB5_816:
	add.s32 	%r11014, %r11014, 1;
	shr.u32 	%r10255, %r10249, 31;
	shr.s32 	%r10256, %r10249, 2;
	add.s32 	%r11015, %r10256, %r10255;
	setp.ne.s32 	%p2557, %r11014, %r1735;
	mov.pred 	%p2622, %p2546;
	@%p2557 bra 	$L__BB5_814;
$L__BB5_817:
	selp.b32 	%r10453, %r10969, %r10972, %p2622;
	selp.u32 	%r10257, 1, 0, %p2622;
	add.s32 	%r1743, %r1729, %r10257;
	not.pred 	%p2558, %p2622;
	selp.u32 	%r10258, 1, 0, %p2558;
	add.s32 	%r1744, %r1730, %r10258;
	@%p2622 bra 	$L__BB5_819;
	shl.b32 	%r10259, %r1744, 2;
	mov.u32 	%r10260, _ZZN3cub18CUB_300001_SM_10006detail10merge_sort30DeviceMergeSortBlockSortKernelINS2_10policy_hubIN6thrust24THRUST_300001_SM_1000_NS6detail15normal_iteratorINS6_10device_ptrIiEEEEE9Policy600ESB_PNS0_8NullTypeESB_SF_m14lex_comparatoriSE_EEvbT0_T1_T2_T3_T4_PT6_PT7_T5_NS1_7vsmem_tEE19static_temp_storage;
	add.s32 	%r10261, %r10260, %r10259;
	ld.shared.u32 	%r10972, [%r10261];
	bra.uni 	$L__BB5_820;
$L__BB5_819:
	shl.b32 	%r10262, %r1743, 2;
	mov.u32 	%r10263, _ZZN3cub18CUB_300001_SM_10006detail10merge_sort30DeviceMergeSortBlockSortKernelINS2_10policy_hubIN6thrust24THRUST_300001_SM_1000_NS6detail15normal_iteratorINS6_10device_ptrIiEEEEE9Policy600ESB_PNS0_8NullTypeESB_SF_m14lex_comparatoriSE_EEvbT0_T1_T2_T3_T4_PT6_PT7_T5_NS1_7vsmem_tEE19static_temp_storage;
	add.s32 	%r10264, %r10263, %r10262;
	ld.shared.u32 	%r10969, [%r10264];
$L__BB5_820:
	setp.ge.s32 	%p2560, %r1743, %r1541;
	mov.pred 	%p2559, 0;
	mov.pred 	%p2623, %p2559;
	@%p2560 bra 	$L__BB5_827;
	setp.ge.s32 	%p2562, %r1744, %r1540;
	mov.pred 	%p2623, -1;
	@%p2562 bra 	$L__BB5_827;
	max.s32 	%r10265, %r10969, %r10972;
	cvt.rn.f32.s32 	%f7338, %r10265;
	setp.lt.s32 	%p2564, %r10265, 1;
	mul.f32 	%f7339, %f7338, 0f4B000000;
	selp.f32 	%f7340, %f7339, %f7338, %p2564;
	selp.f32 	%f7341, 0fC1B80000, 0f00000000, %p2564;
	mov.b32 	%r10266, %f7340;
	add.s32 	%r10267, %r10266, -1059760811;
	and.b32  	%r10268, %r10267, -8388608;
	sub.s32 	%r10269, %r10266, %r10268;
	mov.b32 	%f7342, %r10269;
	cvt.rn.f32.s32 	%f7343, %r10268;
	fma.rn.f32 	%f7344, %f7343, 0f34000000, %f7341;
	add.f32 	%f7345, %f7342, 0fBF800000;
	fma.rn.f32 	%f7346, %f7345, 0fBE055027, 0f3E1039F6;
	fma.rn.f32 	%f7347, %f7346, %f7345, 0fBDF8CDCC;
	fma.rn.f32 	%f7348, %f7347, %f7345, 0f3E0F2955;
	fma.rn.f32 	%f7349, %f7348, %f7345, 0fBE2AD8B9;
	fma.rn.f32 	%f7350, %f7349, %f7345, 0f3E4CED0B;
	fma.rn.f32 	%f7351, %f7350, %f7345, 0fBE7FFF22;
	fma.rn.f32 	%f7352, %f7351, %f7345, 0f3EAAAA78;
	fma.rn.f32 	%f7353, %f7352, %f7345, 0fBF000000;
	mul.f32 	%f7354, %f7345, %f7353;
	fma.rn.f32 	%f7355, %f7354, %f7345, %f7345;
	fma.rn.f32 	%f7356, %f7344, 0f3F317218, %f7355;
	setp.gt.u32 	%p2565, %r10266, 2139095039;
	fma.rn.f32 	%f7357, %f7340, 0f7F800000, 0f7F800000;
	selp.f32 	%f7358, %f7357, %f7356, %p2565;
	setp.eq.f32 	%p2566, %f7340, 0f00000000;
	fma.rn.f32 	%f7359, %f7358, 0f3EDE5BD9, 0f3F800000;
	selp.f32 	%f7360, 0fFF800000, %f7359, %p2566;
	cvt.rzi.u32.f32 	%r1749, %f7360;
	setp.eq.s32 	%p2567, %r1749, 0;
	mov.pred 	%p2623, %p2559;
	@%p2567 bra 	$L__BB5_827;
	mul.hi.s32 	%r10271, %r10972, 1717986919;
	shr.u32 	%r10272, %r10271, 31;
	shr.s32 	%r10273, %r10271, 2;
	add.s32 	%r10274, %r10273, %r10272;
	mul.lo.s32 	%r10275, %r10274, 10;
	sub.s32 	%r1750, %r10972, %r10275;
	mov.b32 	%r11018, 0;
	mov.u32 	%r11019, %r10969;
$L__BB5_824:
	mul.hi.s32 	%r10276, %r11019, 1717986919;
	shr.u32 	%r10277, %r10276, 31;
	shr.s32 	%r10278, %r10276, 2;
	add.s32 	%r10279, %r10278, %r10277;
	mul.lo.s32 	%r10280, %r10279, 10;
	sub.s32 	%r1753, %r11019, %r10280;
	setp.eq.s32 	%p2568, %r1753, %r1750;
	@%p2568 bra 	$L__BB5_826;
	setp.le.s32 	%p2623, %r1753, %r1750;
	bra.uni 	$L__BB5_827;
$L__BB5_826:
	add.s32 	%r11018, %r11018, 1;
	mul.hi.s32 	%r10281, %r11019, 1717986919;
	shr.u32 	%r10282, %r10281, 31;
	shr.s32 	%r10283, %r10281, 2;
	add.s32 	%r11019, %r10283, %r10282;
	setp.ne.s32 	%p2570, %r11018, %r1749;
	mov.pred 	%p2623, %p2559;
	@%p2570 bra 	$L__BB5_824;
$L__BB5_827:
	selp.b32 	%r10458, %r10969, %r10972, %p2623;
	selp.u32 	%r10284, 1, 0, %p2623;
	add.s32 	%r1757, %r1743, %r10284;
	not.pred 	%p2571, %p2623;
	selp.u32 	%r10285, 1, 0, %p2571;
	add.s32 	%r1758, %r1744, %r10285;
	@%p2623 bra 	$L__BB5_829;
	shl.b32 	%r10286, %r1758, 2;
	mov.u32 	%r10287, _ZZN3cub18CUB_300001_SM_10006detail10merge_sort30DeviceMergeSortBlockSortKernelINS2_10policy_hubIN6thrust24THRUST_300001_SM_1000_NS6detail15normal_iteratorINS6_10device_ptrIiEEEEE9Policy600ESB_PNS0_8NullTypeESB_SF_m14lex_comparatoriSE_EEvbT0_T1_T2_T3_T4_PT6_PT7_T5_NS1_7vsmem_tEE19static_temp_storage;
	add.s32 	%r10288, %r10287, %r10286;
	ld.shared.u32 	%r10972, [%r10288];
	bra.uni 	$L__BB5_830;
$L__BB5_829:
	shl.b32 	%r10289, %r1757, 2;
	mov.u32 	%r10290, _ZZN3cub18CUB_300001_SM_10006detail10merge_sort30DeviceMergeSortBlockSortKernelINS2_10policy_hubIN6thrust24THRUST_300001_SM_1000_NS6detail15normal_iteratorINS6_10device_ptrIiEEEEE9Policy600ESB_PNS0_8NullTypeESB_SF_m14lex_comparatoriSE_EEvbT0_T1_T2_T3_T4_PT6_PT7_T5_NS1_7vsmem_tEE19static_temp_storage;
	add.s32 	%r10291, %r10290, %r10289;
	ld.shared.u32 	%r10969, [%r10291];
$L__BB5_830:
	setp.ge.s32 	%p2573, %r1757, %r1541;
	mov.pred 	%p2572, 0;
	mov.pred 	%p2624, %p2572;
	@%p2573 bra 	$L__BB5_837;
	setp.ge.s32 	%p2575, %r1758, %r1540;
	mov.pred 	%p2624, -1;
	@%p2575 bra 	$L__BB5_837;
	max.s32 	%r10292, %r10969, %r10972;
	cvt.rn.f32.s32 	%f7361, %r10292;
	setp.lt.s32 	%p2577, %r10292, 1;
	mul.f32 	%f7362, %f7361, 0f4B000000;
	selp.f32 	%f7363, %f7362, %f7361, %p2577;
	selp.f32 	%f7364, 0fC1B80000, 0f00000000, %p2577;
	mov.b32 	%r10293, %f7363;
	add.s32 	%r10294, %r10293, -1059760811;
	and.b32  	%r10295, %r10294, -8388608;
	sub.s32 	%r10296, %r10293, %r10295;
	mov.b32 	%f7365, %r10296;
	cvt.rn.f32.s32 	%f7366, %r10295;
	fma.rn.f32 	%f7367, %f7366, 0f34000000, %f7364;
	add.f32 	%f7368, %f7365, 0fBF800000;
	fma.rn.f32 	%f7369, %f7368, 0fBE055027, 0f3E1039F6;
	fma.rn.f32 	%f7370, %f7369, %f7368, 0fBDF8CDCC;
	fma.rn.f32 	%f7371, %f7370, %f7368, 0f3E0F2955;
	fma.rn.f32 	%f7372, %f7371, %f7368, 0fBE2AD8B9;
	fma.rn.f32 	%f7373, %f7372, %f7368, 0f3E4CED0B;
	fma.rn.f32 	%f7374, %f7373, %f7368, 0fBE7FFF22;
	fma.rn.f32 	%f7375, %f7374, %f7368, 0f3EAAAA78;
	fma.rn.f32 	%f7376, %f7375, %f7368, 0fBF000000;
	mul.f32 	%f7377, %f7368, %f7376;
	fma.rn.f32 	%f7378, %f7377, %f7368, %f7368;
	fma.rn.f32 	%f7379, %f7367, 0f3F317218, %f7378;
	setp.gt.u32 	%p2578, %r10293, 2139095039;
	fma.rn.f32 	%f7380, %f7363, 0f7F800000, 0f7F800000;
	selp.f32 	%f7381, %f7380, %f7379, %p2578;
	setp.eq.f32 	%p2579, %f7363, 0f00000000;
	fma.rn.f32 	%f7382, %f7381, 0f3EDE5BD9, 0f3F800000;
	selp.f32 	%f7383, 0fFF800000, %f7382, %p2579;
	cvt.rzi.u32.f32 	%r1763, %f7383;
	setp.eq.s32 	%p2580, %r1763, 0;
	mov.pred 	%p2624, %p2572;
	@%p2580 bra 	$L__BB5_837;
	mul.hi.s32 	%r10298, %r10972, 1717986919;
	shr.u32 	%r10299, %r10298, 31;
	shr.s32 	%r10300, %r10298, 2;
	add.s32 	%r10301, %r10300, %r10299;
	mul.lo.s32 	%r10302, %r10301, 10;
	sub.s32 	%r1764, %r10972, %r10302;
	mov.b32 	%r11022, 0;
	mov.u32 	%r11023, %r10969;
$L__BB5_834:
	mul.hi.s32 	%r10303, %r11023, 1717986919;
	shr.u32 	%r10304, %r10303, 31;
	shr.s32 	%r10305, %r10303, 2;
	add.s32 	%r10306, %r10305, %r10304;
	mul.lo.s32 	%r10307, %r10306, 10;
	sub.s32 	%r1767, %r11023, %r10307;
	setp.eq.s32 	%p2581, %r1767, %r1764;
	@%p2581 bra 	$L__BB5_836;
	setp.le.s32 	%p2624, %r1767, %r1764;
	bra.uni 	$L__BB5_837;
$L__BB5_836:
	add.s32 	%r11022, %r11022, 1;
	mul.hi.s32 	%r10308, %r11023, 1717986919;
	shr.u32 	%r10309, %r10308, 31;
	shr.s32 	%r10310, %r10308, 2;
	add.s32 	%r11023, %r10310, %r10309;
	setp.ne.s32 	%p2583, %r11022, %r1763;
	mov.pred 	%p2624, %p2572;
	@%p2583 bra 	$L__BB5_834;
$L__BB5_837:
	selp.b32 	%r10457, %r10969, %r10972, %p2624;
	selp.u32 	%r10311, 1, 0, %p2624;
	add.s32 	%r1771, %r1757, %r10311;
	not.pred 	%p2584, %p2624;
	selp.u32 	%r10312, 1, 0, %p2584;
	add.s32 	%r1772, %r1758, %r10312;
	@%p2624 bra 	$L__BB5_839;
	shl.b32 	%r10313, %r1772, 2;
	mov.u32 	%r10314, _ZZN3cub18CUB_300001_SM_10006detail10merge_sort30DeviceMergeSortBlockSortKernelINS2_10policy_hubIN6thrust24THRUST_300001_SM_1000_NS6detail15normal_iteratorINS6_10device_ptrIiEEEEE9Policy600ESB_PNS0_8NullTypeESB_SF_m14lex_comparatoriSE_EEvbT0_T1_T2_T3_T4_PT6_PT7_T5_NS1_7vsmem_tEE19static_temp_storage;
	add.s32 	%r10315, %r10314, %r10313;
	ld.shared.u32 	%r10972, [%r10315];
	bra.uni 	$L__BB5_840;
$L__BB5_839:
	shl.b32 	%r10316, %r1771, 2;
	mov.u32 	%r10317, _ZZN3cub18CUB_300001_SM_10006detail10merge_sort30DeviceMergeSortBlockSortKernelINS2_10policy_hubIN6thrust24THRUST_300001_SM_1000_NS6detail15normal_iteratorINS6_10device_ptrIiEEEEE9Policy600ESB_PNS0_8NullTypeESB_SF_m14lex_comparatoriSE_EEvbT0_T1_T2_T3_T4_PT6_PT7_T5_NS1_7vsmem_tEE19static_temp_storage;
	add.s32 	%r10318, %r10317, %r10316;
	ld.shared.u32 	%r10969, [%r10318];
$L__BB5_840:
	setp.ge.s32 	%p2586, %r1771, %r1541;
	mov.pred 	%p2585, 0;
	mov.pred 	%p2625, %p2585;
	@%p2586 bra 	$L__BB5_847;
	setp.ge.s32 	%p2588, %r1772, %r1540;
	mov.pred 	%p2625, -1;
	@%p2588 bra 	$L__BB5_847;
	max.s32 	%r10319, %r10969, %r10972;
	cvt.rn.f32.s32 	%f7384, %r10319;
	setp.lt.s32 	%p2590, %r10319, 1;
	mul.f32 	%f7385, %f7384, 0f4B000000;
	selp.f32 	%f7386, %f7385, %f7384, %p2590;
	selp.f32 	%f7387, 0fC1B80000, 0f00000000, %p2590;
	mov.b32 	%r10320, %f7386;
	add.s32 	%r10321, %r10320, -1059760811;
	and.b32  	%r10322, %r10321, -8388608;
	sub.s32 	%r10323, %r10320, %r10322;
	mov.b32 	%f7388, %r10323;
	cvt.rn.f32.s32 	%f7389, %r10322;
	fma.rn.f32 	%f7390, %f7389, 0f34000000, %f7387;
	add.f32 	%f7391, %f7388, 0fBF800000;
	fma.rn.f32 	%f7392, %f7391, 0fBE055027, 0f3E1039F6;
	fma.rn.f32 	%f7393, %f7392, %f7391, 0fBDF8CDCC;
	fma.rn.f32 	%f7394, %f7393, %f7391, 0f3E0F2955;
	fma.rn.f32 	%f7395, %f7394, %f7391, 0fBE2AD8B9;
	fma.rn.f32 	%f7396, %f7395, %f7391, 0f3E4CED0B;
	fma.rn.f32 	%f7397, %f7396, %f7391, 0fBE7FFF22;
	fma.rn.f32 	%f7398, %f7397, %f7391, 0f3EAAAA78;
	fma.rn.f32 	%f7399, %f7398, %f7391, 0fBF000000;
	mul.f32 	%f7400, %f7391, %f7399;
	fma.rn.f32 	%f7401, %f7400, %f7391, %f7391;
	fma.rn.f32 	%f7402, %f7390, 0f3F317218, %f7401;
	setp.gt.u32 	%p2591, %r10320, 2139095039;
	fma.rn.f32 	%f7403, %f7386, 0f7F800000, 0f7F800000;
	selp.f32 	%f7404, %f7403, %f7402, %p2591;
	setp.eq.f32 	%p2592, %f7386, 0f00000000;
	fma.rn.f32 	%f7405, %f7404, 0f3EDE5BD9, 0f3F800000;
	selp.f32 	%f7406, 0fFF800000, %f7405, %p2592;
	cvt.rzi.u32.f32 	%r1777, %f7406;
	setp.eq.s32 	%p2593, %r1777, 0;
	mov.pred 	%p2625, %p2585;
	@%p2593 bra 	$L__BB5_847;
	mul.hi.s32 	%r10325, %r10972, 1717986919;
	shr.u32 	%r10326, %r10325, 31;
	shr.s32 	%r10327, %r10325, 2;
	add.s32 	%r10328, %r10327, %r10326;
	mul.lo.s32 	%r10329, %r10328, 10;
	sub.s32 	%r1778, %r10972, %r10329;
	mov.b32 	%r11026, 0;
	mov.u32 	%r11027, %r10969;
$L__BB5_844:
	mul.hi.s32 	%r10330, %r11027, 1717986919;
	shr.u32 	%r10331, %r10330, 31;
	shr.s32 	%r10332, %r10330, 2;
	add.s32 	%r10333, %r10332, %r10331;
	mul.lo.s32 	%r10334, %r10333, 10;
	sub.s32 	%r1781, %r11027, %r10334;
	setp.eq.s32 	%p2594, %r1781, %r1778;
	@%p2594 bra 	$L__BB5_846;
	setp.le.s32 	%p2625, %r1781, %r1778;
	bra.uni 	$L__BB5_847;
$L__BB5_846:
	add.s32 	%r11026, %r11026, 1;
	mul.hi.s32 	%r10335, %r11027, 1717986919;
	shr.u32 	%r10336, %r10335, 31;
	shr.s32 	%r10337, %r10335, 2;
	add.s32 	%r11027, %r10337, %r10336;
	setp.ne.s32 	%p2596, %r11026, %r1777;
	mov.pred 	%p2625, %p2585;
	@%p2596 bra 	$L__BB5_844;
$L__BB5_847:
	selp.b32 	%r10462, %r10969, %r10972, %p2625;
	selp.u32 	%r10338, 1, 0, %p2625;
	add.s32 	%r1785, %r1771, %r10338;
	not.pred 	%p2597, %p2625;
	selp.u32 	%r10339, 1, 0, %p2597;
	add.s32 	%r1786, %r1772, %r10339;
	@%p2625 bra 	$L__BB5_849;
	shl.b32 	%r10340, %r1786, 2;
	mov.u32 	%r10341, _ZZN3cub18CUB_300001_SM_10006detail10merge_sort30DeviceMergeSortBlockSortKernelINS2_10policy_hubIN6thrust24THRUST_300001_SM_1000_NS6detail15normal_iteratorINS6_10device_ptrIiEEEEE9Policy600ESB_PNS0_8NullTypeESB_SF_m14lex_comparatoriSE_EEvbT0_T1_T2_T3_T4_PT6_PT7_T5_NS1_7vsmem_tEE19static_temp_storage;
	add.s32 	%r10342, %r10341, %r10340;
	ld.shared.u32 	%r10972, [%r10342];
	bra.uni 	$L__BB5_850;
$L__BB5_849:
	shl.b32 	%r10343, %r1785, 2;
	mov.u32 	%r10344, _ZZN3cub18CUB_300001_SM_10006detail10merge_sort30DeviceMergeSortBlockSortKernelINS2_10policy_hubIN6thrust24THRUST_300001_SM_1000_NS6detail15normal_iteratorINS6_10device_ptrIiEEEEE9Policy600ESB_PNS0_8NullTypeESB_SF_m14lex_comparatoriSE_EEvbT0_T1_T2_T3_T4_PT6_PT7_T5_NS1_7vsmem_tEE19static_temp_storage;
	add.s32 	%r10345, %r10344, %r10343;
	ld.shared.u32 	%r10969, [%r10345];
$L__BB5_850:
	setp.ge.s32 	%p2598, %r1785, %r1541;
	mov.u32 	%r10525, %r10972;
	@%p2598 bra 	$L__BB5_857;
	setp.ge.s32 	%p2599, %r1786, %r1540;
	mov.u32 	%r10525, %r10969;
	@%p2599 bra 	$L__BB5_857;
	max.s32 	%r10346, %r10969, %r10972;
	cvt.rn.f32.s32 	%f7407, %r10346;
	setp.lt.s32 	%p2600, %r10346, 1;
	mul.f32 	%f7408, %f7407, 0f4B000000;
	selp.f32 	%f7409, %f7408, %f7407, %p2600;
	selp.f32 	%f7410, 0fC1B80000, 0f00000000, %p2600;
	mov.b32 	%r10347, %f7409;
	add.s32 	%r10348, %r10347, -1059760811;
	and.b32  	%r10349, %r10348, -8388608;
	sub.s32 	%r10350, %r10347, %r10349;
	mov.b32 	%f7411, %r10350;
	cvt.rn.f32.s32 	%f7412, %r10349;
	fma.rn.f32 	%f7413, %f7412, 0f34000000, %f7410;
	add.f32 	%f7414, %f7411, 0fBF800000;
	fma.rn.f32 	%f7415, %f7414, 0fBE055027, 0f3E1039F6;
	fma.rn.f32 	%f7416, %f7415, %f7414, 0fBDF8CDCC;
	fma.rn.f32 	%f7417, %f7416, %f7414, 0f3E0F2955;
	fma.rn.f32 	%f7418, %f7417, %f7414, 0fBE2AD8B9;
	fma.rn.f32 	%f7419, %f7418, %f7414, 0f3E4CED0B;
	fma.rn.f32 	%f7420, %f7419, %f7414, 0fBE7FFF22;
	fma.rn.f32 	%f7421, %f7420, %f7414, 0f3EAAAA78;
	fma.rn.f32 	%f7422, %f7421, %f7414, 0fBF000000;
	mul.f32 	%f7423, %f7414, %f7422;
	fma.rn.f32 	%f7424, %f7423, %f7414, %f7414;
	fma.rn.f32 	%f7425, %f7413, 0f3F317218, %f7424;
	setp.gt.u32 	%p2601, %r10347, 2139095039;
	fma.rn.f32 	%f7426, %f7409, 0f7F800000, 0f7F800000;
	selp.f32 	%f7427, %f7426, %f7425, %p2601;
	setp.eq.f32 	%p2602, %f7409, 0f00000000;
	fma.rn.f32 	%f7428, %f7427, 0f3EDE5BD9, 0f3F800000;
	selp.f32 	%f7429, 0fFF800000, %f7428, %p2602;
	cvt.rzi.u32.f32 	%r1791, %f7429;
	setp.eq.s32 	%p2603, %r1791, 0;
	mov.u32 	%r10525, %r10972;
	@%p2603 bra 	$L__BB5_857;
	mul.hi.s32 	%r10352, %r10972, 1717986919;
	shr.u32 	%r10353, %r10352, 31;
	shr.s32 	%r10354, %r10352, 2;
	add.s32 	%r10355, %r10354, %r10353;
	mul.lo.s32 	%r10356, %r10355, 10;
	sub.s32 	%r1792, %r10972, %r10356;
	mov.b32 	%r11030, 0;
	mov.u32 	%r11031, %r10969;
$L__BB5_854:
	mul.hi.s32 	%r10357, %r11031, 1717986919;
	shr.u32 	%r10358, %r10357, 31;
	shr.s32 	%r10359, %r10357, 2;
	add.s32 	%r10360, %r10359, %r10358;
	mul.lo.s32 	%r10361, %r10360, 10;
	sub.s32 	%r1795, %r11031, %r10361;
	setp.eq.s32 	%p2604, %r1795, %r1792;
	@%p2604 bra 	$L__BB5_856;
	setp.gt.s32 	%p2605, %r1795, %r1792;
	selp.b32 	%r10525, %r10972, %r10969, %p2605;
	bra.uni 	$L__BB5_857;
$L__BB5_856:
	add.s32 	%r11030, %r11030, 1;
	shr.u32 	%r10363, %r10357, 31;
	shr.s32 	%r10364, %r10357, 2;
	add.s32 	%r11031, %r10364, %r10363;
	setp.ne.s32 	%p2606, %r11030, %r1791;
	mov.u32 	%r10525, %r10972;
	@%p2606 bra 	$L__BB5_854;
$L__BB5_857:
	shl.b32 	%r10960, %r1537, 1;
	setp.lt.u32 	%p2607, %r1537, 129;
	@%p2607 bra 	$L__BB5_682;
	ld.param.s8 	%rs3, [_ZN3cub18CUB_300001_SM_10006detail10merge_sort30DeviceMergeSortBlockSortKernelINS2_10policy_hubIN6thrust24THRUST_300001_SM_1000_NS6detail15normal_iteratorINS6_10device_ptrIiEEEEE9Policy600ESB_PNS0_8NullTypeESB_SF_m14lex_comparatoriSE_EEvbT0_T1_T2_T3_T4_PT6_PT7_T5_NS1_7vsmem_tE_param_0];
	bar.sync 	0;
	setp.eq.s16 	%p2608, %rs3, 0;
	@%p2608 bra 	$L__BB5_860;
	st.shared.u32 	[%r5], %r10466;
	st.shared.u32 	[%r5+4], %r10434;
	st.shared.u32 	[%r5+8], %r10433;
	st.shared.u32 	[%r5+12], %r10438;
	st.shared.u32 	[%r5+16], %r10437;
	st.shared.u32 	[%r5+20], %r10442;
	st.shared.u32 	[%r5+24], %r10441;
	st.shared.u32 	[%r5+28], %r10446;
	st.shared.u32 	[%r5+32], %r10445;
	st.shared.u32 	[%r5+36], %r10450;
	st.shared.u32 	[%r5+40], %r10449;
	st.shared.u32 	[%r5+44], %r10454;
	st.shared.u32 	[%r5+48], %r10453;
	st.shared.u32 	[%r5+52], %r10458;
	st.shared.u32 	[%r5+56], %r10457;
	st.shared.u32 	[%r5+60], %r10462;
	st.shared.u32 	[%r5+64], %r10525;
	bar.warp.sync 	-1;
	ld.shared.u32 	%r10365, [%r4];
	ld.shared.u32 	%r10366, [%r4+128];
	ld.shared.u32 	%r10367, [%r4+256];
	ld.shared.u32 	%r10368, [%r4+384];
	ld.shared.u32 	%r10369, [%r4+512];
	ld.shared.u32 	%r10370, [%r4+640];
	ld.shared.u32 	%r10371, [%r4+768];
	ld.shared.u32 	%r10372, [%r4+896];
	ld.shared.u32 	%r10373, [%r4+1024];
	ld.shared.u32 	%r10374, [%r4+1152];
	ld.shared.u32 	%r10375, [%r4+1280];
	ld.shared.u32 	%r10376, [%r4+1408];
	ld.shared.u32 	%r10377, [%r4+1536];
	ld.shared.u32 	%r10378, [%r4+1664];
	ld.shared.u32 	%r10379, [%r4+1792];
	ld.shared.u32 	%r10380, [%r4+1920];
	ld.shared.u32 	%r10381, [%r4+2048];
	cvt.u64.u32 	%rd31, %r3;
	cvt.u64.u32 	%rd32, %r2;
	add.s64 	%rd33, %rd4, %rd32;
	add.s64 	%rd34, %rd33, %rd31;
	shl.b64 	%rd35, %rd34, 2;
	add.s64 	%rd36, %rd3, %rd35;
	st.global.u32 	[%rd36], %r10365;
	st.global.u32 	[%rd36+128], %r10366;
	st.global.u32 	[%rd36+256], %r10367;
	st.global.u32 	[%rd36+384], %r10368;
	st.global.u32 	[%rd36+512], %r10369;
	st.global.u32 	[%rd36+640], %r10370;
	st.global.u32 	[%rd36+768], %r10371;
	st.global.u32 	[%rd36+896], %r10372;
	st.global.u32 	[%rd36+1024], %r10373;
	st.global.u32 	[%rd36+1152], %r10374;
	st.global.u32 	[%rd36+1280], %r10375;
	st.global.u32 	[%rd36+1408], %r10376;
	st.global.u32 	[%rd36+1536], %r10377;
	st.global.u32 	[%rd36+1664], %r10378;
	st.global.u32 	[%rd36+1792], %r10379;
	st.global.u32 	[%rd36+1920], %r10380;
	st.global.u32 	[%rd36+2048], %r10381;
	bra.uni 	$L__BB5_1916;
$L__BB5_860:
	st.shared.u32 	[%r5], %r10466;
	st.shared.u32 	[%r5+4], %r10434;
	st.shared.u32 	[%r5+8], %r10433;
	st.shared.u32 	[%r5+12], %r10438;
	st.shared.u32 	[%r5+16], %r10437;
	st.shared.u32 	[%r5+20], %r10442;
	st.shared.u32 	[%r5+24], %r10441;
	st.shared.u32 	[%r5+28], %r10446;
	st.shared.u32 	[%r5+32], %r10445;
	st.shared.u32 	[%r5+36], %r10450;
	st.shared.u32 	[%r5+40], %r10449;
	st.shared.u32 	[%r5+44], %r10454;
	st.shared.u32 	[%r5+48], %r10453;
	st.shared.u32 	[%r5+52], %r10458;
	st.shared.u32 	[%r5+56], %r10457;
	st.shared.u32 	[%r5+60], %r10462;
	st.shared.u32 	[%r5+64], %r10525;
	bar.warp.sync 	-1;
	ld.shared.u32 	%r10382, [%r4];
	ld.shared.u32 	%r10383, [%r4+128];
	ld.shared.u32 	%r10384, [%r4+256];
	ld.shared.u32 	%r10385, [%r4+384];
	ld.shared.u32 	%r10386, [%r4+512];
	ld.shared.u32 	%r10387, [%r4+640];
	ld.shared.u32 	%r10388, [%r4+768];
	ld.shared.u32 	%r10389, [%r4+896];
	ld.shared.u32 	%r10390, [%r4+1024];
	ld.shared.u32 	%r10391, [%r4+1152];
	ld.shared.u32 	%r10392, [%r4+1280];
	ld.shared.u32 	%r10393, [%r4+1408];
	ld.shared.u32 	%r10394, [%r4+1536];
	ld.shared.u32 	%r10395, [%r4+1664];
	ld.shared.u32 	%r10396, [%r4+1792];
	ld.shared.u32 	%r10397, [%r4+1920];
	ld.shared.u32 	%r10398, [%r4+2048];
	add.s64 	%rd38, %rd1, %rd29;
	st.global.u32 	[%rd38], %r10382;
	st.global.u32 	[%rd38+128], %r10383;
	st.global.u32 	[%rd38+256], %r10384;
	st.global.u32 	[%rd38+384], %r10385;
	st.global.u32 	[%rd38+512], %r10386;
	st.global.u32 	[%rd38+640], %r10387;
	st.global.u32 	[%rd38+768], %r10388;
	st.global.u32 	[%rd38+896], %r10389;
	st.global.u32 	[%rd38+1024], %r10390;
	st.global.u32 	[%rd38+1152], %r10391;
	st.global.u32 	[%rd38+1280], %r10392;
	st.global.u32 	[%rd38+1408], %r10393;
	st.global.u32 	[%rd38+1536], %r10394;
	st.global.u32 	[%rd38+1664], %r10395;
	st.global.u32 	[%rd38+1792], %r10396;
	st.global.u32 	[%rd38+1920], %r10397;
	st.global.u32 	[%rd38+2048], %r10398;
	bra.uni 	$L__BB5_1916;
$L__BB5_861:
	cvt.u32.u64 	%r3856, %rd4;
	cvt.u32.u64 	%r3857, %rd9;
	sub.s32 	%r3858, %r3857, %r3856;
	min.s32 	%r1801, %r3858, 4352;
	// begin inline asm
	griddepcontrol.wait;
	// end inline asm
	shl.b64 	%rd16, %rd4, 2;
	add.s64 	%rd17, %rd2, %rd16;
	mov.u32 	%r1802, %tid.x;
	ld.global.u32 	%r11049, [%rd17];
	and.b32  	%r3859, %r1802, 31;
	and.b32  	%r3860, %r1802, 992;
	mul.lo.s32 	%r3861, %r3860, 17;
	or.b32  	%r1804, %r3861, %r3859;
	setp.ge.s32 	%p70, %r1804, %r1801;
	shl.b32 	%r3862, %r1804, 2;
	cvt.u64.u32 	%rd18, %r3862;
	add.s64 	%rd6, %rd17, %rd18;
	mov.u32 	%r11033, %r11049;
	@%p70 bra 	$L__BB5_863;
	ld.global.u32 	%r11033, [%rd6];
$L__BB5_863:
	add.s32 	%r1807, %r1804, 32;
	setp.ge.s32 	%p71, %r1807, %r1801;
	mov.u32 	%r11034, %r11049;
	@%p71 bra 	$L__BB5_865;
	ld.global.u32 	%r11034, [%rd6+128];
$L__BB5_865:
	add.s32 	%r3863, %r1804, 64;
	setp.ge.s32 	%p72, %r3863, %r1801;
	mov.u32 	%r11035, %r11049;
	@%p72 bra 	$L__BB5_867;
	ld.global.u32 	%r11035, [%rd6+256];
$L__BB5_867:
	add.s32 	%r1812, %r1804, 96;
	setp.ge.s32 	%p73, %r1812, %r1801;
	mov.u32 	%r11036, %r11049;
	@%p73 bra 	$L__BB5_869;
	ld.global.u32 	%r11036, [%rd6+384];
$L__BB5_869:
	add.s32 	%r3864, %r1804, 128;
	setp.ge.s32 	%p74, %r3864, %r1801;
	mov.u32 	%r11037, %r11049;
	@%p74 bra 	$L__BB5_871;
	ld.global.u32 	%r11037, [%rd6+512];
$L__BB5_871:
	add.s32 	%r3865, %r1804, 160;
	setp.ge.s32 	%p75, %r3865, %r1801;
	mov.u32 	%r11038, %r11049;
	@%p75 bra 	$L__BB5_873;
	ld.global.u32 	%r11038, [%rd6+640];
$L__BB5_873:
	add.s32 	%r3866, %r1804, 192;
	setp.ge.s32 	%p76, %r3866, %r1801;
	mov.u32 	%r11039, %r11049;
	@%p76 bra 	$L__BB5_875;
	ld.global.u32 	%r11039, [%rd6+768];
$L__BB5_875:
	add.s32 	%r3867, %r1804, 224;
	setp.ge.s32 	%p77, %r3867, %r1801;
	mov.u32 	%r11040, %r11049;
	@%p77 bra 	$L__BB5_877;
	ld.global.u32 	%r11040, [%rd6+896];
$L__BB5_877:
	add.s32 	%r1823, %r1804, 256;
	setp.ge.s32 	%p78, %r1823, %r1801;
	mov.u32 	%r11041, %r11049;
	@%p78 bra 	$L__BB5_879;
	ld.global.u32 	%r11041, [%rd6+1024];
$L__BB5_879:
	add.s32 	%r1826, %r1804, 288;
	setp.ge.s32 	%p79, %r1826, %r1801;
	mov.u32 	%r11042, %r11049;
	@%p79 bra 	$L__BB5_881;
	ld.global.u32 	%r11042, [%rd6+1152];
$L__BB5_881:
	add.s32 	%r1829, %r1804, 320;
	setp.ge.s32 	%p80, %r1829, %r1801;
	mov.u32 	%r11043, %r11049;
	@%p80 bra 	$L__BB5_883;
	ld.global.u32 	%r11043, [%rd6+1280];
$L__BB5_883:
	add.s32 	%r1832, %r1804, 352;
	setp.ge.s32 	%p81, %r1832, %r1801;
	mov.u32 	%r11044, %r11049;
	@%p81 bra 	$L__BB5_885;
	ld.global.u32 	%r11044, [%rd6+1408];
$L__BB5_885:
	add.s32 	%r1835, %r1804, 384;
	setp.ge.s32 	%p82, %r1835, %r1801;
	mov.u32 	%r11045, %r11049;
	@%p82 bra 	$L__BB5_887;
	ld.global.u32 	%r11045, [%rd6+1536];
$L__BB5_887:
	add.s32 	%r1838, %r1804, 416;
	setp.ge.s32 	%p83, %r1838, %r1801;
	mov.u32 	%r11046, %r11049;
	@%p83 bra 	$L__BB5_889;
	ld.global.u32 	%r11046, [%rd6+1664];
$L__BB5_889:
	add.s32 	%r1841, %r1804, 448;
	setp.ge.s32 	%p84, %r1841, %r1801;
	mov.u32 	%r11047, %r11049;
	@%p84 bra 	$L__BB5_891;
	ld.global.u32 	%r11047, [%rd6+1792];
$L__BB5_891:
	add.s32 	%r1844, %r1804, 480;
	setp.ge.s32 	%p85, %r1844, %r1801;
	mov.u32 	%r11048, %r11049;
	@%p85 bra 	$L__BB5_893;
	ld.global.u32 	%r11048, [%rd6+1920];
$L__BB5_893:
	add.s32 	%r3868, %r1804, 512;
	setp.ge.s32 	%p86, %r3868, %r1801;
	@%p86 bra 	$L__BB5_895;
	ld.global.u32 	%r11049, [%rd6+2048];
$L__BB5_895:
	// begin inline asm
	mov.u32 %r3869, %laneid;
	// end inline asm
	shr.u32 	%r3870, %r1802, 5;
	mad.lo.s32 	%r3871, %r3870, 544, %r3869;
	shl.b32 	%r3872, %r3871, 2;
	mov.u32 	%r3873, _ZZN3cub18CUB_300001_SM_10006detail10merge_sort30DeviceMergeSortBlockSortKernelINS2_10policy_hubIN6thrust24THRUST_300001_SM_1000_NS6detail15normal_iteratorINS6_10device_ptrIiEEEEE9Policy600ESB_PNS0_8NullTypeESB_SF_m14lex_comparatoriSE_EEvbT0_T1_T2_T3_T4_PT6_PT7_T5_NS1_7vsmem_tEE19static_temp_storage;
	add.s32 	%r1849, %r3873, %r3872;
	st.shared.u32 	[%r1849], %r11033;
	st.shared.u32 	[%r1849+128], %r11034;
	st.shared.u32 	[%r1849+256], %r11035;
	st.shared.u32 	[%r1849+384], %r11036;
	st.shared.u32 	[%r1849+512], %r11037;
	st.shared.u32 	[%r1849+640], %r11038;
	st.shared.u32 	[%r1849+768], %r11039;
	st.shared.u32 	[%r1849+896], %r11040;
	st.shared.u32 	[%r1849+1024], %r11041;
	st.shared.u32 	[%r1849+1152], %r11042;
	st.shared.u32 	[%r1849+1280], %r11043;
	st.shared.u32 	[%r1849+1408], %r11044;
	st.shared.u32 	[%r1849+1536], %r11045;
	st.shared.u32 	[%r1849+1664], %r11046;
	st.shared.u32 	[%r1849+1792], %r11047;
	st.shared.u32 	[%r1849+1920], %r11048;
	st.shared.u32 	[%r1849+2048], %r11049;
	bar.warp.sync 	-1;
	shl.b32 	%r3874, %r3869, 6;
	add.s32 	%r1850, %r1849, %r3874;
	ld.shared.u32 	%r11113, [%r1850];
	ld.shared.u32 	%r1852, [%r1850+4];
	ld.shared.u32 	%r1853, [%r1850+8];
	ld.shared.u32 	%r1854, [%r1850+12];
	ld.shared.u32 	%r1855, [%r1850+16];
	ld.shared.u32 	%r1856, [%r1850+20];
	ld.shared.u32 	%r1857, [%r1850+24];
	ld.shared.u32 	%r1858, [%r1850+28];
	ld.shared.u32 	%r1859, [%r1850+32];
	ld.shared.u32 	%r1860, [%r1850+36];
	ld.shared.u32 	%r1861, [%r1850+40];
	ld.shared.u32 	%r1862, [%r1850+44];
	ld.shared.u32 	%r1863, [%r1850+48];
	ld.shared.u32 	%r1864, [%r1850+52];
	ld.shared.u32 	%r1865, [%r1850+56];
	ld.shared.u32 	%r1866, [%r1850+60];
	ld.shared.u32 	%r1867, [%r1850+64];
	bar.sync 	0;
	// begin inline asm
	griddepcontrol.launch_dependents;
	// end inline asm
	mul.lo.s32 	%r1868, %r1802, 17;
	add.s32 	%r3875, %r1868, 1;
	setp.ge.u32 	%p87, %r3875, %r1801;
	mov.u32 	%r11052, %r11113;
	mov.u32 	%r11053, %r11113;
	@%p87 bra 	$L__BB5_901;
	max.s32 	%r3876, %r11113, %r1852;
	cvt.rn.f32.s32 	%f1, %r3876;
	setp.lt.s32 	%p88, %r3876, 1;
	mul.f32 	%f2, %f1, 0f4B000000;
	selp.f32 	%f3, %f2, %f1, %p88;
	selp.f32 	%f4, 0fC1B80000, 0f00000000, %p88;
	mov.b32 	%r3877, %f3;
	add.s32 	%r3878, %r3877, -1059760811;
	and.b32  	%r3879, %r3878, -8388608;
	sub.s32 	%r3880, %r3877, %r3879;
	mov.b32 	%f5, %r3880;
	cvt.rn.f32.s32 	%f6, %r3879;
	fma.rn.f32 	%f7, %f6, 0f34000000, %f4;
	add.f32 	%f8, %f5, 0fBF800000;
	fma.rn.f32 	%f9, %f8, 0fBE055027, 0f3E1039F6;
	fma.rn.f32 	%f10, %f9, %f8, 0fBDF8CDCC;
	fma.rn.f32 	%f11, %f10, %f8, 0f3E0F2955;
	fma.rn.f32 	%f12, %f11, %f8, 0fBE2AD8B9;
	fma.rn.f32 	%f13, %f12, %f8, 0f3E4CED0B;
	fma.rn.f32 	%f14, %f13, %f8, 0fBE7FFF22;
	fma.rn.f32 	%f15, %f14, %f8, 0f3EAAAA78;
	fma.rn.f32 	%f16, %f15, %f8, 0fBF000000;
	mul.f32 	%f17, %f8, %f16;
	fma.rn.f32 	%f18, %f17, %f8, %f8;
	fma.rn.f32 	%f19, %f7, 0f3F317218, %f18;
	setp.gt.u32 	%p89, %r3877, 2139095039;
	fma.rn.f32 	%f20, %f3, 0f7F800000, 0f7F800000;
	selp.f32 	%f21, %f20, %f19, %p89;
	setp.eq.f32 	%p90, %f3, 0f00000000;
	fma.rn.f32 	%f22, %f21, 0f3EDE5BD9, 0f3F800000;
	selp.f32 	%f23, 0fFF800000, %f22, %p90;
	cvt.rzi.u32.f32 	%r1869, %f23;
	setp.eq.s32 	%p91, %r1869, 0;
	mov.u32 	%r11052, %r1852;
	mov.u32 	%r11053, %r11113;
	@%p91 bra 	$L__BB5_901;
	mul.hi.s32 	%r3882, %r1852, 1717986919;
	shr.u32 	%r3883, %r3882, 31;
	shr.s32 	%r3884, %r3882, 2;
	add.s32 	%r3885, %r3884, %r3883;
	mul.lo.s32 	%r3886, %r3885, 10;
	sub.s32 	%r1870, %r1852, %r3886;
	mov.b32 	%r11050, 0;
	mov.u32 	%r11051, %r11113;
$L__BB5_898:
	mul.hi.s32 	%r3887, %r11051, 1717986919;
	shr.u32 	%r3888, %r3887, 31;
	shr.s32 	%r3889, %r3887, 2;
	add.s32 	%r3890, %r3889, %r3888;
	mul.lo.s32 	%r3891, %r3890, 10;
	sub.s32 	%r1873, %r11051, %r3891;
	setp.eq.s32 	%p92, %r1873, %r1870;
	@%p92 bra 	$L__BB5_900;
	setp.gt.s32 	%p93, %r1873, %r1870;
	selp.b32 	%r11053, %r11113, %r1852, %p93;
	mov.u32 	%r11052, %r1852;
	bra.uni 	$L__BB5_901;
$L__BB5_900:
	add.s32 	%r11050, %r11050, 1;
	mul.hi.s32 	%r3892, %r11051, 1717986919;
	shr.u32 	%r3893, %r3892, 31;
	shr.s32 	%r3894, %r3892, 2;
	add.s32 	%r11051, %r3894, %r3893;
	setp.ne.s32 	%p94, %r11050, %r1869;
	mov.u32 	%r11052, %r1852;
	mov.u32 	%r11053, %r11113;
	@%p94 bra 	$L__BB5_898;
$L__BB5_901:
	add.s32 	%r3895, %r1868, 2;
	setp.ge.u32 	%p95, %r3895, %r1801;
	mov.u32 	%r11056, %r11053;
	@%p95 bra 	$L__BB5_907;
	max.s32 	%r3896, %r11053, %r1853;
	cvt.rn.f32.s32 	%f24, %r3896;
	setp.lt.s32 	%p96, %r3896, 1;
	mul.f32 	%f25, %f24, 0f4B000000;
	selp.f32 	%f26, %f25, %f24, %p96;
	selp.f32 	%f27, 0fC1B80000, 0f00000000, %p96;
	mov.b32 	%r3897, %f26;
	add.s32 	%r3898, %r3897, -1059760811;
	and.b32  	%r3899, %r3898, -8388608;
	sub.s32 	%r3900, %r3897, %r3899;
	mov.b32 	%f28, %r3900;
	cvt.rn.f32.s32 	%f29, %r3899;
	fma.rn.f32 	%f30, %f29, 0f34000000, %f27;
	add.f32 	%f31, %f28, 0fBF800000;
	fma.rn.f32 	%f32, %f31, 0fBE055027, 0f3E1039F6;
	fma.rn.f32 	%f33, %f32, %f31, 0fBDF8CDCC;
	fma.rn.f32 	%f34, %f33, %f31, 0f3E0F2955;
	fma.rn.f32 	%f35, %f34, %f31, 0fBE2AD8B9;
	fma.rn.f32 	%f36, %f35, %f31, 0f3E4CED0B;
	fma.rn.f32 	%f37, %f36, %f31, 0fBE7FFF22;
	fma.rn.f32 	%f38, %f37, %f31, 0f3EAAAA78;
	fma.rn.f32 	%f39, %f38, %f31, 0fBF000000;
	mul.f32 	%f40, %f31, %f39;
	fma.rn.f32 	%f41, %f40, %f31, %f31;
	fma.rn.f32 	%f42, %f30, 0f3F317218, %f41;
	setp.gt.u32 	%p97, %r3897, 2139095039;
	fma.rn.f32 	%f43, %f26, 0f7F800000, 0f7F800000;
	selp.f32 	%f44, %f43, %f42, %p97;
	setp.eq.f32 	%p98, %f26, 0f00000000;
	fma.rn.f32 	%f45, %f44, 0f3EDE5BD9, 0f3F800000;
	selp.f32 	%f46, 0fFF800000, %f45, %p98;
	cvt.rzi.u32.f32 	%r1879, %f46;
	setp.eq.s32 	%p99, %r1879, 0;
	mov.u32 	%r11056, %r1853;
	@%p99 bra 	$L__BB5_907;
	mul.hi.s32 	%r3902, %r1853, 1717986919;
	shr.u32 	%r3903, %r3902, 31;
	shr.s32 	%r3904, %r3902, 2;
	add.s32 	%r3905, %r3904, %r3903;
	mul.lo.s32 	%r3906, %r3905, 10;
	sub.s32 	%r1880, %r1853, %r3906;
	mov.b32 	%r11054, 0;
	mov.u32 	%r11055, %r11053;
$L__BB5_904:
	mul.hi.s32 	%r3907, %r11055, 1717986919;
	shr.u32 	%r3908, %r3907, 31;
	shr.s32 	%r3909, %r3907, 2;
	add.s32 	%r3910, %r3909, %r3908;
	mul.lo.s32 	%r3911, %r3910, 10;
	sub.s32 	%r1883, %r11055, %r3911;
	setp.eq.s32 	%p100, %r1883, %r1880;
	@%p100 bra 	$L__BB5_906;
	setp.gt.s32 	%p101, %r1883, %r1880;
	selp.b32 	%r11053, %r11053, %r1853, %p101;
	mov.u32 	%r11056, %r1853;
	bra.uni 	$L__BB5_907;
$L__BB5_906:
	add.s32 	%r11054, %r11054, 1;
	mul.hi.s32 	%r3912, %r11055, 1717986919;
	shr.u32 	%r3913, %r3912, 31;
	shr.s32 	%r3914, %r3912, 2;
	add.s32 	%r11055, %r3914, %r3913;
	setp.ne.s32 	%p102, %r11054, %r1879;
	mov.u32 	%r11056, %r1853;
	@%p102 bra 	$L__BB5_904;
$L__BB5_907:
	add.s32 	%r3915, %r1868, 3;
	setp.ge.u32 	%p103, %r3915, %r1801;
	mov.u32 	%r11060, %r11053;
	@%p103 bra 	$L__BB5_913;
	max.s32 	%r3916, %r11053, %r1854;
	cvt.rn.f32.s32 	%f47, %r3916;
	setp.lt.s32 	%p104, %r3916, 1;
	mul.f32 	%f48, %f47, 0f4B000000;
	selp.f32 	%f49, %f48, %f47, %p104;
	selp.f32 	%f50, 0fC1B80000, 0f00000000, %p104;
	mov.b32 	%r3917, %f49;
	add.s32 	%r3918, %r3917, -1059760811;
	and.b32  	%r3919, %r3918, -8388608;
	sub.s32 	%r3920, %r3917, %r3919;
	mov.b32 	%f51, %r3920;
	cvt.rn.f32.s32 	%f52, %r3919;
	fma.rn.f32 	%f53, %f52, 0f34000000, %f50;
	add.f32 	%f54, %f51, 0fBF800000;
	fma.rn.f32 	%f55, %f54, 0fBE055027, 0f3E1039F6;
	fma.rn.f32 	%f56, %f55, %f54, 0fBDF8CDCC;
	fma.rn.f32 	%f57, %f56, %f54, 0f3E0F2955;
	fma.rn.f32 	%f58, %f57, %f54, 0fBE2AD8B9;
	fma.rn.f32 	%f59, %f58, %f54, 0f3E4CED0B;
	fma.rn.f32 	%f60, %f59, %f54, 0fBE7FFF22;
	fma.rn.f32 	%f61, %f60, %f54, 0f3EAAAA78;
	fma.rn.f32 	%f62, %f61, %f54, 0fBF000000;
	mul.f32 	%f63, %f54, %f62;
	fma.rn.f32 	%f64, %f63, %f54, %f54;
	fma.rn.f32 	%f65, %f53, 0f3F317218, %f64;
	setp.gt.u32 	%p105, %r3917, 2139095039;
	fma.rn.f32 	%f66, %f49, 0f7F800000, 0f7F800000;
	selp.f32 	%f67, %f66, %f65, %p105;
	setp.eq.f32 	%p106, %f49, 0f00000000;
	fma.rn.f32 	%f68, %f67, 0f3EDE5BD9, 0f3F800000;
	selp.f32 	%f69, 0fFF800000, %f68, %p106;
	cvt.rzi.u32.f32 	%r1889, %f69;
	setp.eq.s32 	%p107, %r1889, 0;
	mov.u32 	%r11060, %r1854;
	@%p107 bra 	$L__BB5_913;
	mul.hi.s32 	%r3922, %r1854, 1717986919;
	shr.u32 	%r3923, %r3922, 31;
	shr.s32 	%r3924, %r3922, 2;
	add.s32 	%r3925, %r3924, %r3923;
	mul.lo.s32 	%r3926, %r3925, 10;
	sub.s32 	%r1890, %r1854, %r3926;
	mov.b32 	%r11058, 0;
	mov.u32 	%r11059, %r11053;
$L__BB5_910:
	mul.hi.s32 	%r3927, %r11059, 1717986919;
	shr.u32 	%r3928, %r3927, 31;
	shr.s32 	%r3929, %r3927, 2;
	add.s32 	%r3930, %r3929, %r3928;
	mul.lo.s32 	%r3931, %r3930, 10;
	sub.s32 	%r1893, %r11059, %r3931;
	setp.eq.s32 	%p108, %r1893, %r1890;
	@%p108 bra 	$L__BB5_912;
	setp.gt.s32 	%p109, %r1893, %r1890;
	selp.b32 	%r11053, %r11053, %r1854, %p109;
	mov.u32 	%r11060, %r1854;
	bra.uni 	$L__BB5_913;
$L__BB5_912:
	add.s32 	%r11058, %r11058, 1;
	mul.hi.s32 	%r3932, %r11059, 1717986919;
	shr.u32 	%r3933, %r3932, 31;
	shr.s32 	%r3934, %r3932, 2;
	add.s32 	%r11059, %r3934, %r3933;
	setp.ne.s32 	%p110, %r11058, %r1889;
	mov.u32 	%r11060, %r1854;
	@%p110 bra 	$L__BB5_910;
$L__BB5_913:
	add.s32 	%r3935, %r1868, 4;
	setp.ge.u32 	%p111, %r3935, %r1801;
	mov.u32 	%r11064, %r11053;
	@%p111 bra 	$L__BB5_919;
	max.s32 	%r3936, %r11053, %r1855;
	cvt.rn.f32.s32 	%f70, %r3936;
	setp.lt.s32 	%p112, %r3936, 1;
	mul.f32 	%f71, %f70, 0f4B000000;
	selp.f32 	%f72, %f71, %f70, %p112;
	selp.f32 	%f73, 0fC1B80000, 0f00000000, %p112;
	mov.b32 	%r3937, %f72;
	add.s32 	%r3938, %r3937, -1059760811;
	and.b32  	%r3939, %r3938, -8388608;
	sub.s32 	%r3940, %r3937, %r3939;
	mov.b32 	%f74, %r3940;
	cvt.rn.f32.s32 	%f75, %r3939;
	fma.rn.f32 	%f76, %f75, 0f34000000, %f73;
	add.f32 	%f77, %f74, 0fBF800000;
	fma.rn.f32 	%f78, %f77, 0fBE055027, 0f3E1039F6;
	fma.rn.f32 	%f79, %f78, %f77, 0fBDF8CDCC;
	fma.rn.f32 	%f80, %f79, %f77, 0f3E0F2955;
	fma.rn.f32 	%f81, %f80, %f77, 0fBE2AD8B9;
	fma.rn.f32 	%f82, %f81, %f77, 0f3E4CED0B;
	fma.rn.f32 	%f83, %f82, %f77, 0fBE7FFF22;
	fma.rn.f32 	%f84, %f83, %f77, 0f3EAAAA78;
	fma.rn.f32 	%f85, %f84, %f77, 0fBF000000;
	mul.f32 	%f86, %f77, %f85;
	fma.rn.f32 	%f87, %f86, %f77, %f77;
	fma.rn.f32 	%f88, %f76, 0f3F317218, %f87;
	setp.gt.u32 	%p113, %r3937, 2139095039;
	fma.rn.f32 	%f89, %f72, 0f7F800000, 0f7F800000;
	selp.f32 	%f90, %f89, %f88, %p113;
	setp.eq.f32 	%p114, %f72, 0f00000000;
	fma.rn.f32 	%f91, %f90, 0f3EDE5BD9, 0f3F800000;
	selp.f32 	%f92, 0fFF800000, %f91, %p114;
	cvt.rzi.u32.f32 	%r1899, %f92;
	setp.eq.s32 	%p115, %r1899, 0;
	mov.u32 	%r11064, %r1855;
	@%p115 bra 	$L__BB5_919;
	mul.hi.s32 	%r3942, %r1855, 1717986919;
	shr.u32 	%r3943, %r3942, 31;
	shr.s32 	%r3944, %r3942, 2;
	add.s32 	%r3945, %r3944, %r3943;
	mul.lo.s32 	%r3946, %r3945, 10;
	sub.s32 	%r1900, %r1855, %r3946;
	mov.b32 	%r11062, 0;
	mov.u32 	%r11063, %r11053;
$L__BB5_916:
	mul.hi.s32 	%r3947, %r11063, 1717986919;
	shr.u32 	%r3948, %r3947, 31;
	shr.s32 	%r3949, %r3947, 2;
	add.s32 	%r3950, %r3949, %r3948;
	mul.lo.s32 	%r3951, %r3950, 10;
	sub.s32 	%r1903, %r11063, %r3951;
	setp.eq.s32 	%p116, %r1903, %r1900;
	@%p116 bra 	$L__BB5_918;
	setp.gt.s32 	%p117, %r1903, %r1900;
	selp.b32 	%r11053, %r11053, %r1855, %p117;
	mov.u32 	%r11064, %r1855;
	bra.uni 	$L__BB5_919;
$L__BB5_918:
	add.s32 	%r11062, %r11062, 1;
	mul.hi.s32 	%r3952, %r11063, 1717986919;
	shr.u32 	%r3953, %r3952, 31;
	shr.s32 	%r3954, %r3952, 2;
	add.s32 	%r11063, %r3954, %r3953;
	setp.ne.s32 	%p118, %r11062, %r1899;
	mov.u32 	%r11064, %r1855;
	@%p118 bra 	$L__BB5_916;
$L__BB5_919:
	add.s32 	%r3955, %r1868, 5;
	setp.ge.u32 	%p119, %r3955, %r1801;
	mov.u32 	%r11068, %r11053;
	@%p119 bra 	$L__BB5_925;
	max.s32 	%r3956, %r11053, %r1856;
	cvt.rn.f32.s32 	%f93, %r3956;
	setp.lt.s32 	%p120, %r3956, 1;
	mul.f32 	%f94, %f93, 0f4B000000;
	selp.f32 	%f95, %f94, %f93, %p120;
	selp.f32 	%f96, 0fC1B80000, 0f00000000, %p120;
	mov.b32 	%r3957, %f95;
	add.s32 	%r3958, %r3957, -1059760811;
	and.b32  	%r3959, %r3958, -8388608;
	sub.s32 	%r3960, %r3957, %r3959;
	mov.b32 	%f97, %r3960;
	cvt.rn.f32.s32 	%f98, %r3959;
	fma.rn.f32 	%f99, %f98, 0f34000000, %f96;
	add.f32 	%f100, %f97, 0fBF800000;
	fma.rn.f32 	%f101, %f100, 0fBE055027, 0f3E1039F6;
	fma.rn.f32 	%f102, %f101, %f100, 0fBDF8CDCC;
	fma.rn.f32 	%f103, %f102, %f100, 0f3E0F2955;
	fma.rn.f32 	%f104, %f103, %f100, 0fBE2AD8B9;
	fma.rn.f32 	%f105, %f104, %f100, 0f3E4CED0B;
	fma.rn.f32 	%f106, %f105, %f100, 0fBE7FFF22;
	fma.rn.f32 	%f107, %f106, %f100, 0f3EAAAA78;
	fma.rn.f32 	%f108, %f107, %f100, 0fBF000000;
	mul.f32 	%f109, %f100, %f108;
	fma.rn.f32 	%f110, %f109, %f100, %f100;
	fma.rn.f32 	%f111, %f99, 0f3F317218, %f110;
	setp.gt.u32 	%p121, %r3957, 2139095039;
	fma.rn.f32 	%f112, %f95, 0f7F800000, 0f7F800000;
	selp.f32 	%f113, %f112, %f111, %p121;
	setp.eq.f32 	%p122, %f95, 0f00000000;
	fma.rn.f32 	%f114, %f113, 0f3EDE5BD9, 0f3F800000;
	selp.f32 	%f115, 0fFF800000, %f114, %p122;
	cvt.rzi.u32.f32 	%r1909, %f115;
	setp.eq.s32 	%p123, %r1909, 0;
	mov.u32 	%r11068, %r1856;
	@%p123 bra 	$L__BB5_925;
	mul.hi.s32 	%r3962, %r1856, 1717986919;
	shr.u32 	%r3963, %r3962, 31;
	shr.s32 	%r3964, %r3962, 2;
	add.s32 	%r3965, %r3964, %r3963;
	mul.lo.s32 	%r3966, %r3965, 10;
	sub.s32 	%r1910, %r1856, %r3966;
	mov.b32 	%r11066, 0;
	mov.u32 	%r11067, %r11053;
$L__BB5_922:
	mul.hi.s32 	%r3967, %r11067, 1717986919;
	shr.u32 	%r3968, %r3967, 31;
	shr.s32 	%r3969, %r3967, 2;
	add.s32 	%r3970, %r3969, %r3968;
	mul.lo.s32 	%r3971, %r3970, 10;
	sub.s32 	%r1913, %r11067, %r3971;
	setp.eq.s32 	%p124, %r1913, %r1910;
	@%p124 bra 	$L__BB5_924;
	setp.gt.s32 	%p125, %r1913, %r1910;
	selp.b32 	%r11053, %r11053, %r1856, %p125;
	mov.u32 	%r11068, %r1856;
	bra.uni 	$L__BB5_925;
$L__BB5_924:
	add.s32 	%r11066, %r11066, 1;
	mul.hi.s32 	%r3972, %r11067, 1717986919;
	shr.u32 	%r3973, %r3972, 31;
	shr.s32 	%r3974, %r3972, 2;
	add.s32 	%r11067, %r3974, %r3973;
	setp.ne.s32 	%p126, %r11066, %r1909;
	mov.u32 	%r11068, %r1856;
	@%p126 bra 	$L__BB5_922;
$L__BB5_925:
	add.s32 	%r3975, %r1868, 6;
	setp.ge.u32 	%p127, %r3975, %r1801;
	mov.u32 	%r11072, %r11053;
	@%p127 bra 	$L__BB5_931;
	max.s32 	%r3976, %r11053, %r1857;
	cvt.rn.f32.s32 	%f116, %r3976;
	setp.lt.s32 	%p128, %r3976, 1;
	mul.f32 	%f117, %f116, 0f4B000000;
	selp.f32 	%f118, %f117, %f116, %p128;
	selp.f32 	%f119, 0fC1B80000, 0f00000000, %p128;
	mov.b32 	%r3977, %f118;
	add.s32 	%r3978, %r3977, -1059760811;
	and.b32  	%r3979, %r3978, -8388608;
	sub.s32 	%r3980, %r3977, %r3979;
	mov.b32 	%f120, %r3980;
	cvt.rn.f32.s32 	%f121, %r3979;
	fma.rn.f32 	%f122, %f121, 0f34000000, %f119;
	add.f32 	%f123, %f120, 0fBF800000;
	fma.rn.f32 	%f124, %f123, 0fBE055027, 0f3E1039F6;
	fma.rn.f32 	%f125, %f124, %f123, 0fBDF8CDCC;
	fma.rn.f32 	%f126, %f125, %f123, 0f3E0F2955;
	fma.rn.f32 	%f127, %f126, %f123, 0fBE2AD8B9;
	fma.rn.f32 	%f128, %f127, %f123, 0f3E4CED0B;
	fma.rn.f32 	%f129, %f128, %f123, 0fBE7FFF22;
	fma.rn.f32 	%f130, %f129, %f123, 0f3EAAAA78;
	fma.rn.f32 	%f131, %f130, %f123, 0fBF000000;
	mul.f32 	%f132, %f123, %f131;
	fma.rn.f32 	%f133, %f132, %f123, %f123;
	fma.rn.f32 	%f134, %f122, 0f3F317218, %f133;
	setp.gt.u32 	%p129, %r3977, 2139095039;
	fma.rn.f32 	%f135, %f118, 0f7F800000, 0f7F800000;
	selp.f32 	%f136, %f135, %f134, %p129;
	setp.eq.f32 	%p130, %f118, 0f00000000;
	fma.rn.f32 	%f137, %f136, 0f3EDE5BD9, 0f3F800000;
	selp.f32 	%f138, 0fFF800000, %f137, %p130;
	cvt.rzi.u32.f32 	%r1919, %f138;
	setp.eq.s32 	%p131, %r1919, 0;
	mov.u32 	%r11072, %r1857;
	@%p131 bra 	$L__BB5_931;
	mul.hi.s32 	%r3982, %r1857, 1717986919;
	shr.u32 	%r3983, %r3982, 31;
	shr.s32 	%r3984, %r3982, 2;
	add.s32 	%r3985, %r3984, %r3983;
	mul.lo.s32 	%r3986, %r3985, 10;
	sub.s32 	%r1920, %r1857, %r3986;
	mov.b32 	%r11070, 0;
	mov.u32 	%r11071, %r11053;
$L__BB5_928:
	mul.hi.s32 	%r3987, %r11071, 1717986919;
	shr.u32 	%r3988, %r3987, 31;
	shr.s32 	%r3989, %r3987, 2;
	add.s32 	%r3990, %r3989, %r3988;
	mul.lo.s32 	%r3991, %r3990, 10;
	sub.s32 	%r1923, %r11071, %r3991;
	setp.eq.s32 	%p132, %r1923, %r1920;
	@%p132 bra 	$L__BB5_930;
	setp.gt.s32 	%p133, %r1923, %r1920;
	selp.b32 	%r11053, %r11053, %r1857, %p133;
	mov.u32 	%r11072, %r1857;
	bra.uni 	$L__BB5_931;
$L__BB5_930:
	add.s32 	%r11070, %r11070, 1;
	mul.hi.s32 	%r3992, %r11071, 1717986919;
	shr.u32 	%r3993, %r3992, 31;
	shr.s32 	%r3994, %r3992, 2;
	add.s32 	%r11071, %r3994, %r3993;
	setp.ne.s32 	%p134, %r11070, %r1919;
	mov.u32 	%r11072, %r1857;
	@%p134 bra 	$L__BB5_928;
$L__BB5_931:
	add.s32 	%r3995, %r1868, 7;
	setp.ge.u32 	%p135, %r3995, %r1801;
	mov.u32 	%r11076, %r11053;
	@%p135 bra 	$L__BB5_937;
	max.s32 	%r3996, %r11053, %r1858;
	cvt.rn.f32.s32 	%f139, %r3996;
	setp.lt.s32 	%p136, %r3996, 1;
	mul.f32 	%f140, %f139, 0f4B000000;
	selp.f32 	%f141, %f140, %f139, %p136;
	selp.f32 	%f142, 0fC1B80000, 0f00000000, %p136;
	mov.b32 	%r3997, %f141;
	add.s32 	%r3998, %r3997, -1059760811;
	and.b32  	%r3999, %r3998, -8388608;
	sub.s32 	%r4000, %r3997, %r3999;
	mov.b32 	%f143, %r4000;
	cvt.rn.f32.s32 	%f144, %r3999;
	fma.rn.f32 	%f145, %f144, 0f34000000, %f142;
	add.f32 	%f146, %f143, 0fBF800000;
	fma.rn.f32 	%f147, %f146, 0fBE055027, 0f3E1039F6;
	fma.rn.f32 	%f148, %f147, %f146, 0fBDF8CDCC;
	fma.rn.f32 	%f149, %f148, %f146, 0f3E0F2955;
	fma.rn.f32 	%f150, %f149, %f146, 0fBE2AD8B9;
	fma.rn.f32 	%f151, %f150, %f146, 0f3E4CED0B;
	fma.rn.f32 	%f152, %f151, %f146, 0fBE7FFF22;
	fma.rn.f32 	%f153, %f152, %f146, 0f3EAAAA78;
	fma.rn.f32 	%f154, %f153, %f146, 0fBF000000;
	mul.f32 	%f155, %f146, %f154;
	fma.rn.f32 	%f156, %f155, %f146, %f146;
	fma.rn.f32 	%f157, %f145, 0f3F317218, %f156;
	setp.gt.u32 	%p137, %r3997, 2139095039;
	fma.rn.f32 	%f158, %f141, 0f7F800000, 0f7F800000;
	selp.f32 	%f159, %f158, %f157, %p137;
	setp.eq.f32 	%p138, %f141, 0f00000000;
	fma.rn.f32 	%f160, %f159, 0f3EDE5BD9, 0f3F800000;
	selp.f32 	%f161, 0fFF800000, %f160, %p138;
	cvt.rzi.u32.f32 	%r1929, %f161;
	setp.eq.s32 	%p139, %r1929, 0;
	mov.u32 	%r11076, %r1858;
	@%p139 bra 	$L__BB5_937;
	mul.hi.s32 	%r4002, %r1858, 1717986919;
	shr.u32 	%r4003, %r4002, 31;
	shr.s32 	%r4004, %r4002, 2;
	add.s32 	%r4005, %r4004, %r4003;
	mul.lo.s32 	%r4006, %r4005, 10;
	sub.s32 	%r1930, %r1858, %r4006;
	mov.b32 	%r11074, 0;
	mov.u32 	%r11075, %r11053;
$L__BB5_934:
	mul.hi.s32 	%r4007, %r11075, 1717986919;
	shr.u32 	%r4008, %r4007, 31;
	shr.s32 	%r4009, %r4007, 2;
	add.s32 	%r4010, %r4009, %r4008;
	mul.lo.s32 	%r4011, %r4010, 10;
	sub.s32 	%r1933, %r11075, %r4011;
	setp.eq.s32 	%p140, %r1933, %r1930;
	@%p140 bra 	$L__BB5_936;
	setp.gt.s32 	%p141, %r1933, %r1930;
	selp.b32 	%r11053, %r11053, %r1858, %p141;
	mov.u32 	%r11076, %r1858;
	bra.uni 	$L__BB5_937;
$L__BB5_936:
	add.s32 	%r11074, %r11074, 1;
	mul.hi.s32 	%r4012, %r11075, 1717986919;
	shr.u32 	%r4013, %r4012, 31;
	shr.s32 	%r4014, %r4012, 2;
	add.s32 	%r11075, %r4014, %r4013;
	setp.ne.s32 	%p142, %r11074, %r1929;
	mov.u32 	%r11076, %r1858;
	@%p142 bra 	$L__BB5_934;
$L__BB5_937:
	add.s32 	%r4015, %r1868, 8;
	setp.ge.u32 	%p143, %r4015, %r1801;
	mov.u32 	%r11080, %r11053;
	@%p143 bra 	$L__BB5_943;
	max.s32 	%r4016, %r11053, %r1859;
	cvt.rn.f32.s32 	%f162, %r4016;
	setp.lt.s32 	%p144, %r4016, 1;
	mul.f32 	%f163, %f162, 0f4B000000;
	selp.f32 	%f164, %f163, %f162, %p144;
	selp.f32 	%f165, 0fC1B80000, 0f00000000, %p144;
	mov.b32 	%r4017, %f164;
	add.s32 	%r4018, %r4017, -1059760811;
	and.b32  	%r4019, %r4018, -8388608;
	sub.s32 	%r4020, %r4017, %r4019;
	mov.b32 	%f166, %r4020;
	cvt.rn.f32.s32 	%f167, %r4019;
	fma.rn.f32 	%f168, %f167, 0f34000000, %f165;
	add.f32 	%f169, %f166, 0fBF800000;
	fma.rn.f32 	%f170, %f169, 0fBE055027, 0f3E1039F6;
	fma.rn.f32 	%f171, %f170, %f169, 0fBDF8CDCC;
	fma.rn.f32 	%f172, %f171, %f169, 0f3E0F2955;
	fma.rn.f32 	%f173, %f172, %f169, 0fBE2AD8B9;
	fma.rn.f32 	%f174, %f173, %f169, 0f3E4CED0B;
	fma.rn.f32 	%f175, %f174, %f169, 0fBE7FFF22;
	fma.rn.f32 	%f176, %f175, %f169, 0f3EAAAA78;
	fma.rn.f32 	%f177, %f176, %f169, 0fBF000000;
	mul.f32 	%f178, %f169, %f177;
	fma.rn.f32 	%f179, %f178, %f169, %f169;
	fma.rn.f32 	%f180, %f168, 0f3F317218, %f179;
	setp.gt.u32 	%p145, %r4017, 2139095039;
	fma.rn.f32 	%f181, %f164, 0f7F800000, 0f7F800000;
	selp.f32 	%f182, %f181, %f180, %p145;
	setp.eq.f32 	%p146, %f164, 0f00000000;
	fma.rn.f32 	%f183, %f182, 0f3EDE5BD9, 0f3F800000;
	selp.f32 	%f184, 0fFF800000, %f183, %p146;
	cvt.rzi.u32.f32 	%r1939, %f184;
	setp.eq.s32 	%p147, %r1939, 0;
	mov.u32 	%r11080, %r1859;
	@%p147 bra 	$L__BB5_943;
	mul.hi.s32 	%r4022, %r1859, 1717986919;
	shr.u32 	%r4023, %r4022, 31;
	shr.s32 	%r4024, %r4022, 2;
	add.s32 	%r4025, %r4024, %r4023;
	mul.lo.s32 	%r4026, %r4025, 10;
	sub.s32 	%r1940, %r1859, %r4026;
	mov.b32 	%r11078, 0;
	mov.u32 	%r11079, %r11053;
$L__BB5_940:
	mul.hi.s32 	%r4027, %r11079, 1717986919;
	shr.u32 	%r4028, %r4027, 31;
	shr.s32 	%r4029, %r4027, 2;
	add.s32 	%r4030, %r4029, %r4028;
	mul.lo.s32 	%r4031, %r4030, 10;
	sub.s32 	%r1943, %r11079, %r4031;
	setp.eq.s32 	%p148, %r1943, %r1940;
	@%p148 bra 	$L__BB5_942;
	setp.gt.s32 	%p149, %r1943, %r1940;
	selp.b32 	%r11053, %r11053, %r1859, %p149;
	mov.u32 	%r11080, %r1859;
	bra.uni 	$L__BB5_943;
$L__BB5_942:
	add.s32 	%r11078, %r11078, 1;
	mul.hi.s32 	%r4032, %r11079, 1717986919;
	shr.u32 	%r4033, %r4032, 31;
	shr.s32 	%r4034, %r4032, 2;
	add.s32 	%r11079, %r4034, %r4033;
	setp.ne.s32 	%p150, %r11078, %r1939;
	mov.u32 	%r11080, %r1859;
	@%p150 bra 	$L__BB5_940;
$L__BB5_943:
	add.s32 	%r4035, %r1868, 9;
	setp.ge.u32 	%p151, %r4035, %r1801;
	mov.u32 	%r11084, %r11053;
	@%p151 bra 	$L__BB5_949;
	max.s32 	%r4036, %r11053, %r1860;
	cvt.rn.f32.s32 	%f185, %r4036;
	setp.lt.s32 	%p152, %r4036, 1;
	mul.f32 	%f186, %f185, 0f4B000000;
	selp.f32 	%f187, %f186, %f185, %p152;
	selp.f32 	%f188, 0fC1B80000, 0f00000000, %p152;
	mov.b32 	%r4037, %f187;
	add.s32 	%r4038, %r4037, -1059760811;
	and.b32  	%r4039, %r4038, -8388608;
	sub.s32 	%r4040, %r4037, %r4039;
	mov.b32 	%f189, %r4040;
	cvt.rn.f32.s32 	%f190, %r4039;
	fma.rn.f32 	%f191, %f190, 0f34000000, %f188;
	add.f32 	%f192, %f189, 0fBF800000;
	fma.rn.f32 	%f193, %f192, 0fBE055027, 0f3E1039F6;
	fma.rn.f32 	%f194, %f193, %f192, 0fBDF8CDCC;
	fma.rn.f32 	%f195, %f194, %f192, 0f3E0F2955;
	fma.rn.f32 	%f196, %f195, %f192, 0fBE2AD8B9;
	fma.rn.f32 	%f197, %f196, %f192, 0f3E4CED0B;
	fma.rn.f32 	%f198, %f197, %f192, 0fBE7FFF22;
	fma.rn.f32 	%f199, %f198, %f192, 0f3EAAAA78;
	fma.rn.f32 	%f200, %f199, %f192, 0fBF000000;
	mul.f32 	%f201, %f192, %f200;
	fma.rn.f32 	%f202, %f201, %f192, %f192;
	fma.rn.f32 	%f203, %f191, 0f3F317218, %f202;
	setp.gt.u32 	%p153, %r4037, 2139095039;
	fma.rn.f32 	%f204, %f187, 0f7F800000, 0f7F800000;
	selp.f32 	%f205, %f204, %f203, %p153;
	setp.eq.f32 	%p154, %f187, 0f00000000;
	fma.rn.f32 	%f206, %f205, 0f3EDE5BD9, 0f3F800000;
	selp.f32 	%f207, 0fFF800000, %f206, %p154;
	cvt.rzi.u32.f32 	%r1949, %f207;
	setp.eq.s32 	%p155, %r1949, 0;
	mov.u32 	%r11084, %r1860;
	@%p155 bra 	$L__BB5_949;
	mul.hi.s32 	%r4042, %r1860, 1717986919;
	shr.u32 	%r4043, %r4042, 31;
	shr.s32 	%r4044, %r4042, 2;
	add.s32 	%r4045, %r4044, %r4043;
	mul.lo.s32 	%r4046, %r4045, 10;
	sub.s32 	%r1950, %r1860, %r4046;
	mov.b32 	%r11082, 0;
	mov.u32 	%r11083, %r11053;
$L__BB5_946:
	mul.hi.s32 	%r4047, %r11083, 1717986919;
	shr.u32 	%r4048, %r4047, 31;
	shr.s32 	%r4049, %r4047, 2;
	add.s32 	%r4050, %r4049, %r4048;
	mul.lo.s32 	%r4051, %r4050, 10;
	sub.s32 	%r1953, %r11083, %r4051;
	setp.eq.s32 	%p156, %r1953, %r1950;
	@%p156 bra 	$L__BB5_948;
	setp.gt.s32 	%p157, %r1953, %r1950;
	selp.b32 	%r11053, %r11053, %r1860, %p157;
	mov.u32 	%r11084, %r1860;
	bra.uni 	$L__BB5_949;
$L__BB5_948:
	add.s32 	%r11082, %r11082, 1;
	mul.hi.s32 	%r4052, %r11083, 1717986919;
	shr.u32 	%r4053, %r4052, 31;
	shr.s32 	%r4054, %r4052, 2;
	add.s32 	%r11083, %r4054, %r4053;
	setp.ne.s32 	%p158, %r11082, %r1949;
	mov.u32 	%r11084, %r1860;
	@%p158 bra 	$L__BB5_946;
$L__BB5_949:
	add.s32 	%r4055, %r1868, 10;
	setp.ge.u32 	%p159, %r4055, %r1801;
	mov.u32 	%r11088, %r11053;
	@%p159 bra 	$L__BB5_955;
	max.s32 	%r4056, %r11053, %r1861;
	cvt.rn.f32.s32 	%f208, %r4056;
	setp.lt.s32 	%p160, %r4056, 1;
	mul.f32 	%f209, %f208, 0f4B000000;
	selp.f32 	%f210, %f209, %f208, %p160;
	selp.f32 	%f211, 0fC1B80000, 0f00000000, %p160;
	mov.b32 	%r4057, %f210;
	add.s32 	%r4058, %r4057, -1059760811;
	and.b32  	%r4059, %r4058, -8388608;
	sub.s32 	%r4060, %r4057, %r4059;
	mov.b32 	%f212, %r4060;
	cvt.rn.f32.s32 	%f213, %r4059;
	fma.rn.f32 	%f214, %f213, 0f34000000, %f211;
	add.f32 	%f215, %f212, 0fBF800000;
	fma.rn.f32 	%f216, %f215, 0fBE055027, 0f3E1039F6;
	fma.rn.f32 	%f217, %f216, %f215, 0fBDF8CDCC;
	fma.rn.f32 	%f218, %f217, %f215, 0f3E0F2955;
	fma.rn.f32 	%f219, %f218, %f215, 0fBE2AD8B9;
	fma.rn.f32 	%f220, %f219, %f215, 0f3E4CED0B;
	fma.rn.f32 	%f221, %f220, %f215, 0fBE7FFF22;
	fma.rn.f32 	%f222, %f221, %f215, 0f3EAAAA78;
	fma.rn.f32 	%f223, %f222, %f215, 0fBF000000;
	mul.f32 	%f224, %f215, %f223;
	fma.rn.f32 	%f225, %f224, %f215, %f215;
	fma.rn.f32 	%f226, %f214, 0f3F317218, %f225;
	setp.gt.u32 	%p161, %r4057, 2139095039;
	fma.rn.f32 	%f227, %f210, 0f7F800000, 0f7F800000;
	selp.f32 	%f228, %f227, %f226, %p161;
	setp.eq.f32 	%p162, %f210, 0f00000000;
	fma.rn.f32 	%f229, %f228, 0f3EDE5BD9, 0f3F800000;
	selp.f32 	%f230, 0fFF800000, %f229, %p162;
	cvt.rzi.u32.f32 	%r1959, %f230;
	setp.eq.s32 	%p163, %r1959, 0;
	mov.u32 	%r11088, %r1861;
	@%p163 bra 	$L__BB5_955;
	mul.hi.s32 	%r4062, %r1861, 1717986919;
	shr.u32 	%r4063, %r4062, 31;
	shr.s32 	%r4064, %r4062, 2;
	add.s32 	%r4065, %r4064, %r4063;
	mul.lo.s32 	%r4066, %r4065, 10;
	sub.s32 	%r1960, %r1861, %r4066;
	mov.b32 	%r11086, 0;
	mov.u32 	%r11087, %r11053;
$L__BB5_952:
	mul.hi.s32 	%r4067, %r11087, 1717986919;
	shr.u32 	%r4068, %r4067, 31;
	shr.s32 	%r4069, %r4067, 2;
	add.s32 	%r4070, %r4069, %r4068;
	mul.lo.s32 	%r4071, %r4070, 10;
	sub.s32 	%r1963, %r11087, %r4071;
	setp.eq.s32 	%p164, %r1963, %r1960;
	@%p164 bra 	$L__BB5_954;
	setp.gt.s32 	%p165, %r1963, %r1960;
	selp.b32 	%r11053, %r11053, %r1861, %p165;
	mov.u32 	%r11088, %r1861;
	bra.uni 	$L__BB5_955;
$L__BB5_954:
	add.s32 	%r11086, %r11086, 1;
	mul.hi.s32 	%r4072, %r11087, 1717986919;
	shr.u32 	%r4073, %r4072, 31;
	shr.s32 	%r4074, %r4072, 2;
	add.s32 	%r11087, %r4074, %r4073;
	setp.ne.s32 	%p166, %r11086, %r1959;
	mov.u32 	%r11088, %r1861;
	@%p166 bra 	$L__BB5_952;
$L__BB5_955:
	add.s32 	%r4075, %r1868, 11;
	setp.ge.u32 	%p167, %r4075, %r1801;
	mov.u32 	%r11092, %r11053;
	@%p167 bra 	$L__BB5_961;
	max.s32 	%r4076, %r11053, %r1862;
	cvt.rn.f32.s32 	%f231, %r4076;
	setp.lt.s32 	%p168, %r4076, 1;
	mul.f32 	%f232, %f231, 0f4B000000;
	selp.f32 	%f233, %f232, %f231, %p168;
	selp.f32 	%f234, 0fC1B80000, 0f00000000, %p168;
	mov.b32 	%r4077, %f233;
	add.s32 	%r4078, %r4077, -1059760811;
	and.b32  	%r4079, %r4078, -8388608;
	sub.s32 	%r4080, %r4077, %r4079;
	mov.b32 	%f235, %r4080;
	cvt.rn.f32.s32 	%f236, %r4079;
	fma.rn.f32 	%f237, %f236, 0f34000000, %f234;
	add.f32 	%f238, %f235, 0fBF800000;
	fma.rn.f32 	%f239, %f238, 0fBE055027, 0f3E1039F6;
	fma.rn.f32 	%f240, %f239, %f238, 0fBDF8CDCC;
	fma.rn.f32 	%f241, %f240, %f238, 0f3E0F2955;
	fma.rn.f32 	%f242, %f241, %f238, 0fBE2AD8B9;
	fma.rn.f32 	%f243, %f242, %f238, 0f3E4CED0B;
	fma.rn.f32 	%f244, %f243, %f238, 0fBE7FFF22;
	fma.rn.f32 	%f245, %f244, %f238, 0f3EAAAA78;
	fma.rn.f32 	%f246, %f245, %f238, 0fBF000000;
	mul.f32 	%f247, %f238, %f246;
	fma.rn.f32 	%f248, %f247, %f238, %f238;
	fma.rn.f32 	%f249, %f237, 0f3F317218, %f248;
	setp.gt.u32 	%p169, %r4077, 2139095039;
	fma.rn.f32 	%f250, %f233, 0f7F800000, 0f7F800000;
	selp.f32 	%f251, %f250, %f249, %p169;
	setp.eq.f32 	%p170, %f233, 0f00000000;
	fma.rn.f32 	%f252, %f251, 0f3EDE5BD9, 0f3F800000;
	selp.f32 	%f253, 0fFF800000, %f252, %p170;
	cvt.rzi.u32.f32 	%r1969, %f253;
	setp.eq.s32 	%p171, %r1969, 0;
	mov.u32 	%r11092, %r1862;
	@%p171 bra 	$L__BB5_961;
	mul.hi.s32 	%r4082, %r1862, 1717986919;
	shr.u32 	%r4083, %r4082, 31;
	shr.s32 	%r4084, %r4082, 2;
	add.s32 	%r4085, %r4084, %r4083;
	mul.lo.s32 	%r4086, %r4085, 10;
	sub.s32 	%r1970, %r1862, %r4086;
	mov.b32 	%r11090, 0;
	mov.u32 	%r11091, %r11053;
$L__BB5_958:
	mul.hi.s32 	%r4087, %r11091, 1717986919;
	shr.u32 	%r4088, %r4087, 31;
	shr.s32 	%r4089, %r4087, 2;
	add.s32 	%r4090, %r4089, %r4088;
	mul.lo.s32 	%r4091, %r4090, 10;
	sub.s32 	%r1973, %r11091, %r4091;
	setp.eq.s32 	%p172, %r1973, %r1970;
	@%p172 bra 	$L__BB5_960;
	setp.gt.s32 	%p173, %r1973, %r1970;
	selp.b32 	%r11053, %r11053, %r1862, %p173;
	mov.u32 	%r11092, %r1862;
	bra.uni 	$L__BB5_961;
$L__BB5_960:
	add.s32 	%r11090, %r11090, 1;
	mul.hi.s32 	%r4092, %r11091, 1717986919;
	shr.u32 	%r4093, %r4092, 31;
	shr.s32 	%r4094, %r4092, 2;
	add.s32 	%r11091, %r4094, %r4093;
	setp.ne.s32 	%p174, %r11090, %r1969;
	mov.u32 	%r11092, %r1862;
	@%p174 bra 	$L__BB5_958;
$L__BB5_961:
	add.s32 	%r4095, %r1868, 12;
	setp.ge.u32 	%p175, %r4095, %r1801;
	mov.u32 	%r11096, %r11053;
	@%p175 bra 	$L__BB5_967;
	max.s32 	%r4096, %r11053, %r1863;
	cvt.rn.f32.s32 	%f254, %r4096;
	setp.lt.s32 	%p176, %r4096, 1;
	mul.f32 	%f255, %f254, 0f4B000000;
	selp.f32 	%f256, %f255, %f254, %p176;
	selp.f32 	%f257, 0fC1B80000, 0f00000000, %p176;
	mov.b32 	%r4097, %f256;
	add.s32 	%r4098, %r4097, -1059760811;
	and.b32  	%r4099, %r4098, -8388608;
	sub.s32 	%r4100, %r4097, %r4099;
	mov.b32 	%f258, %r4100;
	cvt.rn.f32.s32 	%f259, %r4099;
	fma.rn.f32 	%f260, %f259, 0f34000000, %f257;
	add.f32 	%f261, %f258, 0fBF800000;
	fma.rn.f32 	%f262, %f261, 0fBE055027, 0f3E1039F6;
	fma.rn.f32 	%f263, %f262, %f261, 0fBDF8CDCC;
	fma.rn.f32 	%f264, %f263, %f261, 0f3E0F2955;
	fma.rn.f32 	%f265, %f264, %f261, 0fBE2AD8B9;
	fma.rn.f32 	%f266, %f265, %f261, 0f3E4CED0B;
	fma.rn.f32 	%f267, %f266, %f261, 0fBE7FFF22;
	fma.rn.f32 	%f268, %f267, %f261, 0f3EAAAA78;
	fma.rn.f32 	%f269, %f268, %f261, 0fBF000000;
	mul.f32 	%f270, %f261, %f269;
	fma.rn.f32 	%f271, %f270, %f261, %f261;
	fma.rn.f32 	%f272, %f260, 0f3F317218, %f271;
	setp.gt.u32 	%p177, %r4097, 2139095039;
	fma.rn.f32 	%f273, %f256, 0f7F800000, 0f7F800000;
	selp.f32 	%f274, %f273, %f272, %p177;
	setp.eq.f32 	%p178, %f256, 0f00000000;
	fma.rn.f32 	%f275, %f274, 0f3EDE5BD9, 0f3F800000;
	selp.f32 	%f276, 0fFF800000, %f275, %p178;
	cvt.rzi.u32.f32 	%r1979, %f276;
	setp.eq.s32 	%p179, %r1979, 0;
	mov.u32 	%r11096, %r1863;
	@%p179 bra 	$L__BB5_967;
	mul.hi.s32 	%r4102, %r1863, 1717986919;
	shr.u32 	%r4103, %r4102, 31;
	shr.s32 	%r4104, %r4102, 2;
	add.s32 	%r4105, %r4104, %r4103;
	mul.lo.s32 	%r4106, %r4105, 10;
	sub.s32 	%r1980, %r1863, %r4106;
	mov.b32 	%r11094, 0;
	mov.u32 	%r11095, %r11053;
$L__BB5_964:
	mul.hi.s32 	%r4107, %r11095, 1717986919;
	shr.u32 	%r4108, %r4107, 31;
	shr.s32 	%r4109, %r4107, 2;
	add.s32 	%r4110, %r4109, %r4108;
	mul.lo.s32 	%r4111, %r4110, 10;
	sub.s32 	%r1983, %r11095, %r4111;
	setp.eq.s32 	%p180, %r1983, %r1980;
	@%p180 bra 	$L__BB5_966;
	setp.gt.s32 	%p181, %r1983, %r1980;
	selp.b32 	%r11053, %r11053, %r1863, %p181;
	mov.u32 	%r11096, %r1863;
	bra.uni 	$L__BB5_967;
$L__BB5_966:
	add.s32 	%r11094, %r11094, 1;
	mul.hi.s32 	%r4112, %r11095, 1717986919;
	shr.u32 	%r4113, %r4112, 31;
	shr.s32 	%r4114, %r4112, 2;
	add.s32 	%r11095, %r4114, %r4113;
	setp.ne.s32 	%p182, %r11094, %r1979;
	mov.u32 	%r11096, %r1863;
	@%p182 bra 	$L__BB5_964;
$L__BB5_967:
	add.s32 	%r4115, %r1868, 13;
	setp.ge.u32 	%p183, %r4115, %r1801;
	mov.u32 	%r11100, %r11053;
	@%p183 bra 	$L__BB5_973;
	max.s32 	%r4116, %r11053, %r1864;
	cvt.rn.f32.s32 	%f277, %r4116;
	setp.lt.s32 	%p184, %r4116, 1;
	mul.f32 	%f278, %f277, 0f4B000000;
	selp.f32 	%f279, %f278, %f277, %p184;
	selp.f32 	%f280, 0fC1B80000, 0f00000000, %p184;
	mov.b32 	%r4117, %f279;
	add.s32 	%r4118, %r4117, -1059760811;
	and.b32  	%r4119, %r4118, -8388608;
	sub.s32 	%r4120, %r4117, %r4119;
	mov.b32 	%f281, %r4120;
	cvt.rn.f32.s32 	%f282, %r4119;
	fma.rn.f32 	%f283, %f282, 0f34000000, %f280;
	add.f32 	%f284, %f281, 0fBF800000;
	fma.rn.f32 	%f285, %f284, 0fBE055027, 0f3E1039F6;
	fma.rn.f32 	%f286, %f285, %f284, 0fBDF8CDCC;
	fma.rn.f32 	%f287, %f286, %f284, 0f3E0F2955;
	fma.rn.f32 	%f288, %f287, %f284, 0fBE2AD8B9;
	fma.rn.f32 	%f289, %f288, %f284, 0f3E4CED0B;
	fma.rn.f32 	%f290, %f289, %f284, 0fBE7FFF22;
	fma.rn.f32 	%f291, %f290, %f284, 0f3EAAAA78;
	fma.rn.f32 	%f292, %f291, %f284, 0fBF000000;
	mul.f32 	%f293, %f284, %f292;
	fma.rn.f32 	%f294, %f293, %f284, %f284;
	fma.rn.f32 	%f295, %f283, 0f3F317218, %f294;
	setp.gt.u32 	%p185, %r4117, 2139095039;
	fma.rn.f32 	%f296, %f279, 0f7F800000, 0f7F800000;
	selp.f32 	%f297, %f296, %f295, %p185;
	setp.eq.f32 	%p186, %f279, 0f00000000;
	fma.rn.f32 	%f298, %f297, 0f3EDE5BD9, 0f3F800000;
	selp.f32 	%f299, 0fFF800000, %f298, %p186;
	cvt.rzi.u32.f32 	%r1989, %f299;
	setp.eq.s32 	%p187, %r1989, 0;
	mov.u32 	%r11100, %r1864;
	@%p187 bra 	$L__BB5_973;
	mul.hi.s32 	%r4122, %r1864, 1717986919;
	shr.u32 	%r4123, %r4122, 31;
	shr.s32 	%r4124, %r4122, 2;
	add.s32 	%r4125, %r4124, %r4123;
	mul.lo.s32 	%r4126, %r4125, 10;
	sub.s32 	%r1990, %r1864, %r4126;
	mov.b32 	%r11098, 0;
	mov.u32 	%r11099, %r11053;
$L__BB5_970:
	mul.hi.s32 	%r4127, %r11099, 1717986919;
	shr.u32 	%r4128, %r4127, 31;
	shr.s32 	%r4129, %r4127, 2;
	add.s32 	%r4130, %r4129, %r4128;
	mul.lo.s32 	%r4131, %r4130, 10;
	sub.s32 	%r1993, %r11099, %r4131;
	setp.eq.s32 	%p188, %r1993, %r1990;
	@%p188 bra 	$L__BB5_972;
	setp.gt.s32 	%p189, %r1993, %r1990;
	selp.b32 	%r11053, %r11053, %r1864, %p189;
	mov.u32 	%r11100, %r1864;
	bra.uni 	$L__BB5_973;
$L__BB5_972:
	add.s32 	%r11098, %r11098, 1;
	mul.hi.s32 	%r4132, %r11099, 1717986919;
	shr.u32 	%r4133, %r4132, 31;
	shr.s32 	%r4134, %r4132, 2;
	add.s32 	%r11099, %r4134, %r4133;
	setp.ne.s32 	%p190, %r11098, %r1989;
	mov.u32 	%r11100, %r1864;
	@%p190 bra 	$L__BB5_970;
$L__BB5_973:
	add.s32 	%r4135, %r1868, 14;
	setp.ge.u32 	%p191, %r4135, %r1801;
	mov.u32 	%r11104, %r11053;
	@%p191 bra 	$L__BB5_979;
	max.s32 	%r4136, %r11053, %r1865;
	cvt.rn.f32.s32 	%f300, %r4136;
	setp.lt.s32 	%p192, %r4136, 1;
	mul.f32 	%f301, %f300, 0f4B000000;
	selp.f32 	%f302, %f301, %f300, %p192;
	selp.f32 	%f303, 0fC1B80000, 0f00000000, %p192;
	mov.b32 	%r4137, %f302;
	add.s32 	%r4138, %r4137, -1059760811;
	and.b32  	%r4139, %r4138, -8388608;
	sub.s32 	%r4140, %r4137, %r4139;
	mov.b32 	%f304, %r4140;
	cvt.rn.f32.s32 	%f305, %r4139;
	fma.rn.f32 	%f306, %f305, 0f34000000, %f303;
	add.f32 	%f307, %f304, 0fBF800000;
	fma.rn.f32 	%f308, %f307, 0fBE055027, 0f3E1039F6;
	fma.rn.f32 	%f309, %f308, %f307, 0fBDF8CDCC;
	fma.rn.f32 	%f310, %f309, %f307, 0f3E0F2955;
	fma.rn.f32 	%f311, %f310, %f307, 0fBE2AD8B9;
	fma.rn.f32 	%f312, %f311, %f307, 0f3E4CED0B;
	fma.rn.f32 	%f313, %f312, %f307, 0fBE7FFF22;
	fma.rn.f32 	%f314, %f313, %f307, 0f3EAAAA78;
	fma.rn.f32 	%f315, %f314, %f307, 0fBF000000;
	mul.f32 	%f316, %f307, %f315;
	fma.rn.f32 	%f317, %f316, %f307, %f307;
	fma.rn.f32 	%f318, %f306, 0f3F317218, %f317;
	setp.gt.u32 	%p193, %r4137, 2139095039;
	fma.rn.f32 	%f319, %f302, 0f7F800000, 0f7F800000;
	selp.f32 	%f320, %f319, %f318, %p193;
	setp.eq.f32 	%p194, %f302, 0f00000000;
	fma.rn.f32 	%f321, %f320, 0f3EDE5BD9, 0f3F800000;
	selp.f32 	%f322, 0fFF800000, %f321, %p194;
	cvt.rzi.u32.f32 	%r1999, %f322;
	setp.eq.s32 	%p195, %r1999, 0;
	mov.u32 	%r11104, %r1865;
	@%p195 bra 	$L__BB5_979;
	mul.hi.s32 	%r4142, %r1865, 1717986919;
	shr.u32 	%r4143, %r4142, 31;
	shr.s32 	%r4144, %r4142, 2;
	add.s32 	%r4145, %r4144, %r4143;
	mul.lo.s32 	%r4146, %r4145, 10;
	sub.s32 	%r2000, %r1865, %r4146;
	mov.b32 	%r11102, 0;
	mov.u32 	%r11103, %r11053;
$L__BB5_976:
	mul.hi.s32 	%r4147, %r11103, 1717986919;
	shr.u32 	%r4148, %r4147, 31;
	shr.s32 	%r4149, %r4147, 2;
	add.s32 	%r4150, %r4149, %r4148;
	mul.lo.s32 	%r4151, %r4150, 10;
	sub.s32 	%r2003, %r11103, %r4151;
	setp.eq.s32 	%p196, %r2003, %r2000;
	@%p196 bra 	$L__BB5_978;
	setp.gt.s32 	%p197, %r2003, %r2000;
	selp.b32 	%r11053, %r11053, %r1865, %p197;
	mov.u32 	%r11104, %r1865;
	bra.uni 	$L__BB5_979;
$L__BB5_978:
	add.s32 	%r11102, %r11102, 1;
	mul.hi.s32 	%r4152, %r11103, 1717986919;
	shr.u32 	%r4153, %r4152, 31;
	shr.s32 	%r4154, %r4152, 2;
	add.s32 	%r11103, %r4154, %r4153;
	setp.ne.s32 	%p198, %r11102, %r1999;
	mov.u32 	%r11104, %r1865;
	@%p198 bra 	$L__BB5_976;
$L__BB5_979:
	add.s32 	%r4155, %r1868, 15;
	setp.ge.u32 	%p199, %r4155, %r1801;
	mov.u32 	%r11108, %r11053;
	@%p199 bra 	$L__BB5_985;
	max.s32 	%r4156, %r11053, %r1866;
	cvt.rn.f32.s32 	%f323, %r4156;
	setp.lt.s32 	%p200, %r4156, 1;
	mul.f32 	%f324, %f323, 0f4B000000;
	selp.f32 	%f325, %f324, %f323, %p200;
	selp.f32 	%f326, 0fC1B80000, 0f00000000, %p200;
	mov.b32 	%r4157, %f325;
	add.s32 	%r4158, %r4157, -1059760811;
	and.b32  	%r4159, %r4158, -8388608;
	sub.s32 	%r4160, %r4157, %r4159;
	mov.b32 	%f327, %r4160;
	cvt.rn.f32.s32 	%f328, %r4159;
	fma.rn.f32 	%f329, %f328, 0f34000000, %f326;
	add.f32 	%f330, %f327, 0fBF800000;
	fma.rn.f32 	%f331, %f330, 0fBE055027, 0f3E1039F6;
	fma.rn.f32 	%f332, %f331, %f330, 0fBDF8CDCC;
	fma.rn.f32 	%f333, %f332, %f330, 0f3E0F2955;
	fma.rn.f32 	%f334, %f333, %f330, 0fBE2AD8B9;
	fma.rn.f32 	%f335, %f334, %f330, 0f3E4CED0B;
	fma.rn.f32 	%f336, %f335, %f330, 0fBE7FFF22;
	fma.rn.f32 	%f337, %f336, %f330, 0f3EAAAA78;
	fma.rn.f32 	%f338, %f337, %f330, 0fBF000000;
	mul.f32 	%f339, %f330, %f338;
	fma.rn.f32 	%f340, %f339, %f330, %f330;
	fma.rn.f32 	%f341, %f329, 0f3F317218, %f340;
	setp.gt.u32 	%p201, %r4157, 2139095039;
	fma.rn.f32 	%f342, %f325, 0f7F800000, 0f7F800000;
	selp.f32 	%f343, %f342, %f341, %p201;
	setp.eq.f32 	%p202, %f325, 0f00000000;
	fma.rn.f32 	%f344, %f343, 0f3EDE5BD9, 0f3F800000;
	selp.f32 	%f345, 0fFF800000, %f344, %p202;
	cvt.rzi.u32.f32 	%r2009, %f345;
	setp.eq.s32 	%p203, %r2009, 0;
	mov.u32 	%r11108, %r1866;
	@%p203 bra 	$L__BB5_985;
	mul.hi.s32 	%r4162, %r1866, 1717986919;
	shr.u32 	%r4163, %r4162, 31;
	shr.s32 	%r4164, %r4162, 2;
	add.s32 	%r4165, %r4164, %r4163;
	mul.lo.s32 	%r4166, %r4165, 10;
	sub.s32 	%r2010, %r1866, %r4166;
	mov.b32 	%r11106, 0;
	mov.u32 	%r11107, %r11053;
$L__BB5_982:
	mul.hi.s32 	%r4167, %r11107, 1717986919;
	shr.u32 	%r4168, %r4167, 31;
	shr.s32 	%r4169, %r4167, 2;
	add.s32 	%r4170, %r4169, %r4168;
	mul.lo.s32 	%r4171, %r4170, 10;
	sub.s32 	%r2013, %r11107, %r4171;
	setp.eq.s32 	%p204, %r2013, %r2010;
	@%p204 bra 	$L__BB5_984;
	setp.gt.s32 	%p205, %r2013, %r2010;
	selp.b32 	%r11053, %r11053, %r1866, %p205;
	mov.u32 	%r11108, %r1866;
	bra.uni 	$L__BB5_985;
$L__BB5_984:
	add.s32 	%r11106, %r11106, 1;
	mul.hi.s32 	%r4172, %r11107, 1717986919;
	shr.u32 	%r4173, %r4172, 31;
	shr.s32 	%r4174, %r4172, 2;
	add.s32 	%r11107, %r4174, %r4173;
	setp.ne.s32 	%p206, %r11106, %r2009;
	mov.u32 	%r11108, %r1866;
	@%p206 bra 	$L__BB5_982;
$L__BB5_985:
	add.s32 	%r4175, %r1868, 16;
	setp.lt.u32 	%p207, %r4175, %r1801;
	selp.b32 	%r11172, %r1867, %r11053, %p207;
	setp.ge.u32 	%p208, %r1868, %r1801;
	@%p208 bra 	$L__BB5_1666;
	max.s32 	%r4176, %r11052, %r11113;
	cvt.rn.f32.s32 	%f346, %r4176;
	setp.lt.s32 	%p209, %r4176, 1;
	mul.f32 	%f347, %f346, 0f4B000000;
	selp.f32 	%f348, %f347, %f346, %p209;
	selp.f32 	%f349, 0fC1B80000, 0f00000000, %p209;
	mov.b32 	%r4177, %f348;
	add.s32 	%r4178, %r4177, -1059760811;
	and.b32  	%r4179, %r4178, -8388608;
	sub.s32 	%r4180, %r4177, %r4179;
	mov.b32 	%f350, %r4180;
	cvt.rn.f32.s32 	%f351, %r4179;
	fma.rn.f32 	%f352, %f351, 0f34000000, %f349;
	add.f32 	%f353, %f350, 0fBF800000;
	fma.rn.f32 	%f354, %f353, 0fBE055027, 0f3E1039F6;
	fma.rn.f32 	%f355, %f354, %f353, 0fBDF8CDCC;
	fma.rn.f32 	%f356, %f355, %f353, 0f3E0F2955;
	fma.rn.f32 	%f357, %f356, %f353, 0fBE2AD8B9;
	fma.rn.f32 	%f358, %f357, %f353, 0f3E4CED0B;
	fma.rn.f32 	%f359, %f358, %f353, 0fBE7FFF22;
	fma.rn.f32 	%f360, %f359, %f353, 0f3EAAAA78;
	fma.rn.f32 	%f361, %f360, %f353, 0fBF000000;
	mul.f32 	%f362, %f353, %f361;
	fma.rn.f32 	%f363, %f362, %f353, %f353;
	fma.rn.f32 	%f364, %f352, 0f3F317218, %f363;
	setp.gt.u32 	%p210, %r4177, 2139095039;
	fma.rn.f32 	%f365, %f348, 0f7F800000, 0f7F800000;
	selp.f32 	%f366, %f365, %f364, %p210;
	setp.eq.f32 	%p211, %f348, 0f00000000;
	fma.rn.f32 	%f367, %f366, 0f3EDE5BD9, 0f3F800000;
	selp.f32 	%f368, 0fFF800000, %f367, %p211;
	cvt.rzi.u32.f32 	%r2020, %f368;
	setp.eq.s32 	%p212, %r2020, 0;
	@%p212 bra 	$L__BB5_991;
	mul.hi.s32 	%r4182, %r11113, 1717986919;
	shr.u32 	%r4183, %r4182, 31;
	shr.s32 	%r4184, %r4182, 2;
	add.s32 	%r4185, %r4184, %r4183;
	mul.lo.s32 	%r4186, %r4185, 10;
	sub.s32 	%r2021, %r11113, %r4186;
	mov.b32 	%r11110, 0;
	mov.u32 	%r11111, %r11052;
$L__BB5_988:
	mul.hi.s32 	%r4187, %r11111, 1717986919;
	shr.u32 	%r4188, %r4187, 31;
	shr.s32 	%r4189, %r4187, 2;
	add.s32 	%r4190, %r4189, %r4188;
	mul.lo.s32 	%r4191, %r4190, 10;
	sub.s32 	%r2024, %r11111, %r4191;
	setp.eq.s32 	%p213, %r2024, %r2021;
	@%p213 bra 	$L__BB5_990;
	setp.gt.s32 	%p214, %r2024, %r2021;
	selp.b32 	%r2025, %r11052, %r11113, %p214;
	selp.b32 	%r11113, %r11113, %r11052, %p214;
	mov.u32 	%r11052, %r2025;
	bra.uni 	$L__BB5_991;
$L__BB5_990:
	add.s32 	%r11110, %r11110, 1;
	mul.hi.s32 	%r4192, %r11111, 1717986919;
	shr.u32 	%r4193, %r4192, 31;
	shr.s32 	%r4194, %r4192, 2;
	add.s32 	%r11111, %r4194, %r4193;
	setp.ne.s32 	%p215, %r11110, %r2020;
	@%p215 bra 	$L__BB5_988;
$L__BB5_991:
	max.s32 	%r4195, %r11060, %r11056;
	cvt.rn.f32.s32 	%f369, %r4195;
	setp.lt.s32 	%p216, %r4195, 1;
	mul.f32 	%f370, %f369, 0f4B000000;
	selp.f32 	%f371, %f370, %f369, %p216;
	selp.f32 	%f372, 0fC1B80000, 0f00000000, %p216;
	mov.b32 	%r4196, %f371;
	add.s32 	%r4197, %r4196, -1059760811;
	and.b32  	%r4198, %r4197, -8388608;
	sub.s32 	%r4199, %r4196, %r4198;
	mov.b32 	%f373, %r4199;
	cvt.rn.f32.s32 	%f374, %r4198;
	fma.rn.f32 	%f375, %f374, 0f34000000, %f372;
	add.f32 	%f376, %f373, 0fBF800000;
	fma.rn.f32 	%f377, %f376, 0fBE055027, 0f3E1039F6;
	fma.rn.f32 	%f378, %f377, %f376, 0fBDF8CDCC;
	fma.rn.f32 	%f379, %f378, %f376, 0f3E0F2955;
	fma.rn.f32 	%f380, %f379, %f376, 0fBE2AD8B9;
	fma.rn.f32 	%f381, %f380, %f376, 0f3E4CED0B;
	fma.rn.f32 	%f382, %f381, %f376, 0fBE7FFF22;
	fma.rn.f32 	%f383, %f382, %f376, 0f3EAAAA78;
	fma.rn.f32 	%f384, %f383, %f376, 0fBF000000;
	mul.f32 	%f385, %f376, %f384;
	fma.rn.f32 	%f386, %f385, %f376, %f376;
	fma.rn.f32 	%f387, %f375, 0f3F317218, %f386;
	setp.gt.u32 	%p217, %r4196, 2139095039;
	fma.rn.f32 	%f388, %f371, 0f7F800000, 0f7F800000;
	selp.f32 	%f389, %f388, %f387, %p217;
	setp.eq.f32 	%p218, %f371, 0f00000000;
	fma.rn.f32 	%f390, %f389, 0f3EDE5BD9, 0f3F800000;
	selp.f32 	%f391, 0fFF800000, %f390, %p218;
	cvt.rzi.u32.f32 	%r2031, %f391;
	setp.eq.s32 	%p219, %r2031, 0;
	@%p219 bra 	$L__BB5_996;
	mul.hi.s32 	%r4201, %r11056, 1717986919;
	shr.u32 	%r4202, %r4201, 31;
	shr.s32 	%r4203, %r4201, 2;
	add.s32 	%r4204, %r4203, %r4202;
	mul.lo.s32 	%r4205, %r4204, 10;
	sub.s32 	%r2032, %r11056, %r4205;
	mov.b32 	%r11114, 0;
	mov.u32 	%r11115, %r11060;
$L__BB5_993:
	mul.hi.s32 	%r4206, %r11115, 1717986919;
	shr.u32 	%r4207, %r4206, 31;
	shr.s32 	%r4208, %r4206, 2;
	add.s32 	%r4209, %r4208, %r4207;
	mul.lo.s32 	%r4210, %r4209, 10;
	sub.s32 	%r2035, %r11115, %r4210;
	setp.eq.s32 	%p220, %r2035, %r2032;
	@%p220 bra 	$L__BB5_995;
	setp.gt.s32 	%p221, %r2035, %r2032;
	selp.b32 	%r2036, %r11060, %r11056, %p221;
	selp.b32 	%r11056, %r11056, %r11060, %p221;
	mov.u32 	%r11060, %r2036;
	bra.uni 	$L__BB5_996;
$L__BB5_995:
	add.s32 	%r11114, %r11114, 1;
	mul.hi.s32 	%r4211, %r11115, 1717986919;
	shr.u32 	%r4212, %r4211, 31;
	shr.s32 	%r4213, %r4211, 2;
	add.s32 	%r11115, %r4213, %r4212;
	setp.ne.s32 	%p222, %r11114, %r2031;
	@%p222 bra 	$L__BB5_993;
$L__BB5_996:
	max.s32 	%r4214, %r11068, %r11064;
	cvt.rn.f32.s32 	%f392, %r4214;
	setp.lt.s32 	%p223, %r4214, 1;
	mul.f32 	%f393, %f392, 0f4B000000;
	selp.f32 	%f394, %f393, %f392, %p223;
	selp.f32 	%f395, 0fC1B80000, 0f00000000, %p223;
	mov.b32 	%r4215, %f394;
	add.s32 	%r4216, %r4215, -1059760811;
	and.b32  	%r4217, %r4216, -8388608;
	sub.s32 	%r4218, %r4215, %r4217;
	mov.b32 	%f396, %r4218;
	cvt.rn.f32.s32 	%f397, %r4217;
	fma.rn.f32 	%f398, %f397, 0f34000000, %f395;
	add.f32 	%f399, %f396, 0fBF800000;
	fma.rn.f32 	%f400, %f399, 0fBE055027, 0f3E1039F6;
	fma.rn.f32 	%f401, %f400, %f399, 0fBDF8CDCC;
	fma.rn.f32 	%f402, %f401, %f399, 0f3E0F2955;
	fma.rn.f32 	%f403, %f402, %f399, 0fBE2AD8B9;
	fma.rn.f32 	%f404, %f403, %f399, 0f3E4CED0B;
	fma.rn.f32 	%f405, %f404, %f399, 0fBE7FFF22;
	fma.rn.f32 	%f406, %f405, %f399, 0f3EAAAA78;
	fma.rn.f32 	%f407, %f406, %f399, 0fBF000000;
	mul.f32 	%f408, %f399, %f407;
	fma.rn.f32 	%f409, %f408, %f399, %f399;
	fma.rn.f32 	%f410, %f398, 0f3F317218, %f409;
	setp.gt.u32 	%p224, %r4215, 2139095039;
	fma.rn.f32 	%f411, %f394, 0f7F800000, 0f7F800000;
	selp.f32 	%f412, %f411, %f410, %p224;
	setp.eq.f32 	%p225, %f394, 0f00000000;
	fma.rn.f32 	%f413, %f412, 0f3EDE5BD9, 0f3F800000;
	selp.f32 	%f414, 0fFF800000, %f413, %p225;
	cvt.rzi.u32.f32 	%r2042, %f414;
	setp.eq.s32 	%p226, %r2042, 0;
	@%p226 bra 	$L__BB5_1001;
	mul.hi.s32 	%r4220, %r11064, 1717986919;
	shr.u32 	%r4221, %r4220, 31;
	shr.s32 	%r4222, %r4220, 2;
	add.s32 	%r4223, %r4222, %r4221;
	mul.lo.s32 	%r4224, %r4223, 10;
	sub.s32 	%r2043, %r11064, %r4224;
	mov.b32 	%r11118, 0;
	mov.u32 	%r11119, %r11068;
$L__BB5_998:
	mul.hi.s32 	%r4225, %r11119, 1717986919;
	shr.u32 	%r4226, %r4225, 31;
	shr.s32 	%r4227, %r4225, 2;
	add.s32 	%r4228, %r4227, %r4226;
	mul.lo.s32 	%r4229, %r4228, 10;
	sub.s32 	%r2046, %r11119, %r4229;
	setp.eq.s32 	%p227, %r2046, %r2043;
	@%p227 bra 	$L__BB5_1000;
	setp.gt.s32 	%p228, %r2046, %r2043;
	selp.b32 	%r2047, %r11068, %r11064, %p228;
	selp.b32 	%r11064, %r11064, %r11068, %p228;
	mov.u32 	%r11068, %r2047;
	bra.uni 	$L__BB5_1001;
$L__BB5_1000:
	add.s32 	%r11118, %r11118, 1;
	mul.hi.s32 	%r4230, %r11119, 1717986919;
	shr.u32 	%r4231, %r4230, 31;
	shr.s32 	%r4232, %r4230, 2;
	add.s32 	%r11119, %r4232, %r4231;
	setp.ne.s32 	%p229, %r11118, %r2042;
	@%p229 bra 	$L__BB5_998;
$L__BB5_1001:
	max.s32 	%r4233, %r11076, %r11072;
	cvt.rn.f32.s32 	%f415, %r4233;
	setp.lt.s32 	%p230, %r4233, 1;
	mul.f32 	%f416, %f415, 0f4B000000;
	selp.f32 	%f417, %f416, %f415, %p230;
	selp.f32 	%f418, 0fC1B80000, 0f00000000, %p230;
	mov.b32 	%r4234, %f417;
	add.s32 	%r4235, %r4234, -1059760811;
	and.b32  	%r4236, %r4235, -8388608;
	sub.s32 	%r4237, %r4234, %r4236;
	mov.b32 	%f419, %r4237;
	cvt.rn.f32.s32 	%f420, %r4236;
	fma.rn.f32 	%f421, %f420, 0f34000000, %f418;
	add.f32 	%f422, %f419, 0fBF800000;
	fma.rn.f32 	%f423, %f422, 0fBE055027, 0f3E1039F6;
	fma.rn.f32 	%f424, %f423, %f422, 0fBDF8CDCC;
	fma.rn.f32 	%f425, %f424, %f422, 0f3E0F2955;
	fma.rn.f32 	%f426, %f425, %f422, 0fBE2AD8B9;
	fma.rn.f32 	%f427, %f426, %f422, 0f3E4CED0B;
	fma.rn.f32 	%f428, %f427, %f422, 0fBE7FFF22;
	fma.rn.f32 	%f429, %f428, %f422, 0f3EAAAA78;
	fma.rn.f32 	%f430, %f429, %f422, 0fBF000000;
	mul.f32 	%f431, %f422, %f430;
	fma.rn.f32 	%f432, %f431, %f422, %f422;
	fma.rn.f32 	%f433, %f421, 0f3F317218, %f432;
	setp.gt.u32 	%p231, %r4234, 2139095039;
	fma.rn.f32 	%f434, %f417, 0f7F800000, 0f7F800000;
	selp.f32 	%f435, %f434, %f433, %p231;
	setp.eq.f32 	%p232, %f417, 0f00000000;
	fma.rn.f32 	%f436, %f435, 0f3EDE5BD9, 0f3F800000;
	selp.f32 	%f437, 0fFF800000, %f436, %p232;
	cvt.rzi.u32.f32 	%r2053, %f437;
	setp.eq.s32 	%p233, %r2053, 0;
	@%p233 bra 	$L__BB5_1006;
	mul.hi.s32 	%r4239, %r11072, 1717986919;
	shr.u32 	%r4240, %r4239, 31;
	shr.s32 	%r4241, %r4239, 2;
	add.s32 	%r4242, %r4241, %r4240;
	mul.lo.s32 	%r4243, %r4242, 10;
	sub.s32 	%r2054, %r11072, %r4243;
	mov.b32 	%r11122, 0;
	mov.u32 	%r11123, %r11076;
$L__BB5_1003:
	mul.hi.s32 	%r4244, %r11123, 1717986919;
	shr.u32 	%r4245, %r4244, 31;
	shr.s32 	%r4246, %r4244, 2;
	add.s32 	%r4247, %r4246, %r4245;
	mul.lo.s32 	%r4248, %r4247, 10;
	sub.s32 	%r2057, %r11123, %r4248;
	setp.eq.s32 	%p234, %r2057, %r2054;
	@%p234 bra 	$L__BB5_1005;
	setp.gt.s32 	%p235, %r2057, %r2054;
	selp.b32 	%r2058, %r11076, %r11072, %p235;
	selp.b32 	%r11072, %r11072, %r11076, %p235;
	mov.u32 	%r11076, %r2058;
	bra.uni 	$L__BB5_1006;
$L__BB5_1005:
	add.s32 	%r11122, %r11122, 1;
	mul.hi.s32 	%r4249, %r11123, 1717986919;
	shr.u32 	%r4250, %r4249, 31;
	shr.s32 	%r4251, %r4249, 2;
	add.s32 	%r11123, %r4251, %r4250;
	setp.ne.s32 	%p236, %r11122, %r2053;
	@%p236 bra 	$L__BB5_1003;
$L__BB5_1006:
	max.s32 	%r4252, %r11084, %r11080;
	cvt.rn.f32.s32 	%f438, %r4252;
	setp.lt.s32 	%p237, %r4252, 1;
	mul.f32 	%f439, %f438, 0f4B000000;
	selp.f32 	%f440, %f439, %f438, %p237;
	selp.f32 	%f441, 0fC1B80000, 0f00000000, %p237;
	mov.b32 	%r4253, %f440;
	add.s32 	%r4254, %r4253, -1059760811;
	and.b32  	%r4255, %r4254, -8388608;
	sub.s32 	%r4256, %r4253, %r4255;
	mov.b32 	%f442, %r4256;
	cvt.rn.f32.s32 	%f443, %r4255;
	fma.rn.f32 	%f444, %f443, 0f34000000, %f441;
	add.f32 	%f445, %f442, 0fBF800000;
	fma.rn.f32 	%f446, %f445, 0fBE055027, 0f3E1039F6;
	fma.rn.f32 	%f447, %f446, %f445, 0fBDF8CDCC;
	fma.rn.f32 	%f448, %f447, %f445, 0f3E0F2955;
	fma.rn.f32 	%f449, %f448, %f445, 0fBE2AD8B9;
	fma.rn.f32 	%f450, %f449, %f445, 0f3E4CED0B;
	fma.rn.f32 	%f451, %f450, %f445, 0fBE7FFF22;
	fma.rn.f32 	%f452, %f451, %f445, 0f3EAAAA78;
	fma.rn.f32 	%f453, %f452, %f445, 0fBF000000;
	mul.f32 	%f454, %f445, %f453;
	fma.rn.f32 	%f455, %f454, %f445, %f445;
	fma.rn.f32 	%f456, %f444, 0f3F317218, %f455;
	setp.gt.u32 	%p238, %r4253, 2139095039;
	fma.rn.f32 	%f457, %f440, 0f7F800000, 0f7F800000;
	selp.f32 	%f458, %f457, %f456, %p238;
	setp.eq.f32 	%p239, %f440, 0f00000000;
	fma.rn.f32 	%f459, %f458, 0f3EDE5BD9, 0f3F800000;
	selp.f32 	%f460, 0fFF800000, %f459, %p239;
	cvt.rzi.u32.f32 	%r2064, %f460;
	setp.eq.s32 	%p240, %r2064, 0;
	@%p240 bra 	$L__BB5_1011;
	mul.hi.s32 	%r4258, %r11080, 1717986919;
	shr.u32 	%r4259, %r4258, 31;
	shr.s32 	%r4260, %r4258, 2;
	add.s32 	%r4261, %r4260, %r4259;
	mul.lo.s32 	%r4262, %r4261, 10;
	sub.s32 	%r2065, %r11080, %r4262;
	mov.b32 	%r11126, 0;
	mov.u32 	%r11127, %r11084;
$L__BB5_1008:
	mul.hi.s32 	%r4263, %r11127, 1717986919;
	shr.u32 	%r4264, %r4263, 31;
	shr.s32 	%r4265, %r4263, 2;
	add.s32 	%r4266, %r4265, %r4264;
	mul.lo.s32 	%r4267, %r4266, 10;
	sub.s32 	%r2068, %r11127, %r4267;
	setp.eq.s32 	%p241, %r2068, %r2065;
	@%p241 bra 	$L__BB5_1010;
	setp.gt.s32 	%p242, %r2068, %r2065;
	selp.b32 	%r2069, %r11084, %r11080, %p242;
	selp.b32 	%r11080, %r11080, %r11084, %p242;
	mov.u32 	%r11084, %r2069;
	bra.uni 	$L__BB5_1011;
$L__BB5_1010:
	add.s32 	%r11126, %r11126, 1;
	mul.hi.s32 	%r4268, %r11127, 1717986919;
	shr.u32 	%r4269, %r4268, 31;
	shr.s32 	%r4270, %r4268, 2;
	add.s32 	%r11127, %r4270, %r4269;
	setp.ne.s32 	%p243, %r11126, %r2064;
	@%p243 bra 	$L__BB5_1008;
$L__BB5_1011:
	max.s32 	%r4271, %r11092, %r11088;
	cvt.rn.f32.s32 	%f461, %r4271;
	setp.lt.s32 	%p244, %r4271, 1;
	mul.f32 	%f462, %f461, 0f4B000000;
	selp.f32 	%f463, %f462, %f461, %p244;
	selp.f32 	%f464, 0fC1B80000, 0f00000000, %p244;
	mov.b32 	%r4272, %f463;
	add.s32 	%r4273, %r4272, -1059760811;
	and.b32  	%r4274, %r4273, -8388608;
	sub.s32 	%r4275, %r4272, %r4274;
	mov.b32 	%f465, %r4275;
	cvt.rn.f32.s32 	%f466, %r4274;
	fma.rn.f32 	%f467, %f466, 0f34000000, %f464;
	add.f32 	%f468, %f465, 0fBF800000;
	fma.rn.f32 	%f469, %f468, 0fBE055027, 0f3E1039F6;
	fma.rn.f32 	%f470, %f469, %f468, 0fBDF8CDCC;
	fma.rn.f32 	%f471, %f470, %f468, 0f3E0F2955;
	fma.rn.f32 	%f472, %f471, %f468, 0fBE2AD8B9;
	fma.rn.f32 	%f473, %f472, %f468, 0f3E4CED0B;
	fma.rn.f32 	%f474, %f473, %f468, 0fBE7FFF22;
	fma.rn.f32 	%f475, %f474, %f468, 0f3EAAAA78;
	fma.rn.f32 	%f476, %f475, %f468, 0fBF000000;
	mul.f32 	%f477, %f468, %f476;
	fma.rn.f32 	%f478, %f477, %f468, %f468;
	fma.rn.f32 	%f479, %f467, 0f3F317218, %f478;
	setp.gt.u32 	%p245, %r4272, 2139095039;
	fma.rn.f32 	%f480, %f463, 0f7F800000, 0f7F800000;
	selp.f32 	%f481, %f480, %f479, %p245;
	setp.eq.f32 	%p246, %f463, 0f00000000;
	fma.rn.f32 	%f482, %f481, 0f3EDE5BD9, 0f3F800000;
	selp.f32 	%f483, 0fFF800000, %f482, %p246;
	cvt.rzi.u32.f32 	%r2075, %f483;
	setp.eq.s32 	%p247, %r2075, 0;
	@%p247 bra 	$L__BB5_1016;
	mul.hi.s32 	%r4277, %r11088, 1717986919;
	shr.u32 	%r4278, %r4277, 31;
	shr.s32 	%r4279, %r4277, 2;
	add.s32 	%r4280, %r4279, %r4278;
	mul.lo.s32 	%r4281, %r4280, 10;
	sub.s32 	%r2076, %r11088, %r4281;
	mov.b32 	%r11130, 0;
	mov.u32 	%r11131, %r11092;
$L__BB5_1013:
	mul.hi.s32 	%r4282, %r11131, 1717986919;
	shr.u32 	%r4283, %r4282, 31;
	shr.s32 	%r4284, %r4282, 2;
	add.s32 	%r4285, %r4284, %r4283;
	mul.lo.s32 	%r4286, %r4285, 10;
	sub.s32 	%r2079, %r11131, %r4286;
	setp.eq.s32 	%p248, %r2079, %r2076;
	@%p248 bra 	$L__BB5_1015;
	setp.gt.s32 	%p249, %r2079, %r2076;
	selp.b32 	%r2080, %r11092, %r11088, %p249;
	selp.b32 	%r11088, %r11088, %r11092, %p249;
	mov.u32 	%r11092, %r2080;
	bra.uni 	$L__BB5_1016;
$L__BB5_1015:
	add.s32 	%r11130, %r11130, 1;
	mul.hi.s32 	%r4287, %r11131, 1717986919;
	shr.u32 	%r4288, %r4287, 31;
	shr.s32 	%r4289, %r4287, 2;
	add.s32 	%r11131, %r4289, %r4288;
	setp.ne.s32 	%p250, %r11130, %r2075;
	@%p250 bra 	$L__BB5_1013;
$L__BB5_1016:
	max.s32 	%r4290, %r11100, %r11096;
	cvt.rn.f32.s32 	%f484, %r4290;
	setp.lt.s32 	%p251, %r4290, 1;
	mul.f32 	%f485, %f484, 0f4B000000;
	selp.f32 	%f486, %f485, %f484, %p251;
	selp.f32 	%f487, 0fC1B80000, 0f00000000, %p251;
	mov.b32 	%r4291, %f486;
	add.s32 	%r4292, %r4291, -1059760811;
	and.b32  	%r4293, %r4292, -8388608;
	sub.s32 	%r4294, %r4291, %r4293;
	mov.b32 	%f488, %r4294;
	cvt.rn.f32.s32 	%f489, %r4293;
	fma.rn.f32 	%f490, %f489, 0f34000000, %f487;
	add.f32 	%f491, %f488, 0fBF800000;
	fma.rn.f32 	%f492, %f491, 0fBE055027, 0f3E1039F6;
	fma.rn.f32 	%f493, %f492, %f491, 0fBDF8CDCC;
	fma.rn.f32 	%f494, %f493, %f491, 0f3E0F2955;
	fma.rn.f32 	%f495, %f494, %f491, 0fBE2AD8B9;
	fma.rn.f32 	%f496, %f495, %f491, 0f3E4CED0B;
	fma.rn.f32 	%f497, %f496, %f491, 0fBE7FFF22;
	fma.rn.f32 	%f498, %f497, %f491, 0f3EAAAA78;
	fma.rn.f32 	%f499, %f498, %f491, 0fBF000000;
	mul.f32 	%f500, %f491, %f499;
	fma.rn.f32 	%f501, %f500, %f491, %f491;
	fma.rn.f32 	%f502, %f490, 0f3F317218, %f501;
	setp.gt.u32 	%p252, %r4291, 2139095039;
	fma.rn.f32 	%f503, %f486, 0f7F800000, 0f7F800000;
	selp.f32 	%f504, %f503, %f502, %p252;
	setp.eq.f32 	%p253, %f486, 0f00000000;
	fma.rn.f32 	%f505, %f504, 0f3EDE5BD9, 0f3F800000;
	selp.f32 	%f506, 0fFF800000, %f505, %p253;
	cvt.rzi.u32.f32 	%r2086, %f506;
	setp.eq.s32 	%p254, %r2086, 0;
	@%p254 bra 	$L__BB5_1021;
	mul.hi.s32 	%r4296, %r11096, 1717986919;
	shr.u32 	%r4297, %r4296, 31;
	shr.s32 	%r4298, %r4296, 2;
	add.s32 	%r4299, %r4298, %r4297;
	mul.lo.s32 	%r4300, %r4299, 10;
	sub.s32 	%r2087, %r11096, %r4300;
	mov.b32 	%r11134, 0;
	mov.u32 	%r11135, %r11100;
$L__BB5_1018:
	mul.hi.s32 	%r4301, %r11135, 1717986919;
	shr.u32 	%r4302, %r4301, 31;
	shr.s32 	%r4303, %r4301, 2;
	add.s32 	%r4304, %r4303, %r4302;
	mul.lo.s32 	%r4305, %r4304, 10;
	sub.s32 	%r2090, %r11135, %r4305;
	setp.eq.s32 	%p255, %r2090, %r2087;
	@%p255 bra 	$L__BB5_1020;
	setp.gt.s32 	%p256, %r2090, %r2087;
	selp.b32 	%r2091, %r11100, %r11096, %p256;
	selp.b32 	%r11096, %r11096, %r11100, %p256;
	mov.u32 	%r11100, %r2091;
	bra.uni 	$L__BB5_1021;
$L__BB5_1020:
	add.s32 	%r11134, %r11134, 1;
	mul.hi.s32 	%r4306, %r11135, 1717986919;
	shr.u32 	%r4307, %r4306, 31;
	shr.s32 	%r4308, %r4306, 2;
	add.s32 	%r11135, %r4308, %r4307;
	setp.ne.s32 	%p257, %r11134, %r2086;
	@%p257 bra 	$L__BB5_1018;
$L__BB5_1021:
	max.s32 	%r4309, %r11108, %r11104;
	cvt.rn.f32.s32 	%f507, %r4309;
	setp.lt.s32 	%p258, %r4309, 1;
	mul.f32 	%f508, %f507, 0f4B000000;
	selp.f32 	%f509, %f508, %f507, %p258;
	selp.f32 	%f510, 0fC1B80000, 0f00000000, %p258;
	mov.b32 	%r4310, %f509;
	add.s32 	%r4311, %r4310, -1059760811;
	and.b32  	%r4312, %r4311, -8388608;
	sub.s32 	%r4313, %r4310, %r4312;
	mov.b32 	%f511, %r4313;
	cvt.rn.f32.s32 	%f512, %r4312;
	fma.rn.f32 	%f513, %f512, 0f34000000, %f510;
	add.f32 	%f514, %f511, 0fBF800000;
	fma.rn.f32 	%f515, %f514, 0fBE055027, 0f3E1039F6;
	fma.rn.f32 	%f516, %f515, %f514, 0fBDF8CDCC;
	fma.rn.f32 	%f517, %f516, %f514, 0f3E0F2955;
	fma.rn.f32 	%f518, %f517, %f514, 0fBE2AD8B9;
	fma.rn.f32 	%f519, %f518, %f514, 0f3E4CED0B;
	fma.rn.f32 	%f520, %f519, %f514, 0fBE7FFF22;
	fma.rn.f32 	%f521, %f520, %f514, 0f3EAAAA78;
	fma.rn.f32 	%f522, %f521, %f514, 0fBF000000;
	mul.f32 	%f523, %f514, %f522;
	fma.rn.f32 	%f524, %f523, %f514, %f514;
	fma.rn.f32 	%f525, %f513, 0f3F317218, %f524;
	setp.gt.u32 	%p259, %r4310, 2139095039;
	fma.rn.f32 	%f526, %f509, 0f7F800000, 0f7F800000;
	selp.f32 	%f527, %f526, %f525, %p259;
	setp.eq.f32 	%p260, %f509, 0f00000000;
	fma.rn.f32 	%f528, %f527, 0f3EDE5BD9, 0f3F800000;
	selp.f32 	%f529, 0fFF800000, %f528, %p260;
	cvt.rzi.u32.f32 	%r2097, %f529;
	setp.eq.s32 	%p261, %r2097, 0;
	@%p261 bra 	$L__BB5_1026;
	mul.hi.s32 	%r4315, %r11104, 1717986919;
	shr.u32 	%r4316, %r4315, 31;
	shr.s32 	%r4317, %r4315, 2;
	add.s32 	%r4318, %r4317, %r4316;
	mul.lo.s32 	%r4319, %r4318, 10;
	sub.s32 	%r2098, %r11104, %r4319;
	mov.b32 	%r11138, 0;
	mov.u32 	%r11139, %r11108;
$L__BB5_1023:
	mul.hi.s32 	%r4320, %r11139, 1717986919;
	shr.u32 	%r4321, %r4320, 31;
	shr.s32 	%r4322, %r4320, 2;
	add.s32 	%r4323, %r4322, %r4321;
	mul.lo.s32 	%r4324, %r4323, 10;
	sub.s32 	%r2101, %r11139, %r4324;
	setp.eq.s32 	%p262, %r2101, %r2098;
	@%p262 bra 	$L__BB5_1025;
	setp.gt.s32 	%p263, %r2101, %r2098;
	selp.b32 	%r2102, %r11108, %r11104, %p263;
	selp.b32 	%r11104, %r11104, %r11108, %p263;
	mov.u32 	%r11108, %r2102;
	bra.uni 	$L__BB5_1026;
$L__BB5_1025:
	add.s32 	%r11138, %r11138, 1;
	mul.hi.s32 	%r4325, %r11139, 1717986919;
	shr.u32 	%r4326, %r4325, 31;
	shr.s32 	%r4327, %r4325, 2;
	add.s32 	%r11139, %r4327, %r4326;
	setp.ne.s32 	%p264, %r11138, %r2097;
	@%p264 bra 	$L__BB5_1023;
$L__BB5_1026:
	max.s32 	%r4328, %r11056, %r11052;
	cvt.rn.f32.s32 	%f530, %r4328;
	setp.lt.s32 	%p265, %r4328, 1;
	mul.f32 	%f531, %f530, 0f4B000000;
	selp.f32 	%f532, %f531, %f530, %p265;
	selp.f32 	%f533, 0fC1B80000, 0f00000000, %p265;
	mov.b32 	%r4329, %f532;
	add.s32 	%r4330, %r4329, -1059760811;
	and.b32  	%r4331, %r4330, -8388608;
	sub.s32 	%r4332, %r4329, %r4331;
	mov.b32 	%f534, %r4332;
	cvt.rn.f32.s32 	%f535, %r4331;
	fma.rn.f32 	%f536, %f535, 0f34000000, %f533;
	add.f32 	%f537, %f534, 0fBF800000;
	fma.rn.f32 	%f538, %f537, 0fBE055027, 0f3E1039F6;
	fma.rn.f32 	%f539, %f538, %f537, 0fBDF8CDCC;
	fma.rn.f32 	%f540, %f539, %f537, 0f3E0F2955;
	fma.rn.f32 	%f541, %f540, %f537, 0fBE2AD8B9;
	fma.rn.f32 	%f542, %f541, %f537, 0f3E4CED0B;
	fma.rn.f32 	%f543, %f542, %f537, 0fBE7FFF22;
	fma.rn.f32 	%f544, %f543, %f537, 0f3EAAAA78;
	fma.rn.f32 	%f545, %f544, %f537, 0fBF000000;
	mul.f32 	%f546, %f537, %f545;
	fma.rn.f32 	%f547, %f546, %f537, %f537;
	fma.rn.f32 	%f548, %f536, 0f3F317218, %f547;
	setp.gt.u32 	%p266, %r4329, 2139095039;
	fma.rn.f32 	%f549, %f532, 0f7F800000, 0f7F800000;
	selp.f32 	%f550, %f549, %f548, %p266;
	setp.eq.f32 	%p267, %f532, 0f00000000;
	fma.rn.f32 	%f551, %f550, 0f3EDE5BD9, 0f3F800000;
	selp.f32 	%f552, 0fFF800000, %f551, %p267;
	cvt.rzi.u32.f32 	%r2108, %f552;
	setp.eq.s32 	%p268, %r2108, 0;
	@%p268 bra 	$L__BB5_1031;
	mul.hi.s32 	%r4334, %r11052, 1717986919;
	shr.u32 	%r4335, %r4334, 31;
	shr.s32 	%r4336, %r4334, 2;
	add.s32 	%r4337, %r4336, %r4335;
	mul.lo.s32 	%r4338, %r4337, 10;
	sub.s32 	%r2109, %r11052, %r4338;
	mov.b32 	%r11142, 0;
	mov.u32 	%r11143, %r11056;
$L__BB5_1028:
	mul.hi.s32 	%r4339, %r11143, 1717986919;
	shr.u32 	%r4340, %r4339, 31;
	shr.s32 	%r4341, %r4339, 2;
	add.s32 	%r4342, %r4341, %r4340;
	mul.lo.s32 	%r4343, %r4342, 10;
	sub.s32 	%r2112, %r11143, %r4343;
	setp.eq.s32 	%p269, %r2112, %r2109;
	@%p269 bra 	$L__BB5_1030;
	setp.gt.s32 	%p270, %r2112, %r2109;
	selp.b32 	%r2113, %r11056, %r11052, %p270;
	selp.b32 	%r11052, %r11052, %r11056, %p270;
	mov.u32 	%r11056, %r2113;
	bra.uni 	$L__BB5_1031;
$L__BB5_1030:
	add.s32 	%r11142, %r11142, 1;
	mul.hi.s32 	%r4344, %r11143, 1717986919;
	shr.u32 	%r4345, %r4344, 31;
	shr.s32 	%r4346, %r4344, 2;
	add.s32 	%r11143, %r4346, %r4345;
	setp.ne.s32 	%p271, %r11142, %r2108;
	@%p271 bra 	$L__BB5_1028;
$L__BB5_1031:
	max.s32 	%r4347, %r11064, %r11060;
	cvt.rn.f32.s32 	%f553, %r4347;
	setp.lt.s32 	%p272, %r4347, 1;
	mul.f32 	%f554, %f553, 0f4B000000;
	selp.f32 	%f555, %f554, %f553, %p272;
	selp.f32 	%f556, 0fC1B80000, 0f00000000, %p272;
	mov.b32 	%r4348, %f555;
	add.s32 	%r4349, %r4348, -1059760811;
	and.b32  	%r4350, %r4349, -8388608;
	sub.s32 	%r4351, %r4348, %r4350;
	mov.b32 	%f557, %r4351;
	cvt.rn.f32.s32 	%f558, %r4350;
	fma.rn.f32 	%f559, %f558, 0f34000000, %f556;
	add.f32 	%f560, %f557, 0fBF800000;
	fma.rn.f32 	%f561, %f560, 0fBE055027, 0f3E1039F6;
	fma.rn.f32 	%f562, %f561, %f560, 0fBDF8CDCC;
	fma.rn.f32 	%f563, %f562, %f560, 0f3E0F2955;
	fma.rn.f32 	%f564, %f563, %f560, 0fBE2AD8B9;
	fma.rn.f32 	%f565, %f564, %f560, 0f3E4CED0B;
	fma.rn.f32 	%f566, %f565, %f560, 0fBE7FFF22;
	fma.rn.f32 	%f567, %f566, %f560, 0f3EAAAA78;
	fma.rn.f32 	%f568, %f567, %f560, 0fBF000000;
	mul.f32 	%f569, %f560, %f568;
	fma.rn.f32 	%f570, %f569, %f560, %f560;
	fma.rn.f32 	%f571, %f559, 0f3F317218, %f570;
	setp.gt.u32 	%p273, %r4348, 2139095039;
	fma.rn.f32 	%f572, %f555, 0f7F800000, 0f7F800000;
	selp.f32 	%f573, %f572, %f571, %p273;
	setp.eq.f32 	%p274, %f555, 0f00000000;
	fma.rn.f32 	%f574, %f573, 0f3EDE5BD9, 0f3F800000;
	selp.f32 	%f575, 0fFF800000, %f574, %p274;
	cvt.rzi.u32.f32 	%r2119, %f575;
	setp.eq.s32 	%p275, %r2119, 0;
	@%p275 bra 	$L__BB5_1036;
	mul.hi.s32 	%r4353, %r11060, 1717986919;
	shr.u32 	%r4354, %r4353, 31;
	shr.s32 	%r4355, %r4353, 2;
	add.s32 	%r4356, %r4355, %r4354;
	mul.lo.s32 	%r4357, %r4356, 10;
	sub.s32 	%r2120, %r11060, %r4357;
	mov.b32 	%r11146, 0;
	mov.u32 	%r11147, %r11064;
$L__BB5_1033:
	mul.hi.s32 	%r4358, %r11147, 1717986919;
	shr.u32 	%r4359, %r4358, 31;
	shr.s32 	%r4360, %r4358, 2;
	add.s32 	%r4361, %r4360, %r4359;
	mul.lo.s32 	%r4362, %r4361, 10;
	sub.s32 	%r2123, %r11147, %r4362;
	setp.eq.s32 	%p276, %r2123, %r2120;
	@%p276 bra 	$L__BB5_1035;
	setp.gt.s32 	%p277, %r2123, %r2120;
	selp.b32 	%r2124, %r11064, %r11060, %p277;
	selp.b32 	%r11060, %r11060, %r11064, %p277;
	mov.u32 	%r11064, %r2124;
	bra.uni 	$L__BB5_1036;
$L__BB5_1035:
	add.s32 	%r11146, %r11146, 1;
	mul.hi.s32 	%r4363, %r11147, 1717986919;
	shr.u32 	%r4364, %r4363, 31;
	shr.s32 	%r4365, %r4363, 2;
	add.s32 	%r11147, %r4365, %r4364;
	setp.ne.s32 	%p278, %r11146, %r2119;
	@%p278 bra 	$L__BB5_1033;
$L__BB5_1036:
	max.s32 	%r4366, %r11072, %r11068;
	cvt.rn.f32.s32 	%f576, %r4366;
	setp.lt.s32 	%p279, %r4366, 1;
	mul.f32 	%f577, %f576, 0f4B000000;
	selp.f32 	%f578, %f577, %f576, %p279;
	selp.f32 	%f579, 0fC1B80000, 0f00000000, %p279;
	mov.b32 	%r4367, %f578;
	add.s32 	%r4368, %r4367, -1059760811;
	and.b32  	%r4369, %r4368, -8388608;
	sub.s32 	%r4370, %r4367, %r4369;
	mov.b32 	%f580, %r4370;
	cvt.rn.f32.s32 	%f581, %r4369;
	fma.rn.f32 	%f582, %f581, 0f34000000, %f579;
	add.f32 	%f583, %f580, 0fBF800000;
	fma.rn.f32 	%f584, %f583, 0fBE055027, 0f3E1039F6;
	fma.rn.f32 	%f585, %f584, %f583, 0fBDF8CDCC;
	fma.rn.f32 	%f586, %f585, %f583, 0f3E0F2955;
	fma.rn.f32 	%f587, %f586, %f583, 0fBE2AD8B9;
	fma.rn.f32 	%f588, %f587, %f583, 0f3E4CED0B;
	fma.rn.f32 	%f589, %f588, %f583, 0fBE7FFF22;
	fma.rn.f32 	%f590, %f589, %f583, 0f3EAAAA78;
	fma.rn.f32 	%f591, %f590, %f583, 0fBF000000;
	mul.f32 	%f592, %f583, %f591;
	fma.rn.f32 	%f593, %f592, %f583, %f583;
	fma.rn.f32 	%f594, %f582, 0f3F317218, %f593;
	setp.gt.u32 	%p280, %r4367, 2139095039;
	fma.rn.f32 	%f595, %f578, 0f7F800000, 0f7F800000;
	selp.f32 	%f596, %f595, %f594, %p280;
	setp.eq.f32 	%p281, %f578, 0f00000000;
	fma.rn.f32 	%f597, %f596, 0f3EDE5BD9, 0f3F800000;
	selp.f32 	%f598, 0fFF800000, %f597, %p281;
	cvt.rzi.u32.f32 	%r2130, %f598;
	setp.eq.s32 	%p282, %r2130, 0;
	@%p282 bra 	$L__BB5_1041;
	mul.hi.s32 	%r4372, %r11068, 1717986919;
	shr.u32 	%r4373, %r4372, 31;
	shr.s32 	%r4374, %r4372, 2;
	add.s32 	%r4375, %r4374, %r4373;
	mul.lo.s32 	%r4376, %r4375, 10;
	sub.s32 	%r2131, %r11068, %r4376;
	mov.b32 	%r11150, 0;
	mov.u32 	%r11151, %r11072;
$L__BB5_1038:
	mul.hi.s32 	%r4377, %r11151, 1717986919;
	shr.u32 	%r4378, %r4377, 31;
	shr.s32 	%r4379, %r4377, 2;
	add.s32 	%r4380, %r4379, %r4378;
	mul.lo.s32 	%r4381, %r4380, 10;
	sub.s32 	%r2134, %r11151, %r4381;
	setp.eq.s32 	%p283, %r2134, %r2131;
	@%p283 bra 	$L__BB5_1040;
	setp.gt.s32 	%p284, %r2134, %r2131;
	selp.b32 	%r2135, %r11072, %r11068, %p284;
	selp.b32 	%r11068, %r11068, %r11072, %p284;
	mov.u32 	%r11072, %r2135;
	bra.uni 	$L__BB5_1041;
$L__BB5_1040:
	add.s32 	%r11150, %r11150, 1;
	mul.hi.s32 	%r4382, %r11151, 1717986919;
	shr.u32 	%r4383, %r4382, 31;
	shr.s32 	%r4384, %r4382, 2;
	add.s32 	%r11151, %r4384, %r4383;
	setp.ne.s32 	%p285, %r11150, %r2130;
	@%p285 bra 	$L__BB5_1038;
$L__BB5_1041:
	max.s32 	%r4385, %r11080, %r11076;
	cvt.rn.f32.s32 	%f599, %r4385;
	setp.lt.s32 	%p286, %r4385, 1;
	mul.f32 	%f600, %f599, 0f4B000000;
	selp.f32 	%f601, %f600, %f599, %p286;
	selp.f32 	%f602, 0fC1B80000, 0f00000000, %p286;
	mov.b32 	%r4386, %f601;
	add.s32 	%r4387, %r4386, -1059760811;
	and.b32  	%r4388, %r4387, -8388608;
	sub.s32 	%r4389, %r4386, %r4388;
	mov.b32 	%f603, %r4389;
	cvt.rn.f32.s32 	%f604, %r4388;
	fma.rn.f32 	%f605, %f604, 0f34000000, %f602;
	add.f32 	%f606, %f603, 0fBF800000;
	fma.rn.f32 	%f607, %f606, 0fBE055027, 0f3E1039F6;
	fma.rn.f32 	%f608, %f607, %f606, 0fBDF8CDCC;
	fma.rn.f32 	%f609, %f608, %f606, 0f3E0F2955;
	fma.rn.f32 	%f610, %f609, %f606, 0fBE2AD8B9;
	fma.rn.f32 	%f611, %f610, %f606, 0f3E4CED0B;
	fma.rn.f32 	%f612, %f611, %f606, 0fBE7FFF22;
	fma.rn.f32 	%f613, %f612, %f606, 0f3EAAAA78;
	fma.rn.f32 	%f614, %f613, %f606, 0fBF000000;
	mul.f32 	%f615, %f606, %f614;
	fma.rn.f32 	%f616, %f615, %f606, %f606;
	fma.rn.f32 	%f617, %f605, 0f3F317218, %f616;
	setp.gt.u32 	%p287, %r4386, 2139095039;
	fma.rn.f32 	%f618, %f601, 0f7F800000, 0f7F800000;
	selp.f32 	%f619, %f618, %f617, %p287;
	setp.eq.f32 	%p288, %f601, 0f00000000;
	fma.rn.f32 	%f620, %f619, 0f3EDE5BD9, 0f3F800000;
	selp.f32 	%f621, 0fFF800000, %f620, %p288;
	cvt.rzi.u32.f32 	%r2141, %f621;
	setp.eq.s32 	%p289, %r2141, 0;
	@%p289 bra 	$L__BB5_1046;
	mul.hi.s32 	%r4391, %r11076, 1717986919;
	shr.u32 	%r4392, %r4391, 31;
	shr.s32 	%r4393, %r4391, 2;
	add.s32 	%r4394, %r4393, %r4392;
	mul.lo.s32 	%r4395, %r4394, 10;
	sub.s32 	%r2142, %r11076, %r4395;
	mov.b32 	%r11154, 0;
	mov.u32 	%r11155, %r11080;
$L__BB5_1043:
	mul.hi.s32 	%r4396, %r11155, 1717986919;
	shr.u32 	%r4397, %r4396, 31;
	shr.s32 	%r4398, %r4396, 2;
	add.s32 	%r4399, %r4398, %r4397;
	mul.lo.s32 	%r4400, %r4399, 10;
	sub.s32 	%r2145, %r11155, %r4400;
	setp.eq.s32 	%p290, %r2145, %r2142;
	@%p290 bra 	$L__BB5_1045;
	setp.gt.s32 	%p291, %r2145, %r2142;
	selp.b32 	%r2146, %r11080, %r11076, %p291;
	selp.b32 	%r11076, %r11076, %r11080, %p291;
	mov.u32 	%r11080, %r2146;
	bra.uni 	$L__BB5_1046;
$L__BB5_1045:
	add.s32 	%r11154, %r11154, 1;
	mul.hi.s32 	%r4401, %r11155, 1717986919;
	shr.u32 	%r4402, %r4401, 31;
	shr.s32 	%r4403, %r4401, 2;
	add.s32 	%r11155, %r4403, %r4402;
	setp.ne.s32 	%p292, %r11154, %r2141;
	@%p292 bra 	$L__BB5_1043;
$L__BB5_1046:
	max.s32 	%r4404, %r11088, %r11084;
	cvt.rn.f32.s32 	%f622, %r4404;
	setp.lt.s32 	%p293, %r4404, 1;
	mul.f32 	%f623, %f622, 0f4B000000;
	selp.f32 	%f624, %f623, %f622, %p293;
	selp.f32 	%f625, 0fC1B80000, 0f00000000, %p293;
	mov.b32 	%r4405, %f624;
	add.s32 	%r4406, %r4405, -1059760811;
	and.b32  	%r4407, %r4406, -8388608;
	sub.s32 	%r4408, %r4405, %r4407;
	mov.b32 	%f626, %r4408;
	cvt.rn.f32.s32 	%f627, %r4407;
	fma.rn.f32 	%f628, %f627, 0f34000000, %f625;
	add.f32 	%f629, %f626, 0fBF800000;
	fma.rn.f32 	%f630, %f629, 0fBE055027, 0f3E1039F6;
	fma.rn.f32 	%f631, %f630, %f629, 0fBDF8CDCC;
	fma.rn.f32 	%f632, %f631, %f629, 0f3E0F2955;
	fma.rn.f32 	%f633, %f632, %f629, 0fBE2AD8B9;
	fma.rn.f32 	%f634, %f633, %f629, 0f3E4CED0B;
	fma.rn.f32 	%f635, %f634, %f629, 0fBE7FFF22;
	fma.rn.f32 	%f636, %f635, %f629, 0f3EAAAA78;
	fma.rn.f32 	%f637, %f636, %f629, 0fBF000000;
	mul.f32 	%f638, %f629, %f637;
	fma.rn.f32 	%f639, %f638, %f629, %f629;
	fma.rn.f32 	%f640, %f628, 0f3F317218, %f639;
	setp.gt.u32 	%p294, %r4405, 2139095039;
	fma.rn.f32 	%f641, %f624, 0f7F800000, 0f7F800000;
	selp.f32 	%f642, %f641, %f640, %p294;
	setp.eq.f32 	%p295, %f624, 0f00000000;
	fma.rn.f32 	%f643, %f642, 0f3EDE5BD9, 0f3F800000;
	selp.f32 	%f644, 0fFF800000, %f643, %p295;
	cvt.rzi.u32.f32 	%r2152, %f644;
	setp.eq.s32 	%p296, %r2152, 0;
	@%p296 bra 	$L__BB5_1051;
	mul.hi.s32 	%r4410, %r11084, 1717986919;
	shr.u32 	%r4411, %r4410, 31;
	shr.s32 	%r4412, %r4410, 2;
	add.s32 	%r4413, %r4412, %r4411;
	mul.lo.s32 	%r4414, %r4413, 10;
	sub.s32 	%r2153, %r11084, %r4414;
	mov.b32 	%r11158, 0;
	mov.u32 	%r11159, %r11088;
$L__BB5_1048:
	mul.hi.s32 	%r4415, %r11159, 1717986919;
	shr.u32 	%r4416, %r4415, 31;
	shr.s32 	%r4417, %r4415, 2;
	add.s32 	%r4418, %r4417, %r4416;
	mul.lo.s32 	%r4419, %r4418, 10;
	sub.s32 	%r2156, %r11159, %r4419;
	setp.eq.s32 	%p297, %r2156, %r2153;
	@%p297 bra 	$L__BB5_1050;
	setp.gt.s32 	%p298, %r2156, %r2153;
	selp.b32 	%r2157, %r11088, %r11084, %p298;
	selp.b32 	%r11084, %r11084, %r11088, %p298;
	mov.u32 	%r11088, %r2157;
	bra.uni 	$L__BB5_1051;
$L__BB5_1050:
	add.s32 	%r11158, %r11158, 1;
	mul.hi.s32 	%r4420, %r11159, 1717986919;
	shr.u32 	%r4421, %r4420, 31;
	shr.s32 	%r4422, %r4420, 2;
	add.s32 	%r11159, %r4422, %r4421;
	setp.ne.s32 	%p299, %r11158, %r2152;
	@%p299 bra 	$L__BB5_1048;
$L__BB5_1051:
	max.s32 	%r4423, %r11096, %r11092;
	cvt.rn.f32.s32 	%f645, %r4423;
	setp.lt.s32 	%p300, %r4423, 1;
	mul.f32 	%f646, %f645, 0f4B000000;
	selp.f32 	%f647, %f646, %f645, %p300;
	selp.f32 	%f648, 0fC1B80000, 0f00000000, %p300;
	mov.b32 	%r4424, %f647;
	add.s32 	%r4425, %r4424, -1059760811;
	and.b32  	%r4426, %r4425, -8388608;
	sub.s32 	%r4427, %r4424, %r4426;
	mov.b32 	%f649, %r4427;
	cvt.rn.f32.s32 	%f650, %r4426;
	fma.rn.f32 	%f651, %f650, 0f34000000, %f648;
	add.f32 	%f652, %f649, 0fBF800000;
	fma.rn.f32 	%f653, %f652, 0fBE055027, 0f3E1039F6;
	fma.rn.f32 	%f654, %f653, %f652, 0fBDF8CDCC;
	fma.rn.f32 	%f655, %f654, %f652, 0f3E0F2955;
	fma.rn.f32 	%f656, %f655, %f652, 0fBE2AD8B9;
	fma.rn.f32 	%f657, %f656, %f652, 0f3E4CED0B;
	fma.rn.f32 	%f658, %f657, %f652, 0fBE7FFF22;
	fma.rn.f32 	%f659, %f658, %f652, 0f3EAAAA78;
	fma.rn.f32 	%f660, %f659, %f652, 0fBF000000;
	mul.f32 	%f661, %f652, %f660;
	fma.rn.f32 	%f662, %f661, %f652, %f652;
	fma.rn.f32 	%f663, %f651, 0f3F317218, %f662;
	setp.gt.u32 	%p301, %r4424, 2139095039;
	fma.rn.f32 	%f664, %f647, 0f7F800000, 0f7F800000;
	selp.f32 	%f665, %f664, %f663, %p301;
	setp.eq.f32 	%p302, %f647, 0f00000000;
	fma.rn.f32 	%f666, %f665, 0f3EDE5BD9, 0f3F800000;
	selp.f32 	%f667, 0fFF800000, %f666, %p302;
	cvt.rzi.u32.f32 	%r2163, %f667;
	setp.eq.s32 	%p303, %r2163, 0;
	@%p303 bra 	$L__BB5_1056;
	mul.hi.s32 	%r4429, %r11092, 1717986919;
	shr.u32 	%r4430, %r4429, 31;
	shr.s32 	%r4431, %r4429, 2;
	add.s32 	%r4432, %r4431, %r4430;
	mul.lo.s32 	%r4433, %r4432, 10;
	sub.s32 	%r2164, %r11092, %r4433;
	mov.b32 	%r11162, 0;
	mov.u32 	%r11163, %r11096;
$L__BB5_1053:
	mul.hi.s32 	%r4434, %r11163, 1717986919;
	shr.u32 	%r4435, %r4434, 31;
	shr.s32 	%r4436, %r4434, 2;
	add.s32 	%r4437, %r4436, %r4435;
	mul.lo.s32 	%r4438, %r4437, 10;
	sub.s32 	%r2167, %r11163, %r4438;
	setp.eq.s32 	%p304, %r2167, %r2164;
	@%p304 bra 	$L__BB5_1055;
	setp.gt.s32 	%p305, %r2167, %r2164;
	selp.b32 	%r2168, %r11096, %r11092, %p305;
	selp.b32 	%r11092, %r11092, %r11096, %p305;
	mov.u32 	%r11096, %r2168;
	bra.uni 	$L__BB5_1056;
$L__BB5_1055:
	add.s32 	%r11162, %r11162, 1;
	mul.hi.s32 	%r4439, %r11163, 1717986919;
	shr.u32 	%r4440, %r4439, 31;
	shr.s32 	%r4441, %r4439, 2;
	add.s32 	%r11163, %r4441, %r4440;
	setp.ne.s32 	%p306, %r11162, %r2163;
	@%p306 bra 	$L__BB5_1053;
$L__BB5_1056:
	max.s32 	%r4442, %r11104, %r11100;
	cvt.rn.f32.s32 	%f668, %r4442;
	setp.lt.s32 	%p307, %r4442, 1;
	mul.f32 	%f669, %f668, 0f4B000000;
	selp.f32 	%f670, %f669, %f668, %p307;
	selp.f32 	%f671, 0fC1B80000, 0f00000000, %p307;
	mov.b32 	%r4443, %f670;
	add.s32 	%r4444, %r4443, -1059760811;
	and.b32  	%r4445, %r4444, -8388608;
	sub.s32 	%r4446, %r4443, %r4445;
	mov.b32 	%f672, %r4446;
	cvt.rn.f32.s32 	%f673, %r4445;
	fma.rn.f32 	%f674, %f673, 0f34000000, %f671;
	add.f32 	%f675, %f672, 0fBF800000;
	fma.rn.f32 	%f676, %f675, 0fBE055027, 0f3E1039F6;
	fma.rn.f32 	%f677, %f676, %f675, 0fBDF8CDCC;
	fma.rn.f32 	%f678, %f677, %f675, 0f3E0F2955;
	fma.rn.f32 	%f679, %f678, %f675, 0fBE2AD8B9;
	fma.rn.f32 	%f680, %f679, %f675, 0f3E4CED0B;
	fma.rn.f32 	%f681, %f680, %f675, 0fBE7FFF22;
	fma.rn.f32 	%f682, %f681, %f675, 0f3EAAAA78;
	fma.rn.f32 	%f683, %f682, %f675, 0fBF000000;
	mul.f32 	%f684, %f675, %f683;
	fma.rn.f32 	%f685, %f684, %f675, %f675;
	fma.rn.f32 	%f686, %f674, 0f3F317218, %f685;
	setp.gt.u32 	%p308, %r4443, 2139095039;
	fma.rn.f32 	%f687, %f670, 0f7F800000, 0f7F800000;
	selp.f32 	%f688, %f687, %f686, %p308;
	setp.eq.f32 	%p309, %f670, 0f00000000;
	fma.rn.f32 	%f689, %f688, 0f3EDE5BD9, 0f3F800000;
	selp.f32 	%f690, 0fFF800000, %f689, %p309;
	cvt.rzi.u32.f32 	%r2174, %f690;
	setp.eq.s32 	%p310, %r2174, 0;
	@%p310 bra 	$L__BB5_1061;
	mul.hi.s32 	%r4448, %r11100, 1717986919;
	shr.u32 	%r4449, %r4448, 31;
	shr.s32 	%r4450, %r4448, 2;
	add.s32 	%r4451, %r4450, %r4449;
	mul.lo.s32 	%r4452, %r4451, 10;
	sub.s32 	%r2175, %r11100, %r4452;
	mov.b32 	%r11166, 0;
	mov.u32 	%r11167, %r11104;
$L__BB5_1058:
	mul.hi.s32 	%r4453, %r11167, 1717986919;
	shr.u32 	%r4454, %r4453, 31;
	shr.s32 	%r4455, %r4453, 2;
	add.s32 	%r4456, %r4455, %r4454;
	mul.lo.s32 	%r4457, %r4456, 10;
	sub.s32 	%r2178, %r11167, %r4457;
	setp.eq.s32 	%p311, %r2178, %r2175;
	@%p311 bra 	$L__BB5_1060;
	setp.gt.s32 	%p312, %r2178, %r2175;
	selp.b32 	%r2179, %r11104, %r11100, %p312;
	selp.b32 	%r11100, %r11100, %r11104, %p312;
	mov.u32 	%r11104, %r2179;
	bra.uni 	$L__BB5_1061;
$L__BB5_1060:
	add.s32 	%r11166, %r11166, 1;
	mul.hi.s32 	%r4458, %r11167, 1717986919;
	shr.u32 	%r4459, %r4458, 31;
	shr.s32 	%r4460, %r4458, 2;
	add.s32 	%r11167, %r4460, %r4459;
	setp.ne.s32 	%p313, %r11166, %r2174;
	@%p313 bra 	$L__BB5_1058;
$L__BB5_1061:
	max.s32 	%r4461, %r11172, %r11108;
	cvt.rn.f32.s32 	%f691, %r4461;
	setp.lt.s32 	%p314, %r4461, 1;
	mul.f32 	%f692, %f691, 0f4B000000;
	selp.f32 	%f693, %f692, %f691, %p314;
	selp.f32 	%f694, 0fC1B80000, 0f00000000, %p314;
	mov.b32 	%r4462, %f693;
	add.s32 	%r4463, %r4462, -1059760811;
	and.b32  	%r4464, %r4463, -8388608;
	sub.s32 	%r4465, %r4462, %r4464;
	mov.b32 	%f695, %r4465;
	cvt.rn.f32.s32 	%f696, %r4464;
	fma.rn.f32 	%f697, %f696, 0f34000000, %f694;
	add.f32 	%f698, %f695, 0fBF800000;
	fma.rn.f32 	%f699, %f698, 0fBE055027, 0f3E1039F6;
	fma.rn.f32 	%f700, %f699, %f698, 0fBDF8CDCC;
	fma.rn.f32 	%f701, %f700, %f698, 0f3E0F2955;
	fma.rn.f32 	%f702, %f701, %f698, 0fBE2AD8B9;
	fma.rn.f32 	%f703, %f702, %f698, 0f3E4CED0B;
	fma.rn.f32 	%f704, %f703, %f698, 0fBE7FFF22;
	fma.rn.f32 	%f705, %f704, %f698, 0f3EAAAA78;
	fma.rn.f32 	%f706, %f705, %f698, 0fBF000000;
	mul.f32 	%f707, %f698, %f706;
	fma.rn.f32 	%f708, %f707, %f698, %f698;
	fma.rn.f32 	%f709, %f697, 0f3F317218, %f708;
	setp.gt.u32 	%p315, %r4462, 2139095039;
	fma.rn.f32 	%f710, %f693, 0f7F800000, 0f7F800000;
	selp.f32 	%f711, %f710, %f709, %p315;
	setp.eq.f32 	%p316, %f693, 0f00000000;
	fma.rn.f32 	%f712, %f711, 0f3EDE5BD9, 0f3F800000;
	selp.f32 	%f713, 0fFF800000, %f712, %p316;
	cvt.rzi.u32.f32 	%r2185, %f713;
	setp.eq.s32 	%p317, %r2185, 0;
	@%p317 bra 	$L__BB5_1066;
	mul.hi.s32 	%r4467, %r11108, 1717986919;
	shr.u32 	%r4468, %r4467, 31;
	shr.s32 	%r4469, %r4467, 2;
	add.s32 	%r4470, %r4469, %r4468;
	mul.lo.s32 	%r4471, %r4470, 10;
	sub.s32 	%r2186, %r11108, %r4471;
	mov.b32 	%r11170, 0;
	mov.u32 	%r11171, %r11172;
$L__BB5_1063:
	mul.hi.s32 	%r4472, %r11171, 1717986919;
	shr.u32 	%r4473, %r4472, 31;
	shr.s32 	%r4474, %r4472, 2;
	add.s32 	%r4475, %r4474, %r4473;
	mul.lo.s32 	%r4476, %r4475, 10;
	sub.s32 	%r2189, %r11171, %r4476;
	setp.eq.s32 	%p318, %r2189, %r2186;
	@%p318 bra 	$L__BB5_1065;
	setp.gt.s32 	%p319, %r2189, %r2186;
	selp.b32 	%r2190, %r11172, %r11108, %p319;
	selp.b32 	%r11108, %r11108, %r11172, %p319;
	mov.u32 	%r11172, %r2190;
	bra.uni 	$L__BB5_1066;
$L__BB5_1065:
	add.s32 	%r11170, %r11170, 1;
	mul.hi.s32 	%r4477, %r11171, 1717986919;
	shr.u32 	%r4478, %r4477, 31;
	shr.s32 	%r4479, %r4477, 2;
	add.s32 	%r11171, %r4479, %r4478;
	setp.ne.s32 	%p320, %r11170, %r2185;
	@%p320 bra 	$L__BB5_1063;
$L__BB5_1066:
	max.s32 	%r4480, %r11052, %r11113;
	cvt.rn.f32.s32 	%f714, %r4480;
	setp.lt.s32 	%p321, %r4480, 1;
	mul.f32 	%f715, %f714, 0f4B000000;
	selp.f32 	%f716, %f715, %f714, %p321;
	selp.f32 	%f717, 0fC1B80000, 0f00000000, %p321;
	mov.b32 	%r4481, %f716;
	add.s32 	%r4482, %r4481, -1059760811;
	and.b32  	%r4483, %r4482, -8388608;
	sub.s32 	%r4484, %r4481, %r4483;
	mov.b32 	%f718, %r4484;
	cvt.rn.f32.s32 	%f719, %r4483;
	fma.rn.f32 	%f720, %f719, 0f34000000, %f717;
	add.f32 	%f721, %f718, 0fBF800000;
	fma.rn.f32 	%f722, %f721, 0fBE055027, 0f3E1039F6;
	fma.rn.f32 	%f723, %f722, %f721, 0fBDF8CDCC;
	fma.rn.f32 	%f724, %f723, %f721, 0f3E0F2955;
	fma.rn.f32 	%f725, %f724, %f721, 0fBE2AD8B9;
	fma.rn.f32 	%f726, %f725, %f721, 0f3E4CED0B;
	fma.rn.f32 	%f727, %f726, %f721, 0fBE7FFF22;
	fma.rn.f32 	%f728, %f727, %f721, 0f3EAAAA78;
	fma.rn.f32 	%f729, %f728, %f721, 0fBF000000;
	mul.f32 	%f730, %f721, %f729;
	fma.rn.f32 	%f731, %f730, %f721, %f721;
	fma.rn.f32 	%f732, %f720, 0f3F317218, %f731;
	setp.gt.u32 	%p322, %r4481, 2139095039;
	fma.rn.f32 	%f733, %f716, 0f7F800000, 0f7F800000;
	selp.f32 	%f734, %f733, %f732, %p322;
	setp.eq.f32 	%p323, %f716, 0f00000000;
	fma.rn.f32 	%f735, %f734, 0f3EDE5BD9, 0f3F800000;
	selp.f32 	%f736, 0fFF800000, %f735, %p323;
	cvt.rzi.u32.f32 	%r2196, %f736;
	setp.eq.s32 	%p324, %r2196, 0;
	@%p324 bra 	$L__BB5_1071;
	mul.hi.s32 	%r4486, %r11113, 1717986919;
	shr.u32 	%r4487, %r4486, 31;
	shr.s32 	%r4488, %r4486, 2;
	add.s32 	%r4489, %r4488, %r4487;
	mul.lo.s32 	%r4490, %r4489, 10;
	sub.s32 	%r2197, %r11113, %r4490;
	mov.b32 	%r11174, 0;
	mov.u32 	%r11175, %r11052;
$L__BB5_1068:
	mul.hi.s32 	%r4491, %r11175, 1717986919;
	shr.u32 	%r4492, %r4491, 31;
	shr.s32 	%r4493, %r4491, 2;
	add.s32 	%r4494, %r4493, %r4492;
	mul.lo.s32 	%r4495, %r4494, 10;
	sub.s32 	%r2200, %r11175, %r4495;
	setp.eq.s32 	%p325, %r2200, %r2197;
	@%p325 bra 	$L__BB5_1070;
	setp.gt.s32 	%p326, %r2200, %r2197;
	selp.b32 	%r2201, %r11052, %r11113, %p326;
	selp.b32 	%r11113, %r11113, %r11052, %p326;
	mov.u32 	%r11052, %r2201;
	bra.uni 	$L__BB5_1071;
$L__BB5_1070:
	add.s32 	%r11174, %r11174, 1;
	mul.hi.s32 	%r4496, %r11175, 1717986919;
	shr.u32 	%r4497, %r4496, 31;
	shr.s32 	%r4498, %r4496, 2;
	add.s32 	%r11175, %r4498, %r4497;
	setp.ne.s32 	%p327, %r11174, %r2196;
	@%p327 bra 	$L__BB5_1068;
$L__BB5_1071:
	max.s32 	%r4499, %r11060, %r11056;
	cvt.rn.f32.s32 	%f737, %r4499;
	setp.lt.s32 	%p328, %r4499, 1;
	mul.f32 	%f738, %f737, 0f4B000000;
	selp.f32 	%f739, %f738, %f737, %p328;
	selp.f32 	%f740, 0fC1B80000, 0f00000000, %p328;
	mov.b32 	%r4500, %f739;
	add.s32 	%r4501, %r4500, -1059760811;
	and.b32  	%r4502, %r4501, -8388608;
	sub.s32 	%r4503, %r4500, %r4502;
	mov.b32 	%f741, %r4503;
	cvt.rn.f32.s32 	%f742, %r4502;
	fma.rn.f32 	%f743, %f742, 0f34000000, %f740;
	add.f32 	%f744, %f741, 0fBF800000;
	fma.rn.f32 	%f745, %f744, 0fBE055027, 0f3E1039F6;
	fma.rn.f32 	%f746, %f745, %f744, 0fBDF8CDCC;
	fma.rn.f32 	%f747, %f746, %f744, 0f3E0F2955;
	fma.rn.f32 	%f748, %f747, %f744, 0fBE2AD8B9;
	fma.rn.f32 	%f749, %f748, %f744, 0f3E4CED0B;
	fma.rn.f32 	%f750, %f749, %f744, 0fBE7FFF22;
	fma.rn.f32 	%f751, %f750, %f744, 0f3EAAAA78;
	fma.rn.f32 	%f752, %f751, %f744, 0fBF000000;
	mul.f32 	%f753, %f744, %f752;
	fma.rn.f32 	%f754, %f753, %f744, %f744;
	fma.rn.f32 	%f755, %f743, 0f3F317218, %f754;
	setp.gt.u32 	%p329, %r4500, 2139095039;
	fma.rn.f32 	%f756, %f739, 0f7F800000, 0f7F800000;
	selp.f32 	%f757, %f756, %f755, %p329;
	setp.eq.f32 	%p330, %f739, 0f00000000;
	fma.rn.f32 	%f758, %f757, 0f3EDE5BD9, 0f3F800000;
	selp.f32 	%f759, 0fFF800000, %f758, %p330;
	cvt.rzi.u32.f32 	%r2207, %f759;
	setp.eq.s32 	%p331, %r2207, 0;
	@%p331 bra 	$L__BB5_1076;
	mul.hi.s32 	%r4505, %r11056, 1717986919;
	shr.u32 	%r4506, %r4505, 31;
	shr.s32 	%r4507, %r4505, 2;
	add.s32 	%r4508, %r4507, %r4506;
	mul.lo.s32 	%r4509, %r4508, 10;
	sub.s32 	%r2208, %r11056, %r4509;
	mov.b32 	%r11178, 0;
	mov.u32 	%r11179, %r11060;
$L__BB5_1073:
	mul.hi.s32 	%r4510, %r11179, 1717986919;
	shr.u32 	%r4511, %r4510, 31;
	shr.s32 	%r4512, %r4510, 2;
	add.s32 	%r4513, %r4512, %r4511;
	mul.lo.s32 	%r4514, %r4513, 10;
	sub.s32 	%r2211, %r11179, %r4514;
	setp.eq.s32 	%p332, %r2211, %r2208;
	@%p332 bra 	$L__BB5_1075;
	setp.gt.s32 	%p333, %r2211, %r2208;
	selp.b32 	%r2212, %r11060, %r11056, %p333;
	selp.b32 	%r11056, %r11056, %r11060, %p333;
	mov.u32 	%r11060, %r2212;
	bra.uni 	$L__BB5_1076;
$L__BB5_1075:
	add.s32 	%r11178, %r11178, 1;
	mul.hi.s32 	%r4515, %r11179, 1717986919;
	shr.u32 	%r4516, %r4515, 31;
	shr.s32 	%r4517, %r4515, 2;
	add.s32 	%r11179, %r4517, %r4516;
	setp.ne.s32 	%p334, %r11178, %r2207;
	@%p334 bra 	$L__BB5_1073;
$L__BB5_1076:
	max.s32 	%r4518, %r11068, %r11064;
	cvt.rn.f32.s32 	%f760, %r4518;
	setp.lt.s32 	%p335, %r4518, 1;
	mul.f32 	%f761, %f760, 0f4B000000;
	selp.f32 	%f762, %f761, %f760, %p335;
	selp.f32 	%f763, 0fC1B80000, 0f00000000, %p335;
	mov.b32 	%r4519, %f762;
	add.s32 	%r4520, %r4519, -1059760811;
	and.b32  	%r4521, %r4520, -8388608;
	sub.s32 	%r4522, %r4519, %r4521;
	mov.b32 	%f764, %r4522;
	cvt.rn.f32.s32 	%f765, %r4521;
	fma.rn.f32 	%f766, %f765, 0f34000000, %f763;
	add.f32 	%f767, %f764, 0fBF800000;
	fma.rn.f32 	%f768, %f767, 0fBE055027, 0f3E1039F6;
	fma.rn.f32 	%f769, %f768, %f767, 0fBDF8CDCC;
	fma.rn.f32 	%f770, %f769, %f767, 0f3E0F2955;
	fma.rn.f32 	%f771, %f770, %f767, 0fBE2AD8B9;
	fma.rn.f32 	%f772, %f771, %f767, 0f3E4CED0B;
	fma.rn.f32 	%f773, %f772, %f767, 0fBE7FFF22;
	fma.rn.f32 	%f774, %f773, %f767, 0f3EAAAA78;
	fma.rn.f32 	%f775, %f774, %f767, 0fBF000000;
	mul.f32 	%f776, %f767, %f775;
	fma.rn.f32 	%f777, %f776, %f767, %f767;
	fma.rn.f32 	%f778, %f766, 0f3F317218, %f777;
	setp.gt.u32 	%p336, %r4519, 2139095039;
	fma.rn.f32 	%f779, %f762, 0f7F800000, 0f7F800000;
	selp.f32 	%f780, %f779, %f778, %p336;
	setp.eq.f32 	%p337, %f762, 0f00000000;
	fma.rn.f32 	%f781, %f780, 0f3EDE5BD9, 0f3F800000;
	selp.f32 	%f782, 0fFF800000, %f781, %p337;
	cvt.rzi.u32.f32 	%r2218, %f782;
	setp.eq.s32 	%p338, %r2218, 0;
	@%p338 bra 	$L__BB5_1081;
	mul.hi.s32 	%r4524, %r11064, 1717986919;
	shr.u32 	%r4525, %r4524, 31;
	shr.s32 	%r4526, %r4524, 2;
	add.s32 	%r4527, %r4526, %r4525;
	mul.lo.s32 	%r4528, %r4527, 10;
	sub.s32 	%r2219, %r11064, %r4528;
	mov.b32 	%r11182, 0;
	mov.u32 	%r11183, %r11068;
$L__BB5_1078:
	mul.hi.s32 	%r4529, %r11183, 1717986919;
	shr.u32 	%r4530, %r4529, 31;
	shr.s32 	%r4531, %r4529, 2;
	add.s32 	%r4532, %r4531, %r4530;
	mul.lo.s32 	%r4533, %r4532, 10;
	sub.s32 	%r2222, %r11183, %r4533;
	setp.eq.s32 	%p339, %r2222, %r2219;
	@%p339 bra 	$L__BB5_1080;
	setp.gt.s32 	%p340, %r2222, %r2219;
	selp.b32 	%r2223, %r11068, %r11064, %p340;
	selp.b32 	%r11064, %r11064, %r11068, %p340;
	mov.u32 	%r11068, %r2223;
	bra.uni 	$L__BB5_1081;
$L__BB5_1080:
	add.s32 	%r11182, %r11182, 1;
	mul.hi.s32 	%r4534, %r11183, 1717986919;
	shr.u32 	%r4535, %r4534, 31;
	shr.s32 	%r4536, %r4534, 2;
	add.s32 	%r11183, %r4536, %r4535;
	setp.ne.s32 	%p341, %r11182, %r2218;
	@%p341 bra 	$L__BB5_1078;
$L__BB5_1081:
	max.s32 	%r4537, %r11076, %r11072;
	cvt.rn.f32.s32 	%f783, %r4537;
	setp.lt.s32 	%p342, %r4537, 1;
	mul.f32 	%f784, %f783, 0f4B000000;
	selp.f32 	%f785, %f784, %f783, %p342;
	selp.f32 	%f786, 0fC1B80000, 0f00000000, %p342;
	mov.b32 	%r4538, %f785;
	add.s32 	%r4539, %r4538, -1059760811;
	and.b32  	%r4540, %r4539, -8388608;
	sub.s32 	%r4541, %r4538, %r4540;
	mov.b32 	%f787, %r4541;
	cvt.rn.f32.s32 	%f788, %r4540;
	fma.rn.f32 	%f789, %f788, 0f34000000, %f786;
	add.f32 	%f790, %f787, 0fBF800000;
	fma.rn.f32 	%f791, %f790, 0fBE055027, 0f3E1039F6;
	fma.rn.f32 	%f792, %f791, %f790, 0fBDF8CDCC;
	fma.rn.f32 	%f793, %f792, %f790, 0f3E0F2955;
	fma.rn.f32 	%f794, %f793, %f790, 0fBE2AD8B9;
	fma.rn.f32 	%f795, %f794, %f790, 0f3E4CED0B;
	fma.rn.f32 	%f796, %f795, %f790, 0fBE7FFF22;
	fma.rn.f32 	%f797, %f796, %f790, 0f3EAAAA78;
	fma.rn.f32 	%f798, %f797, %f790, 0fBF000000;
	mul.f32 	%f799, %f790, %f798;
	fma.rn.f32 	%f800, %f799, %f790, %f790;
	fma.rn.f32 	%f801, %f789, 0f3F317218, %f800;
	setp.gt.u32 	%p343, %r4538, 2139095039;
	fma.rn.f32 	%f802, %f785, 0f7F800000, 0f7F800000;
	selp.f32 	%f803, %f802, %f801, %p343;
	setp.eq.f32 	%p344, %f785, 0f00000000;
	fma.rn.f32 	%f804, %f803, 0f3EDE5BD9, 0f3F800000;
	selp.f32 	%f805, 0fFF800000, %f804, %p344;
	cvt.rzi.u32.f32 	%r2229, %f805;
	setp.eq.s32 	%p345, %r2229, 0;
	@%p345 bra 	$L__BB5_1086;
	mul.hi.s32 	%r4543, %r11072, 1717986919;
	shr.u32 	%r4544, %r4543, 31;
	shr.s32 	%r4545, %r4543, 2;
	add.s32 	%r4546, %r4545, %r4544;
	mul.lo.s32 	%r4547, %r4546, 10;
	sub.s32 	%r2230, %r11072, %r4547;
	mov.b32 	%r11186, 0;
	mov.u32 	%r11187, %r11076;
$L__BB5_1083:
	mul.hi.s32 	%r4548, %r11187, 1717986919;
	shr.u32 	%r4549, %r4548, 31;
	shr.s32 	%r4550, %r4548, 2;
	add.s32 	%r4551, %r4550, %r4549;
	mul.lo.s32 	%r4552, %r4551, 10;
	sub.s32 	%r2233, %r11187, %r4552;
	setp.eq.s32 	%p346, %r2233, %r2230;
	@%p346 bra 	$L__BB5_1085;
	setp.gt.s32 	%p347, %r2233, %r2230;
	selp.b32 	%r2234, %r11076, %r11072, %p347;
	selp.b32 	%r11072, %r11072, %r11076, %p347;
	mov.u32 	%r11076, %r2234;
	bra.uni 	$L__BB5_1086;
$L__BB5_1085:
	add.s32 	%r11186, %r11186, 1;
	mul.hi.s32 	%r4553, %r11187, 1717986919;
	shr.u32 	%r4554, %r4553, 31;
	shr.s32 	%r4555, %r4553, 2;
	add.s32 	%r11187, %r4555, %r4554;
	setp.ne.s32 	%p348, %r11186, %r2229;
	@%p348 bra 	$L__BB5_1083;
$L__BB5_1086:
	max.s32 	%r4556, %r11084, %r11080;
	cvt.rn.f32.s32 	%f806, %r4556;
	setp.lt.s32 	%p349, %r4556, 1;
	mul.f32 	%f807, %f806, 0f4B000000;
	selp.f32 	%f808, %f807, %f806, %p349;
	selp.f32 	%f809, 0fC1B80000, 0f00000000, %p349;
	mov.b32 	%r4557, %f808;
	add.s32 	%r4558, %r4557, -1059760811;
	and.b32  	%r4559, %r4558, -8388608;
	sub.s32 	%r4560, %r4557, %r4559;
	mov.b32 	%f810, %r4560;
	cvt.rn.f32.s32 	%f811, %r4559;
	fma.rn.f32 	%f812, %f811, 0f34000000, %f809;
	add.f32 	%f813, %f810, 0fBF800000;
	fma.rn.f32 	%f814, %f813, 0fBE055027, 0f3E1039F6;
	fma.rn.f32 	%f815, %f814, %f813, 0fBDF8CDCC;
	fma.rn.f32 	%f816, %f815, %f813, 0f3E0F2955;
	fma.rn.f32 	%f817, %f816, %f813, 0fBE2AD8B9;
	fma.rn.f32 	%f818, %f817, %f813, 0f3E4CED0B;
	fma.rn.f32 	%f819, %f818, %f813, 0fBE7FFF22;
	fma.rn.f32 	%f820, %f819, %f813, 0f3EAAAA78;
	fma.rn.f32 	%f821, %f820, %f813, 0fBF000000;
	mul.f32 	%f822, %f813, %f821;
	fma.rn.f32 	%f823, %f822, %f813, %f813;
	fma.rn.f32 	%f824, %f812, 0f3F317218, %f823;
	setp.gt.u32 	%p350, %r4557, 2139095039;
	fma.rn.f32 	%f825, %f808, 0f7F800000, 0f7F800000;
	selp.f32 	%f826, %f825, %f824, %p350;
	setp.eq.f32 	%p351, %f808, 0f00000000;
	fma.rn.f32 	%f827, %f826, 0f3EDE5BD9, 0f3F800000;
	selp.f32 	%f828, 0fFF800000, %f827, %p351;
	cvt.rzi.u32.f32 	%r2240, %f828;
	setp.eq.s32 	%p352, %r2240, 0;
	@%p352 bra 	$L__BB5_1091;
	mul.hi.s32 	%r4562, %r11080, 1717986919;
	shr.u32 	%r4563, %r4562, 31;
	shr.s32 	%r4564, %r4562, 2;
	add.s32 	%r4565, %r4564, %r4563;
	mul.lo.s32 	%r4566, %r4565, 10;
	sub.s32 	%r2241, %r11080, %r4566;
	mov.b32 	%r11190, 0;
	mov.u32 	%r11191, %r11084;
$L__BB5_1088:
	mul.hi.s32 	%r4567, %r11191, 1717986919;
	shr.u32 	%r4568, %r4567, 31;
	shr.s32 	%r4569, %r4567, 2;
	add.s32 	%r4570, %r4569, %r4568;
	mul.lo.s32 	%r4571, %r4570, 10;
	sub.s32 	%r2244, %r11191, %r4571;
	setp.eq.s32 	%p353, %r2244, %r2241;
	@%p353 bra 	$L__BB5_1090;
	setp.gt.s32 	%p354, %r2244, %r2241;
	selp.b32 	%r2245, %r11084, %r11080, %p354;
	selp.b32 	%r11080, %r11080, %r11084, %p354;
	mov.u32 	%r11084, %r2245;
	bra.uni 	$L__BB5_1091;
$L__BB5_1090:
	add.s32 	%r11190, %r11190, 1;
	mul.hi.s32 	%r4572, %r11191, 1717986919;
	shr.u32 	%r4573, %r4572, 31;
	shr.s32 	%r4574, %r4572, 2;
	add.s32 	%r11191, %r4574, %r4573;
	setp.ne.s32 	%p355, %r11190, %r2240;
	@%p355 bra 	$L__BB5_1088;
$L__BB5_1091:
	max.s32 	%r4575, %r11092, %r11088;
	cvt.rn.f32.s32 	%f829, %r4575;
	setp.lt.s32 	%p356, %r4575, 1;
	mul.f32 	%f830, %f829, 0f4B000000;
	selp.f32 	%f831, %f830, %f829, %p356;
	selp.f32 	%f832, 0fC1B80000, 0f00000000, %p356;
	mov.b32 	%r4576, %f831;
	add.s32 	%r4577, %r4576, -1059760811;
	and.b32  	%r4578, %r4577, -8388608;
	sub.s32 	%r4579, %r4576, %r4578;
	mov.b32 	%f833, %r4579;
	cvt.rn.f32.s32 	%f834, %r4578;
	fma.rn.f32 	%f835, %f834, 0f34000000, %f832;
	add.f32 	%f836, %f833, 0fBF800000;
	fma.rn.f32 	%f837, %f836, 0fBE055027, 0f3E1039F6;
	fma.rn.f32 	%f838, %f837, %f836, 0fBDF8CDCC;
	fma.rn.f32 	%f839, %f838, %f836, 0f3E0F2955;
	fma.rn.f32 	%f840, %f839, %f836, 0fBE2AD8B9;
	fma.rn.f32 	%f841, %f840, %f836, 0f3E4CED0B;
	fma.rn.f32 	%f842, %f841, %f836, 0fBE7FFF22;
	fma.rn.f32 	%f843, %f842, %f836, 0f3EAAAA78;
	fma.rn.f32 	%f844, %f843, %f836, 0fBF000000;
	mul.f32 	%f845, %f836, %f844;
	fma.rn.f32 	%f846, %f845, %f836, %f836;
	fma.rn.f32 	%f847, %f835, 0f3F317218, %f846;
	setp.gt.u32 	%p357, %r4576, 2139095039;
	fma.rn.f32 	%f848, %f831, 0f7F800000, 0f7F800000;
	selp.f32 	%f849, %f848, %f847, %p357;
	setp.eq.f32 	%p358, %f831, 0f00000000;
	fma.rn.f32 	%f850, %f849, 0f3EDE5BD9, 0f3F800000;
	selp.f32 	%f851, 0fFF800000, %f850, %p358;
	cvt.rzi.u32.f32 	%r2251, %f851;
	setp.eq.s32 	%p359, %r2251, 0;
	@%p359 bra 	$L__BB5_1096;
	mul.hi.s32 	%r4581, %r11088, 1717986919;
	shr.u32 	%r4582, %r4581, 31;
	shr.s32 	%r4583, %r4581, 2;
	add.s32 	%r4584, %r4583, %r4582;
	mul.lo.s32 	%r4585, %r4584, 10;
	sub.s32 	%r2252, %r11088, %r4585;
	mov.b32 	%r11194, 0;
	mov.u32 	%r11195, %r11092;
$L__BB5_1093:
	mul.hi.s32 	%r4586, %r11195, 1717986919;
	shr.u32 	%r4587, %r4586, 31;
	shr.s32 	%r4588, %r4586, 2;
	add.s32 	%r4589, %r4588, %r4587;
	mul.lo.s32 	%r4590, %r4589, 10;
	sub.s32 	%r2255, %r11195, %r4590;
	setp.eq.s32 	%p360, %r2255, %r2252;
	@%p360 bra 	$L__BB5_1095;
	setp.gt.s32 	%p361, %r2255, %r2252;
	selp.b32 	%r2256, %r11092, %r11088, %p361;
	selp.b32 	%r11088, %r11088, %r11092, %p361;
	mov.u32 	%r11092, %r2256;
	bra.uni 	$L__BB5_1096;
$L__BB5_1095:
	add.s32 	%r11194, %r11194, 1;
	mul.hi.s32 	%r4591, %r11195, 1717986919;
	shr.u32 	%r4592, %r4591, 31;
	shr.s32 	%r4593, %r4591, 2;
	add.s32 	%r11195, %r4593, %r4592;
	setp.ne.s32 	%p362, %r11194, %r2251;
	@%p362 bra 	$L__BB5_1093;
$L__BB5_1096:
	max.s32 	%r4594, %r11100, %r11096;
	cvt.rn.f32.s32 	%f852, %r4594;
	setp.lt.s32 	%p363, %r4594, 1;
	mul.f32 	%f853, %f852, 0f4B000000;
	selp.f32 	%f854, %f853, %f852, %p363;
	selp.f32 	%f855, 0fC1B80000, 0f00000000, %p363;
	mov.b32 	%r4595, %f854;
	add.s32 	%r4596, %r4595, -1059760811;
	and.b32  	%r4597, %r4596, -8388608;
	sub.s32 	%r4598, %r4595, %r4597;
	mov.b32 	%f856, %r4598;
	cvt.rn.f32.s32 	%f857, %r4597;
	fma.rn.f32 	%f858, %f857, 0f34000000, %f855;
	add.f32 	%f859, %f856, 0fBF800000;
	fma.rn.f32 	%f860, %f859, 0fBE055027, 0f3E1039F6;
	fma.rn.f32 	%f861, %f860, %f859, 0fBDF8CDCC;
	fma.rn.f32 	%f862, %f861, %f859, 0f3E0F2955;
	fma.rn.f32 	%f863, %f862, %f859, 0fBE2AD8B9;
	fma.rn.f32 	%f864, %f863, %f859, 0f3E4CED0B;
	fma.rn.f32 	%f865, %f864, %f859, 0fBE7FFF22;
	fma.rn.f32 	%f866, %f865, %f859, 0f3EAAAA78;
	fma.rn.f32 	%f867, %f866, %f859, 0fBF000000;
	mul.f32 	%f868, %f859, %f867;
	fma.rn.f32 	%f869, %f868, %f859, %f859;
	fma.rn.f32 	%f870, %f858, 0f3F317218, %f869;
	setp.gt.u32 	%p364, %r4595, 2139095039;
	fma.rn.f32 	%f871, %f854, 0f7F800000, 0f7F800000;
	selp.f32 	%f872, %f871, %f870, %p364;
	setp.eq.f32 	%p365, %f854, 0f00000000;
	fma.rn.f32 	%f873, %f872, 0f3EDE5BD9, 0f3F800000;
	selp.f32 	%f874, 0fFF800000, %f873, %p365;
	cvt.rzi.u32.f32 	%r2262, %f874;
	setp.eq.s32 	%p366, %r2262, 0;
	@%p366 bra 	$L__BB5_1101;
	mul.hi.s32 	%r4600, %r11096, 1717986919;
	shr.u32 	%r4601, %r4600, 31;
	shr.s32 	%r4602, %r4600, 2;
	add.s32 	%r4603, %r4602, %r4601;
	mul.lo.s32 	%r4604, %r4603, 10;
	sub.s32 	%r2263, %r11096, %r4604;
	mov.b32 	%r11198, 0;
	mov.u32 	%r11199, %r11100;
$L__BB5_1098:
	mul.hi.s32 	%r4605, %r11199, 1717986919;
	shr.u32 	%r4606, %r4605, 31;
	shr.s32 	%r4607, %r4605, 2;
	add.s32 	%r4608, %r4607, %r4606;
	mul.lo.s32 	%r4609, %r4608, 10;
	sub.s32 	%r2266, %r11199, %r4609;
	setp.eq.s32 	%p367, %r2266, %r2263;
	@%p367 bra 	$L__BB5_1100;
	setp.gt.s32 	%p368, %r2266, %r2263;
	selp.b32 	%r2267, %r11100, %r11096, %p368;
	selp.b32 	%r11096, %r11096, %r11100, %p368;
	mov.u32 	%r11100, %r2267;
	bra.uni 	$L__BB5_1101;
$L__BB5_1100:
	add.s32 	%r11198, %r11198, 1;
	mul.hi.s32 	%r4610, %r11199, 1717986919;
	shr.u32 	%r4611, %r4610, 31;
	shr.s32 	%r4612, %r4610, 2;
	add.s32 	%r11199, %r4612, %r4611;
	setp.ne.s32 	%p369, %r11198, %r2262;
	@%p369 bra 	$L__BB5_1098;
$L__BB5_1101:
	max.s32 	%r4613, %r11108, %r11104;
	cvt.rn.f32.s32 	%f875, %r4613;
	setp.lt.s32 	%p370, %r4613, 1;
	mul.f32 	%f876, %f875, 0f4B000000;
	selp.f32 	%f877, %f876, %f875, %p370;
	selp.f32 	%f878, 0fC1B80000, 0f00000000, %p370;
	mov.b32 	%r4614, %f877;
	add.s32 	%r4615, %r4614, -1059760811;
	and.b32  	%r4616, %r4615, -8388608;
	sub.s32 	%r4617, %r4614, %r4616;
	mov.b32 	%f879, %r4617;
	cvt.rn.f32.s32 	%f880, %r4616;
	fma.rn.f32 	%f881, %f880, 0f34000000, %f878;
	add.f32 	%f882, %f879, 0fBF800000;
	fma.rn.f32 	%f883, %f882, 0fBE055027, 0f3E1039F6;
	fma.rn.f32 	%f884, %f883, %f882, 0fBDF8CDCC;
	fma.rn.f32 	%f885, %f884, %f882, 0f3E0F2955;
	fma.rn.f32 	%f886, %f885, %f882, 0fBE2AD8B9;
	fma.rn.f32 	%f887, %f886, %f882, 0f3E4CED0B;
	fma.rn.f32 	%f888, %f887, %f882, 0fBE7FFF22;
	fma.rn.f32 	%f889, %f888, %f882, 0f3EAAAA78;
	fma.rn.f32 	%f890, %f889, %f882, 0fBF000000;
	mul.f32 	%f891, %f882, %f890;
	fma.rn.f32 	%f892, %f891, %f882, %f882;
	fma.rn.f32 	%f893, %f881, 0f3F317218, %f892;
	setp.gt.u32 	%p371, %r4614, 2139095039;
	fma.rn.f32 	%f894, %f877, 0f7F800000, 0f7F800000;
	selp.f32 	%f895, %f894, %f893, %p371;
	setp.eq.f32 	%p372, %f877, 0f00000000;
	fma.rn.f32 	%f896, %f895, 0f3EDE5BD9, 0f3F800000;
	selp.f32 	%f897, 0fFF800000, %f896, %p372;
	cvt.rzi.u32.f32 	%r2273, %f897;
	setp.eq.s32 	%p373, %r2273, 0;
	@%p373 bra 	$L__BB5_1106;
	mul.hi.s32 	%r4619, %r11104, 1717986919;
	shr.u32 	%r4620, %r4619, 31;
	shr.s32 	%r4621, %r4619, 2;
	add.s32 	%r4622, %r4621, %r4620;
	mul.lo.s32 	%r4623, %r4622, 10;
	sub.s32 	%r2274, %r11104, %r4623;
	mov.b32 	%r11202, 0;
	mov.u32 	%r11203, %r11108;
$L__BB5_1103:
	mul.hi.s32 	%r4624, %r11203, 1717986919;
	shr.u32 	%r4625, %r4624, 31;
	shr.s32 	%r4626, %r4624, 2;
	add.s32 	%r4627, %r4626, %r4625;
	mul.lo.s32 	%r4628, %r4627, 10;
	sub.s32 	%r2277, %r11203, %r4628;
	setp.eq.s32 	%p374, %r2277, %r2274;
	@%p374 bra 	$L__BB5_1105;
	setp.gt.s32 	%p375, %r2277, %r2274;
	selp.b32 	%r2278, %r11108, %r11104, %p375;
	selp.b32 	%r11104, %r11104, %r11108, %p375;
	mov.u32 	%r11108, %r2278;
	bra.uni 	$L__BB5_1106;
$L__BB5_1105:
	add.s32 	%r11202, %r11202, 1;
	mul.hi.s32 	%r4629, %r11203, 1717986919;
	shr.u32 	%r4630, %r4629, 31;
	shr.s32 	%r4631, %r4629, 2;
	add.s32 	%r11203, %r4631, %r4630;
	setp.ne.s32 	%p376, %r11202, %r2273;
	@%p376 bra 	$L__BB5_1103;
$L__BB5_1106:
	max.s32 	%r4632, %r11056, %r11052;
	cvt.rn.f32.s32 	%f898, %r4632;
	setp.lt.s32 	%p377, %r4632, 1;
	mul.f32 	%f899, %f898, 0f4B000000;
	selp.f32 	%f900, %f899, %f898, %p377;
	selp.f32 	%f901, 0fC1B80000, 0f00000000, %p377;
	mov.b32 	%r4633, %f900;
	add.s32 	%r4634, %r4633, -1059760811;
	and.b32  	%r4635, %r4634, -8388608;
	sub.s32 	%r4636, %r4633, %r4635;
	mov.b32 	%f902, %r4636;
	cvt.rn.f32.s32 	%f903, %r4635;
	fma.rn.f32 	%f904, %f903, 0f34000000, %f901;
	add.f32 	%f905, %f902, 0fBF800000;
	fma.rn.f32 	%f906, %f905, 0fBE055027, 0f3E1039F6;
	fma.rn.f32 	%f907, %f906, %f905, 0fBDF8CDCC;
	fma.rn.f32 	%f908, %f907, %f905, 0f3E0F2955;
	fma.rn.f32 	%f909, %f908, %f905, 0fBE2AD8B9;
	fma.rn.f32 	%f910, %f909, %f905, 0f3E4CED0B;
	fma.rn.f32 	%f911, %f910, %f905, 0fBE7FFF22;
	fma.rn.f32 	%f912, %f911, %f905, 0f3EAAAA78;
	fma.rn.f32 	%f913, %f912, %f905, 0fBF000000;
	mul.f32 	%f914, %f905, %f913;
	fma.rn.f32 	%f915, %f914, %f905, %f905;
	fma.rn.f32 	%f916, %f904, 0f3F317218, %f915;
	setp.gt.u32 	%p378, %r4633, 2139095039;
	fma.rn.f32 	%f917, %f900, 0f7F800000, 0f7F800000;
	selp.f32 	%f918, %f917, %f916, %p378;
	setp.eq.f32 	%p379, %f900, 0f00000000;
	fma.rn.f32 	%f919, %f918, 0f3EDE5BD9, 0f3F800000;
	selp.f32 	%f920, 0fFF800000, %f919, %p379;
	cvt.rzi.u32.f32 	%r2284, %f920;
	setp.eq.s32 	%p380, %r2284, 0;
	@%p380 bra 	$L__BB5_1111;
	mul.hi.s32 	%r4638, %r11052, 1717986919;
	shr.u32 	%r4639, %r4638, 31;
	shr.s32 	%r4640, %r4638, 2;
	add.s32 	%r4641, %r4640, %r4639;
	mul.lo.s32 	%r4642, %r4641, 10;
	sub.s32 	%r2285, %r11052, %r4642;
	mov.b32 	%r11206, 0;
	mov.u32 	%r11207, %r11056;
$L__BB5_1108:
	mul.hi.s32 	%r4643, %r11207, 1717986919;
	shr.u32 	%r4644, %r4643, 31;
	shr.s32 	%r4645, %r4643, 2;
	add.s32 	%r4646, %r4645, %r4644;
	mul.lo.s32 	%r4647, %r4646, 10;
	sub.s32 	%r2288, %r11207, %r4647;
	setp.eq.s32 	%p381, %r2288, %r2285;
	@%p381 bra 	$L__BB5_1110;
	setp.gt.s32 	%p382, %r2288, %r2285;
	selp.b32 	%r2289, %r11056, %r11052, %p382;
	selp.b32 	%r11052, %r11052, %r11056, %p382;
	mov.u32 	%r11056, %r2289;
	bra.uni 	$L__BB5_1111;
$L__BB5_1110:
	add.s32 	%r11206, %r11206, 1;
	mul.hi.s32 	%r4648, %r11207, 1717986919;
	shr.u32 	%r4649, %r4648, 31;
	shr.s32 	%r4650, %r4648, 2;
	add.s32 	%r11207, %r4650, %r4649;
	setp.ne.s32 	%p383, %r11206, %r2284;
	@%p383 bra 	$L__BB5_1108;
$L__BB5_1111:
	max.s32 	%r4651, %r11064, %r11060;
	cvt.rn.f32.s32 	%f921, %r4651;
	setp.lt.s32 	%p384, %r4651, 1;
	mul.f32 	%f922, %f921, 0f4B000000;
	selp.f32 	%f923, %f922, %f921, %p384;
	selp.f32 	%f924, 0fC1B80000, 0f00000000, %p384;
	mov.b32 	%r4652, %f923;
	add.s32 	%r4653, %r4652, -1059760811;
	and.b32  	%r4654, %r4653, -8388608;
	sub.s32 	%r4655, %r4652, %r4654;
	mov.b32 	%f925, %r4655;
	cvt.rn.f32.s32 	%f926, %r4654;
	fma.rn.f32 	%f927, %f926, 0f34000000, %f924;
	add.f32 	%f928, %f925, 0fBF800000;
	fma.rn.f32 	%f929, %f928, 0fBE055027, 0f3E1039F6;
	fma.rn.f32 	%f930, %f929, %f928, 0fBDF8CDCC;
	fma.rn.f32 	%f931, %f930, %f928, 0f3E0F2955;
	fma.rn.f32 	%f932, %f931, %f928, 0fBE2AD8B9;
	fma.rn.f32 	%f933, %f932, %f928, 0f3E4CED0B;
	fma.rn.f32 	%f934, %f933, %f928, 0fBE7FFF22;
	fma.rn.f32 	%f935, %f934, %f928, 0f3EAAAA78;
	fma.rn.f32 	%f936, %f935, %f928, 0fBF000000;
	mul.f32 	%f937, %f928, %f936;
	fma.rn.f32 	%f938, %f937, %f928, %f928;
	fma.rn.f32 	%f939, %f927, 0f3F317218, %f938;
	setp.gt.u32 	%p385, %r4652, 2139095039;
	fma.rn.f32 	%f940, %f923, 0f7F800000, 0f7F800000;
	selp.f32 	%f941, %f940, %f939, %p385;
	setp.eq.f32 	%p386, %f923, 0f00000000;
	fma.rn.f32 	%f942, %f941, 0f3EDE5BD9, 0f3F800000;
	selp.f32 	%f943, 0fFF800000, %f942, %p386;
	cvt.rzi.u32.f32 	%r2295, %f943;
	setp.eq.s32 	%p387, %r2295, 0;
	@%p387 bra 	$L__BB5_1116;
	mul.hi.s32 	%r4657, %r11060, 1717986919;
	shr.u32 	%r4658, %r4657, 31;
	shr.s32 	%r4659, %r4657, 2;
	add.s32 	%r4660, %r4659, %r4658;
	mul.lo.s32 	%r4661, %r4660, 10;
	sub.s32 	%r2296, %r11060, %r4661;
	mov.b32 	%r11210, 0;
	mov.u32 	%r11211, %r11064;
$L__BB5_1113:
	mul.hi.s32 	%r4662, %r11211, 1717986919;
	shr.u32 	%r4663, %r4662, 31;
	shr.s32 	%r4664, %r4662, 2;
	add.s32 	%r4665, %r4664, %r4663;
	mul.lo.s32 	%r4666, %r4665, 10;
	sub.s32 	%r2299, %r11211, %r4666;
	setp.eq.s32 	%p388, %r2299, %r2296;
	@%p388 bra 	$L__BB5_1115;
	setp.gt.s32 	%p389, %r2299, %r2296;
	selp.b32 	%r2300, %r11064, %r11060, %p389;
	selp.b32 	%r11060, %r11060, %r11064, %p389;
	mov.u32 	%r11064, %r2300;
	bra.uni 	$L__BB5_1116;
$L__BB5_1115:
	add.s32 	%r11210, %r11210, 1;
	mul.hi.s32 	%r4667, %r11211, 1717986919;
	shr.u32 	%r4668, %r4667, 31;
	shr.s32 	%r4669, %r4667, 2;
	add.s32 	%r11211, %r4669, %r4668;
	setp.ne.s32 	%p390, %r11210, %r2295;
	@%p390 bra 	$L__BB5_1113;
$L__BB5_1116:
	max.s32 	%r4670, %r11072, %r11068;
	cvt.rn.f32.s32 	%f944, %r4670;
	setp.lt.s32 	%p391, %r4670, 1;
	mul.f32 	%f945, %f944, 0f4B000000;
	selp.f32 	%f946, %f945, %f944, %p391;
	selp.f32 	%f947, 0fC1B80000, 0f00000000, %p391;
	mov.b32 	%r4671, %f946;
	add.s32 	%r4672, %r4671, -1059760811;
	and.b32  	%r4673, %r4672, -8388608;
	sub.s32 	%r4674, %r4671, %r4673;
	mov.b32 	%f948, %r4674;
	cvt.rn.f32.s32 	%f949, %r4673;
	fma.rn.f32 	%f950, %f949, 0f34000000, %f947;
	add.f32 	%f951, %f948, 0fBF800000;
	fma.rn.f32 	%f952, %f951, 0fBE055027, 0f3E1039F6;
	fma.rn.f32 	%f953, %f952, %f951, 0fBDF8CDCC;
	fma.rn.f32 	%f954, %f953, %f951, 0f3E0F2955;
	fma.rn.f32 	%f955, %f954, %f951, 0fBE2AD8B9;
	fma.rn.f32 	%f956, %f955, %f951, 0f3E4CED0B;
	fma.rn.f32 	%f957, %f956, %f951, 0fBE7FFF22;
	fma.rn.f32 	%f958, %f957, %f951, 0f3EAAAA78;
	fma.rn.f32 	%f959, %f958, %f951, 0fBF000000;
	mul.f32 	%f960, %f951, %f959;
	fma.rn.f32 	%f961, %f960, %f951, %f951;
	fma.rn.f32 	%f962, %f950, 0f3F317218, %f961;
	setp.gt.u32 	%p392, %r4671, 2139095039;
	fma.rn.f32 	%f963, %f946, 0f7F800000, 0f7F800000;
	selp.f32 	%f964, %f963, %f962, %p392;
	setp.eq.f32 	%p393, %f946, 0f00000000;
	fma.rn.f32 	%f965, %f964, 0f3EDE5BD9, 0f3F800000;
	selp.f32 	%f966, 0fFF800000, %f965, %p393;
	cvt.rzi.u32.f32 	%r2306, %f966;
	setp.eq.s32 	%p394, %r2306, 0;
	@%p394 bra 	$L__BB5_1121;
	mul.hi.s32 	%r4676, %r11068, 1717986919;
	shr.u32 	%r4677, %r4676, 31;
	shr.s32 	%r4678, %r4676, 2;
	add.s32 	%r4679, %r4678, %r4677;
	mul.lo.s32 	%r4680, %r4679, 10;
	sub.s32 	%r2307, %r11068, %r4680;
	mov.b32 	%r11214, 0;
	mov.u32 	%r11215, %r11072;
$L__BB5_1118:
	mul.hi.s32 	%r4681, %r11215, 1717986919;
	shr.u32 	%r4682, %r4681, 31;
	shr.s32 	%r4683, %r4681, 2;
	add.s32 	%r4684, %r4683, %r4682;
	mul.lo.s32 	%r4685, %r4684, 10;
	sub.s32 	%r2310, %r11215, %r4685;
	setp.eq.s32 	%p395, %r2310, %r2307;
	@%p395 bra 	$L__BB5_1120;
	setp.gt.s32 	%p396, %r2310, %r2307;
	selp.b32 	%r2311, %r11072, %r11068, %p396;
	selp.b32 	%r11068, %r11068, %r11072, %p396;
	mov.u32 	%r11072, %r2311;
	bra.uni 	$L__BB5_1121;
$L__BB5_1120:
	add.s32 	%r11214, %r11214, 1;
	mul.hi.s32 	%r4686, %r11215, 1717986919;
	shr.u32 	%r4687, %r4686, 31;
	shr.s32 	%r4688, %r4686, 2;
	add.s32 	%r11215, %r4688, %r4687;
	setp.ne.s32 	%p397, %r11214, %r2306;
	@%p397 bra 	$L__BB5_1118;
$L__BB5_1121:
	max.s32 	%r4689, %r11080, %r11076;
	cvt.rn.f32.s32 	%f967, %r4689;
	setp.lt.s32 	%p398, %r4689, 1;
	mul.f32 	%f968, %f967, 0f4B000000;
	selp.f32 	%f969, %f968, %f967, %p398;
	selp.f32 	%f970, 0fC1B80000, 0f00000000, %p398;
	mov.b32 	%r4690, %f969;
	add.s32 	%r4691, %r4690, -1059760811;
	and.b32  	%r4692, %r4691, -8388608;
	sub.s32 	%r4693, %r4690, %r4692;
	mov.b32 	%f971, %r4693;
	cvt.rn.f32.s32 	%f972, %r4692;
	fma.rn.f32 	%f973, %f972, 0f34000000, %f970;
	add.f32 	%f974, %f971, 0fBF800000;
	fma.rn.f32 	%f975, %f974, 0fBE055027, 0f3E1039F6;
	fma.rn.f32 	%f976, %f975, %f974, 0fBDF8CDCC;
	fma.rn.f32 	%f977, %f976, %f974, 0f3E0F2955;
	fma.rn.f32 	%f978, %f977, %f974, 0fBE2AD8B9;
	fma.rn.f32 	%f979, %f978, %f974, 0f3E4CED0B;
	fma.rn.f32 	%f980, %f979, %f974, 0fBE7FFF22;
	fma.rn.f32 	%f981, %f980, %f974, 0f3EAAAA78;
	fma.rn.f32 	%f982, %f981, %f974, 0fBF000000;
	mul.f32 	%f983, %f974, %f982;
	fma.rn.f32 	%f984, %f983, %f974, %f974;
	fma.rn.f32 	%f985, %f973, 0f3F317218, %f984;
	setp.gt.u32 	%p399, %r4690, 2139095039;
	fma.rn.f32 	%f986, %f969, 0f7F800000, 0f7F800000;
	selp.f32 	%f987, %f986, %f985, %p399;
	setp.eq.f32 	%p400, %f969, 0f00000000;
	fma.rn.f32 	%f988, %f987, 0f3EDE5BD9, 0f3F800000;
	selp.f32 	%f989, 0fFF800000, %f988, %p400;
	cvt.rzi.u32.f32 	%r2317, %f989;
	setp.eq.s32 	%p401, %r2317, 0;
	@%p401 bra 	$L__BB5_1126;
	mul.hi.s32 	%r4695, %r11076, 1717986919;
	shr.u32 	%r4696, %r4695, 31;
	shr.s32 	%r4697, %r4695, 2;
	add.s32 	%r4698, %r4697, %r4696;
	mul.lo.s32 	%r4699, %r4698, 10;
	sub.s32 	%r2318, %r11076, %r4699;
	mov.b32 	%r11218, 0;
	mov.u32 	%r11219, %r11080;
$L__BB5_1123:
	mul.hi.s32 	%r4700, %r11219, 1717986919;
	shr.u32 	%r4701, %r4700, 31;
	shr.s32 	%r4702, %r4700, 2;
	add.s32 	%r4703, %r4702, %r4701;
	mul.lo.s32 	%r4704, %r4703, 10;
	sub.s32 	%r2321, %r11219, %r4704;
	setp.eq.s32 	%p402, %r2321, %r2318;
	@%p402 bra 	$L__BB5_1125;
	setp.gt.s32 	%p403, %r2321, %r2318;
	selp.b32 	%r2322, %r11080, %r11076, %p403;
	selp.b32 	%r11076, %r11076, %r11080, %p403;
	mov.u32 	%r11080, %r2322;
	bra.uni 	$L__BB5_1126;
$L__BB5_1125:
	add.s32 	%r11218, %r11218, 1;
	mul.hi.s32 	%r4705, %r11219, 1717986919;
	shr.u32 	%r4706, %r4705, 31;
	shr.s32 	%r4707, %r4705, 2;
	add.s32 	%r11219, %r4707, %r4706;
	setp.ne.s32 	%p404, %r11218, %r2317;
	@%p404 bra 	$L__BB5_1123;
$L__BB5_1126:
	max.s32 	%r4708, %r11088, %r11084;
	cvt.rn.f32.s32 	%f990, %r4708;
	setp.lt.s32 	%p405, %r4708, 1;
	mul.f32 	%f991, %f990, 0f4B000000;
	selp.f32 	%f992, %f991, %f990, %p405;
	selp.f32 	%f993, 0fC1B80000, 0f00000000, %p405;
	mov.b32 	%r4709, %f992;
	add.s32 	%r4710, %r4709, -1059760811;
	and.b32  	%r4711, %r4710, -8388608;
	sub.s32 	%r4712, %r4709, %r4711;
	mov.b32 	%f994, %r4712;
	cvt.rn.f32.s32 	%f995, %r4711;
	fma.rn.f32 	%f996, %f995, 0f34000000, %f993;
	add.f32 	%f997, %f994, 0fBF800000;
	fma.rn.f32 	%f998, %f997, 0fBE055027, 0f3E1039F6;
	fma.rn.f32 	%f999, %f998, %f997, 0fBDF8CDCC;
	fma.rn.f32 	%f1000, %f999, %f997, 0f3E0F2955;
	fma.rn.f32 	%f1001, %f1000, %f997, 0fBE2AD8B9;
	fma.rn.f32 	%f1002, %f1001, %f997, 0f3E4CED0B;
	fma.rn.f32 	%f1003, %f1002, %f997, 0fBE7FFF22;
	fma.rn.f32 	%f1004, %f1003, %f997, 0f3EAAAA78;
	fma.rn.f32 	%f1005, %f1004, %f997, 0fBF000000;
	mul.f32 	%f1006, %f997, %f1005;
	fma.rn.f32 	%f1007, %f1006, %f997, %f997;
	fma.rn.f32 	%f1008, %f996, 0f3F317218, %f1007;
	setp.gt.u32 	%p406, %r4709, 2139095039;
	fma.rn.f32 	%f1009, %f992, 0f7F800000, 0f7F800000;
	selp.f32 	%f1010, %f1009, %f1008, %p406;
	setp.eq.f32 	%p407, %f992, 0f00000000;
	fma.rn.f32 	%f1011, %f1010, 0f3EDE5BD9, 0f3F800000;
	selp.f32 	%f1012, 0fFF800000, %f1011, %p407;
	cvt.rzi.u32.f32 	%r2328, %f1012;
	setp.eq.s32 	%p408, %r2328, 0;
	@%p408 bra 	$L__BB5_1131;
	mul.hi.s32 	%r4714, %r11084, 1717986919;
	shr.u32 	%r4715, %r4714, 31;
	shr.s32 	%r4716, %r4714, 2;
	add.s32 	%r4717, %r4716, %r4715;
	mul.lo.s32 	%r4718, %r4717, 10;
	sub.s32 	%r2329, %r11084, %r4718;
	mov.b32 	%r11222, 0;
	mov.u32 	%r11223, %r11088;
$L__BB5_1128:
	mul.hi.s32 	%r4719, %r11223, 1717986919;
	shr.u32 	%r4720, %r4719, 31;
	shr.s32 	%r4721, %r4719, 2;
	add.s32 	%r4722, %r4721, %r4720;
	mul.lo.s32 	%r4723, %r4722, 10;
	sub.s32 	%r2332, %r11223, %r4723;
	setp.eq.s32 	%p409, %r2332, %r2329;
	@%p409 bra 	$L__BB5_1130;
	setp.gt.s32 	%p410, %r2332, %r2329;
	selp.b32 	%r2333, %r11088, %r11084, %p410;
	selp.b32 	%r11084, %r11084, %r11088, %p410;
	mov.u32 	%r11088, %r2333;
	bra.uni 	$L__BB5_1131;
$L__BB5_1130:
	add.s32 	%r11222, %r11222, 1;
	mul.hi.s32 	%r4724, %r11223, 1717986919;
	shr.u32 	%r4725, %r4724, 31;
	shr.s32 	%r4726, %r4724, 2;
	add.s32 	%r11223, %r4726, %r4725;
	setp.ne.s32 	%p411, %r11222, %r2328;
	@%p411 bra 	$L__BB5_1128;
$L__BB5_1131:
	max.s32 	%r4727, %r11096, %r11092;
	cvt.rn.f32.s32 	%f1013, %r4727;
	setp.lt.s32 	%p412, %r4727, 1;
	mul.f32 	%f1014, %f1013, 0f4B000000;
	selp.f32 	%f1015, %f1014, %f1013, %p412;
	selp.f32 	%f1016, 0fC1B80000, 0f00000000, %p412;
	mov.b32 	%r4728, %f1015;
	add.s32 	%r4729, %r4728, -1059760811;
	and.b32  	%r4730, %r4729, -8388608;
	sub.s32 	%r4731, %r4728, %r4730;
	mov.b32 	%f1017, %r4731;
	cvt.rn.f32.s32 	%f1018, %r4730;
	fma.rn.f32 	%f1019, %f1018, 0f34000000, %f1016;
	add.f32 	%f1020, %f1017, 0fBF800000;
	fma.rn.f32 	%f1021, %f1020, 0fBE055027, 0f3E1039F6;
	fma.rn.f32 	%f1022, %f1021, %f1020, 0fBDF8CDCC;
	fma.rn.f32 	%f1023, %f1022, %f1020, 0f3E0F2955;
	fma.rn.f32 	%f1024, %f1023, %f1020, 0fBE2AD8B9;
	fma.rn.f32 	%f1025, %f1024, %f1020, 0f3E4CED0B;
	fma.rn.f32 	%f1026, %f1025, %f1020, 0fBE7FFF22;
	fma.rn.f32 	%f1027, %f1026, %f1020, 0f3EAAAA78;
	fma.rn.f32 	%f1028, %f1027, %f1020, 0fBF000000;
	mul.f32 	%f1029, %f1020, %f1028;
	fma.rn.f32 	%f1030, %f1029, %f1020, %f1020;
	fma.rn.f32 	%f1031, %f1019, 0f3F317218, %f1030;
	setp.gt.u32 	%p413, %r4728, 2139095039;
	fma.rn.f32 	%f1032, %f1015, 0f7F800000, 0f7F800000;
	selp.f32 	%f1033, %f1032, %f1031, %p413;
	setp.eq.f32 	%p414, %f1015, 0f00000000;
	fma.rn.f32 	%f1034, %f1033, 0f3EDE5BD9, 0f3F800000;
	selp.f32 	%f1035, 0fFF800000, %f1034, %p414;
	cvt.rzi.u32.f32 	%r2339, %f1035;
	setp.eq.s32 	%p415, %r2339, 0;
	@%p415 bra 	$L__BB5_1136;
	mul.hi.s32 	%r4733, %r11092, 1717986919;
	shr.u32 	%r4734, %r4733, 31;
	shr.s32 	%r4735, %r4733, 2;
	add.s32 	%r4736, %r4735, %r4734;
	mul.lo.s32 	%r4737, %r4736, 10;
	sub.s32 	%r2340, %r11092, %r4737;
	mov.b32 	%r11226, 0;
	mov.u32 	%r11227, %r11096;
$L__BB5_1133:
	mul.hi.s32 	%r4738, %r11227, 1717986919;
	shr.u32 	%r4739, %r4738, 31;
	shr.s32 	%r4740, %r4738, 2;
	add.s32 	%r4741, %r4740, %r4739;
	mul.lo.s32 	%r4742, %r4741, 10;
	sub.s32 	%r2343, %r11227, %r4742;
	setp.eq.s32 	%p416, %r2343, %r2340;
	@%p416 bra 	$L__BB5_1135;
	setp.gt.s32 	%p417, %r2343, %r2340;
	selp.b32 	%r2344, %r11096, %r11092, %p417;
	selp.b32 	%r11092, %r11092, %r11096, %p417;
	mov.u32 	%r11096, %r2344;
	bra.uni 	$L__BB5_1136;
$L__BB5_1135:
	add.s32 	%r11226, %r11226, 1;
	mul.hi.s32 	%r4743, %r11227, 1717986919;
	shr.u32 	%r4744, %r4743, 31;
	shr.s32 	%r4745, %r4743, 2;
	add.s32 	%r11227, %r4745, %r4744;
	setp.ne.s32 	%p418, %r11226, %r2339;
	@%p418 bra 	$L__BB5_1133;
$L__BB5_1136:
	max.s32 	%r4746, %r11104, %r11100;
	cvt.rn.f32.s32 	%f1036, %r4746;
	setp.lt.s32 	%p419, %r4746, 1;
	mul.f32 	%f1037, %f1036, 0f4B000000;
	selp.f32 	%f1038, %f1037, %f1036, %p419;
	selp.f32 	%f1039, 0fC1B80000, 0f00000000, %p419;
	mov.b32 	%r4747, %f1038;
	add.s32 	%r4748, %r4747, -1059760811;
	and.b32  	%r4749, %r4748, -8388608;
	sub.s32 	%r4750, %r4747, %r4749;
	mov.b32 	%f1040, %r4750;
	cvt.rn.f32.s32 	%f1041, %r4749;
	fma.rn.f32 	%f1042, %f1041, 0f34000000, %f1039;
	add.f32 	%f1043, %f1040, 0fBF800000;
	fma.rn.f32 	%f1044, %f1043, 0fBE055027, 0f3E1039F6;
	fma.rn.f32 	%f1045, %f1044, %f1043, 0fBDF8CDCC;
	fma.rn.f32 	%f1046, %f1045, %f1043, 0f3E0F2955;
	fma.rn.f32 	%f1047, %f1046, %f1043, 0fBE2AD8B9;
	fma.rn.f32 	%f1048, %f1047, %f1043, 0f3E4CED0B;
	fma.rn.f32 	%f1049, %f1048, %f1043, 0fBE7FFF22;
	fma.rn.f32 	%f1050, %f1049, %f1043, 0f3EAAAA78;
	fma.rn.f32 	%f1051, %f1050, %f1043, 0fBF000000;
	mul.f32 	%f1052, %f1043, %f1051;
	fma.rn.f32 	%f1053, %f1052, %f1043, %f1043;
	fma.rn.f32 	%f1054, %f1042, 0f3F317218, %f1053;
	setp.gt.u32 	%p420, %r4747, 2139095039;
	fma.rn.f32 	%f1055, %f1038, 0f7F800000, 0f7F800000;
	selp.f32 	%f1056, %f1055, %f1054, %p420;
	setp.eq.f32 	%p421, %f1038, 0f00000000;
	fma.rn.f32 	%f1057, %f1056, 0f3EDE5BD9, 0f3F800000;
	selp.f32 	%f1058, 0fFF800000, %f1057, %p421;
	cvt.rzi.u32.f32 	%r2350, %f1058;
	setp.eq.s32 	%p422, %r2350, 0;
	@%p422 bra 	$L__BB5_1141;
	mul.hi.s32 	%r4752, %r11100, 1717986919;
	shr.u32 	%r4753, %r4752, 31;
	shr.s32 	%r4754, %r4752, 2;
	add.s32 	%r4755, %r4754, %r4753;
	mul.lo.s32 	%r4756, %r4755, 10;
	sub.s32 	%r2351, %r11100, %r4756;
	mov.b32 	%r11230, 0;
	mov.u32 	%r11231, %r11104;
$L__BB5_1138:
	mul.hi.s32 	%r4757, %r11231, 1717986919;
	shr.u32 	%r4758, %r4757, 31;
	shr.s32 	%r4759, %r4757, 2;
	add.s32 	%r4760, %r4759, %r4758;
	mul.lo.s32 	%r4761, %r4760, 10;
	sub.s32 	%r2354, %r11231, %r4761;
	setp.eq.s32 	%p423, %r2354, %r2351;
	@%p423 bra 	$L__BB5_1140;
	setp.gt.s32 	%p424, %r2354, %r2351;
	selp.b32 	%r2355, %r11104, %r11100, %p424;
	selp.b32 	%r11100, %r11100, %r11104, %p424;
	mov.u32 	%r11104, %r2355;
	bra.uni 	$L__BB5_1141;
$L__BB5_1140:
	add.s32 	%r11230, %r11230, 1;
	mul.hi.s32 	%r4762, %r11231, 1717986919;
	shr.u32 	%r4763, %r4762, 31;
	shr.s32 	%r4764, %r4762, 2;
	add.s32 	%r11231, %r4764, %r4763;
	setp.ne.s32 	%p425, %r11230, %r2350;
	@%p425 bra 	$L__BB5_1138;
$L__BB5_1141:
	max.s32 	%r4765, %r11172, %r11108;
	cvt.rn.f32.s32 	%f1059, %r4765;
	setp.lt.s32 	%p426, %r4765, 1;
	mul.f32 	%f1060, %f1059, 0f4B000000;
	selp.f32 	%f1061, %f1060, %f1059, %p426;
	selp.f32 	%f1062, 0fC1B80000, 0f00000000, %p426;
	mov.b32 	%r4766, %f1061;
	add.s32 	%r4767, %r4766, -1059760811;
	and.b32  	%r4768, %r4767, -8388608;
	sub.s32 	%r4769, %r4766, %r4768;
	mov.b32 	%f1063, %r4769;
	cvt.rn.f32.s32 	%f1064, %r4768;
	fma.rn.f32 	%f1065, %f1064, 0f34000000, %f1062;
	add.f32 	%f1066, %f1063, 0fBF800000;
	fma.rn.f32 	%f1067, %f1066, 0fBE055027, 0f3E1039F6;
	fma.rn.f32 	%f1068, %f1067, %f1066, 0fBDF8CDCC;
	fma.rn.f32 	%f1069, %f1068, %f1066, 0f3E0F2955;
	fma.rn.f32 	%f1070, %f1069, %f1066, 0fBE2AD8B9;
	fma.rn.f32 	%f1071, %f1070, %f1066, 0f3E4CED0B;
	fma.rn.f32 	%f1072, %f1071, %f1066, 0fBE7FFF22;
	fma.rn.f32 	%f1073, %f1072, %f1066, 0f3EAAAA78;
	fma.rn.f32 	%f1074, %f1073, %f1066, 0fBF000000;
	mul.f32 	%f1075, %f1066, %f1074;
	fma.rn.f32 	%f1076, %f1075, %f1066, %f1066;
	fma.rn.f32 	%f1077, %f1065, 0f3F317218, %f1076;
	setp.gt.u32 	%p427, %r4766, 2139095039;
	fma.rn.f32 	%f1078, %f1061, 0f7F800000, 0f7F800000;
	selp.f32 	%f1079, %f1078, %f1077, %p427;
	setp.eq.f32 	%p428, %f1061, 0f00000000;
	fma.rn.f32 	%f1080, %f1079, 0f3EDE5BD9, 0f3F800000;
	selp.f32 	%f1081, 0fFF800000, %f1080, %p428;
	cvt.rzi.u32.f32 	%r2361, %f1081;
	setp.eq.s32 	%p429, %r2361, 0;
	@%p429 bra 	$L__BB5_1146;
	mul.hi.s32 	%r4771, %r11108, 1717986919;
	shr.u32 	%r4772, %r4771, 31;
	shr.s32 	%r4773, %r4771, 2;
	add.s32 	%r4774, %r4773, %r4772;
	mul.lo.s32 	%r4775, %r4774, 10;
	sub.s32 	%r2362, %r11108, %r4775;
	mov.b32 	%r11234, 0;
	mov.u32 	%r11235, %r11172;
$L__BB5_1143:
	mul.hi.s32 	%r4776, %r11235, 1717986919;
	shr.u32 	%r4777, %r4776, 31;
	shr.s32 	%r4778, %r4776, 2;
	add.s32 	%r4779, %r4778, %r4777;
	mul.lo.s32 	%r4780, %r4779, 10;
	sub.s32 	%r2365, %r11235, %r4780;
	setp.eq.s32 	%p430, %r2365, %r2362;
	@%p430 bra 	$L__BB5_1145;
	setp.gt.s32 	%p431, %r2365, %r2362;
	selp.b32 	%r2366, %r11172, %r11108, %p431;
	selp.b32 	%r11108, %r11108, %r11172, %p431;
	mov.u32 	%r11172, %r2366;
	bra.uni 	$L__BB5_1146;
$L__BB5_1145:
	add.s32 	%r11234, %r11234, 1;
	mul.hi.s32 	%r4781, %r11235, 1717986919;
	shr.u32 	%r4782, %r4781, 31;
	shr.s32 	%r4783, %r4781, 2;
	add.s32 	%r11235, %r4783, %r4782;
	setp.ne.s32 	%p432, %r11234, %r2361;
	@%p432 bra 	$L__BB5_1143;
$L__BB5_1146:
	max.s32 	%r4784, %r11052, %r11113;
	cvt.rn.f32.s32 	%f1082, %r4784;
	setp.lt.s32 	%p433, %r4784, 1;
	mul.f32 	%f1083, %f1082, 0f4B000000;
	selp.f32 	%f1084, %f1083, %f1082, %p433;
	selp.f32 	%f1085, 0fC1B80000, 0f00000000, %p433;
	mov.b32 	%r4785, %f1084;
	add.s32 	%r4786, %r4785, -1059760811;
	and.b32  	%r4787, %r4786, -8388608;
	sub.s32 	%r4788, %r4785, %r4787;
	mov.b32 	%f1086, %r4788;
	cvt.rn.f32.s32 	%f1087, %r4787;
	fma.rn.f32 	%f1088, %f1087, 0f34000000, %f1085;
	add.f32 	%f1089, %f1086, 0fBF800000;
	fma.rn.f32 	%f1090, %f1089, 0fBE055027, 0f3E1039F6;
	fma.rn.f32 	%f1091, %f1090, %f1089, 0fBDF8CDCC;
	fma.rn.f32 	%f1092, %f1091, %f1089, 0f3E0F2955;
	fma.rn.f32 	%f1093, %f1092, %f1089, 0fBE2AD8B9;
	fma.rn.f32 	%f1094, %f1093, %f1089, 0f3E4CED0B;
	fma.rn.f32 	%f1095, %f1094, %f1089, 0fBE7FFF22;
	fma.rn.f32 	%f1096, %f1095, %f1089, 0f3EAAAA78;
	fma.rn.f32 	%f1097, %f1096, %f1089, 0fBF000000;
	mul.f32 	%f1098, %f1089, %f1097;
	fma.rn.f32 	%f1099, %f1098, %f1089, %f1089;
	fma.rn.f32 	%f1100, %f1088, 0f3F317218, %f1099;
	setp.gt.u32 	%p434, %r4785, 2139095039;
	fma.rn.f32 	%f1101, %f1084, 0f7F800000, 0f7F800000;
	selp.f32 	%f1102, %f1101, %f1100, %p434;
	setp.eq.f32 	%p435, %f1084, 0f00000000;
	fma.rn.f32 	%f1103, %f1102, 0f3EDE5BD9, 0f3F800000;
	selp.f32 	%f1104, 0fFF800000, %f1103, %p435;
	cvt.rzi.u32.f32 	%r2372, %f1104;
	setp.eq.s32 	%p436, %r2372, 0;
	@%p436 bra 	$L__BB5_1151;
	mul.hi.s32 	%r4790, %r11113, 1717986919;
	shr.u32 	%r4791, %r4790, 31;
	shr.s32 	%r4792, %r4790, 2;
	add.s32 	%r4793, %r4792, %r4791;
	mul.lo.s32 	%r4794, %r4793, 10;
	sub.s32 	%r2373, %r11113, %r4794;
	mov.b32 	%r11238, 0;
	mov.u32 	%r11239, %r11052;
$L__BB5_1148:
	mul.hi.s32 	%r4795, %r11239, 1717986919;
	shr.u32 	%r4796, %r4795, 31;
	shr.s32 	%r4797, %r4795, 2;
	add.s32 	%r4798, %r4797, %r4796;
	mul.lo.s32 	%r4799, %r4798, 10;
	sub.s32 	%r2376, %r11239, %r4799;
	setp.eq.s32 	%p437, %r2376, %r2373;
	@%p437 bra 	$L__BB5_1150;
	setp.gt.s32 	%p438, %r2376, %r2373;
	selp.b32 	%r2377, %r11052, %r11113, %p438;
	selp.b32 	%r11113, %r11113, %r11052, %p438;
	mov.u32 	%r11052, %r2377;
	bra.uni 	$L__BB5_1151;
$L__BB5_1150:
	add.s32 	%r11238, %r11238, 1;
	mul.hi.s32 	%r4800, %r11239, 1717986919;
	shr.u32 	%r4801, %r4800, 31;
	shr.s32 	%r4802, %r4800, 2;
	add.s32 	%r11239, %r4802, %r4801;
	setp.ne.s32 	%p439, %r11238, %r2372;
	@%p439 bra 	$L__BB5_1148;
$L__BB5_1151:
	max.s32 	%r4803, %r11060, %r11056;
	cvt.rn.f32.s32 	%f1105, %r4803;
	setp.lt.s32 	%p440, %r4803, 1;
	mul.f32 	%f1106, %f1105, 0f4B000000;
	selp.f32 	%f1107, %f1106, %f1105, %p440;
	selp.f32 	%f1108, 0fC1B80000, 0f00000000, %p440;
	mov.b32 	%r4804, %f1107;
	add.s32 	%r4805, %r4804, -1059760811;
	and.b32  	%r4806, %r4805, -8388608;
	sub.s32 	%r4807, %r4804, %r4806;
	mov.b32 	%f1109, %r4807;
	cvt.rn.f32.s32 	%f1110, %r4806;
	fma.rn.f32 	%f1111, %f1110, 0f34000000, %f1108;
	add.f32 	%f1112, %f1109, 0fBF800000;
	fma.rn.f32 	%f1113, %f1112, 0fBE055027, 0f3E1039F6;
	fma.rn.f32 	%f1114, %f1113, %f1112, 0fBDF8CDCC;
	fma.rn.f32 	%f1115, %f1114, %f1112, 0f3E0F2955;
	fma.rn.f32 	%f1116, %f1115, %f1112, 0fBE2AD8B9;
	fma.rn.f32 	%f1117, %f1116, %f1112, 0f3E4CED0B;
	fma.rn.f32 	%f1118, %f1117, %f1112, 0fBE7FFF22;
	fma.rn.f32 	%f1119, %f1118, %f1112, 0f3EAAAA78;
	fma.rn.f32 	%f1120, %f1119, %f1112, 0fBF000000;
	mul.f32 	%f1121, %f1112, %f1120;
	fma.rn.f32 	%f1122, %f1121, %f1112, %f1112;
	fma.rn.f32 	%f1123, %f1111, 0f3F317218, %f1122;
	setp.gt.u32 	%p441, %r4804, 2139095039;
	fma.rn.f32 	%f1124, %f1107, 0f7F800000, 0f7F800000;
	selp.f32 	%f1125, %f1124, %f1123, %p441;
	setp.eq.f32 	%p442, %f1107, 0f00000000;
	fma.rn.f32 	%f1126, %f1125, 0f3EDE5BD9, 0f3F800000;
	selp.f32 	%f1127, 0fFF800000, %f1126, %p442;
	cvt.rzi.u32.f32 	%r2383, %f1127;
	setp.eq.s32 	%p443, %r2383, 0;
	@%p443 bra 	$L__BB5_1156;
	mul.hi.s32 	%r4809, %r11056, 1717986919;
	shr.u32 	%r4810, %r4809, 31;
	shr.s32 	%r4811, %r4809, 2;
	add.s32 	%r4812, %r4811, %r4810;
	mul.lo.s32 	%r4813, %r4812, 10;
	sub.s32 	%r2384, %r11056, %r4813;
	mov.b32 	%r11242, 0;
	mov.u32 	%r11243, %r11060;
$L__BB5_1153:
	mul.hi.s32 	%r4814, %r11243, 1717986919;
	shr.u32 	%r4815, %r4814, 31;
	shr.s32 	%r4816, %r4814, 2;
	add.s32 	%r4817, %r4816, %r4815;
	mul.lo.s32 	%r4818, %r4817, 10;
	sub.s32 	%r2387, %r11243, %r4818;
	setp.eq.s32 	%p444, %r2387, %r2384;
	@%p444 bra 	$L__BB5_1155;
	setp.gt.s32 	%p445, %r2387, %r2384;
	selp.b32 	%r2388, %r11060, %r11056, %p445;
	selp.b32 	%r11056, %r11056, %r11060, %p445;
	mov.u32 	%r11060, %r2388;
	bra.uni 	$L__BB5_1156;
$L__BB5_1155:
	add.s32 	%r11242, %r11242, 1;
	mul.hi.s32 	%r4819, %r11243, 1717986919;
	shr.u32 	%r4820, %r4819, 31;
	shr.s32 	%r4821, %r4819, 2;
	add.s32 	%r11243, %r4821, %r4820;
	setp.ne.s32 	%p446, %r11242, %r2383;
	@%p446 bra 	$L__BB5_1153;
$L__BB5_1156:
	max.s32 	%r4822, %r11068, %r11064;
	cvt.rn.f32.s32 	%f1128, %r4822;
	setp.lt.s32 	%p447, %r4822, 1;
	mul.f32 	%f1129, %f1128, 0f4B000000;
	selp.f32 	%f1130, %f1129, %f1128, %p447;
	selp.f32 	%f1131, 0fC1B80000, 0f00000000, %p447;
	mov.b32 	%r4823, %f1130;
	add.s32 	%r4824, %r4823, -1059760811;
	and.b32  	%r4825, %r4824, -8388608;
	sub.s32 	%r4826, %r4823, %r4825;
	mov.b32 	%f1132, %r4826;
	cvt.rn.f32.s32 	%f1133, %r4825;
	fma.rn.f32 	%f1134, %f1133, 0f34000000, %f1131;
	add.f32 	%f1135, %f1132, 0fBF800000;
	fma.rn.f32 	%f1136, %f1135, 0fBE055027, 0f3E1039F6;
	fma.rn.f32 	%f1137, %f1136, %f1135, 0fBDF8CDCC;
	fma.rn.f32 	%f1138, %f1137, %f1135, 0f3E0F2955;
	fma.rn.f32 	%f1139, %f1138, %f1135, 0fBE2AD8B9;
	fma.rn.f32 	%f1140, %f1139, %f1135, 0f3E4CED0B;
	fma.rn.f32 	%f1141, %f1140, %f1135, 0fBE7FFF22;
	fma.rn.f32 	%f1142, %f1141, %f1135, 0f3EAAAA78;
	fma.rn.f32 	%f1143, %f1142, %f1135, 0fBF000000;
	mul.f32 	%f1144, %f1135, %f1143;
	fma.rn.f32 	%f1145, %f1144, %f1135, %f1135;
	fma.rn.f32 	%f1146, %f1134, 0f3F317218, %f1145;
	setp.gt.u32 	%p448, %r4823, 2139095039;
	fma.rn.f32 	%f1147, %f1130, 0f7F800000, 0f7F800000;
	selp.f32 	%f1148, %f1147, %f1146, %p448;
	setp.eq.f32 	%p449, %f1130, 0f00000000;
	fma.rn.f32 	%f1149, %f1148, 0f3EDE5BD9, 0f3F800000;
	selp.f32 	%f1150, 0fFF800000, %f1149, %p449;
	cvt.rzi.u32.f32 	%r2394, %f1150;
	setp.eq.s32 	%p450, %r2394, 0;
	@%p450 bra 	$L__BB5_1161;
	mul.hi.s32 	%r4828, %r11064, 1717986919;
	shr.u32 	%r4829, %r4828, 31;
	shr.s32 	%r4830, %r4828, 2;
	add.s32 	%r4831, %r4830, %r4829;
	mul.lo.s32 	%r4832, %r4831, 10;
	sub.s32 	%r2395, %r11064, %r4832;
	mov.b32 	%r11246, 0;
	mov.u32 	%r11247, %r11068;
$L__BB5_1158:
	mul.hi.s32 	%r4833, %r11247, 1717986919;
	shr.u32 	%r4834, %r4833, 31;
	shr.s32 	%r4835, %r4833, 2;
	add.s32 	%r4836, %r4835, %r4834;
	mul.lo.s32 	%r4837, %r4836, 10;
	sub.s32 	%r2398, %r11247, %r4837;
	setp.eq.s32 	%p451, %r2398, %r2395;
	@%p451 bra 	$L__BB5_1160;
	setp.gt.s32 	%p452, %r2398, %r2395;
	selp.b32 	%r2399, %r11068, %r11064, %p452;
	selp.b32 	%r11064, %r11064, %r11068, %p452;
	mov.u32 	%r11068, %r2399;
	bra.uni 	$L__BB5_1161;
$L__BB5_1160:
	add.s32 	%r11246, %r11246, 1;
	mul.hi.s32 	%r4838, %r11247, 1717986919;
	shr.u32 	%r4839, %r4838, 31;
	shr.s32 	%r4840, %r4838, 2;
	add.s32 	%r11247, %r4840, %r4839;
	setp.ne.s32 	%p453, %r11246, %r2394;
	@%p453 bra 	$L__BB5_1158;
$L__BB5_1161:
	max.s32 	%r4841, %r11076, %r11072;
	cvt.rn.f32.s32 	%f1151, %r4841;
	setp.lt.s32 	%p454, %r4841, 1;
	mul.f32 	%f1152, %f1151, 0f4B000000;
	selp.f32 	%f1153, %f1152, %f1151, %p454;
	selp.f32 	%f1154, 0fC1B80000, 0f00000000, %p454;
	mov.b32 	%r4842, %f1153;
	add.s32 	%r4843, %r4842, -1059760811;
	and.b32  	%r4844, %r4843, -8388608;
	sub.s32 	%r4845, %r4842, %r4844;
	mov.b32 	%f1155, %r4845;
	cvt.rn.f32.s32 	%f1156, %r4844;
	fma.rn.f32 	%f1157, %f1156, 0f34000000, %f1154;
	add.f32 	%f1158, %f1155, 0fBF800000;
	fma.rn.f32 	%f1159, %f1158, 0fBE055027, 0f3E1039F6;
	fma.rn.f32 	%f1160, %f1159, %f1158, 0fBDF8CDCC;
	fma.rn.f32 	%f1161, %f1160, %f1158, 0f3E0F2955;
	fma.rn.f32 	%f1162, %f1161, %f1158, 0fBE2AD8B9;
	fma.rn.f32 	%f1163, %f1162, %f1158, 0f3E4CED0B;
	fma.rn.f32 	%f1164, %f1163, %f1158, 0fBE7FFF22;
	fma.rn.f32 	%f1165, %f1164, %f1158, 0f3EAAAA78;
	fma.rn.f32 	%f1166, %f1165, %f1158, 0fBF000000;
	mul.f32 	%f1167, %f1158, %f1166;
	fma.rn.f32 	%f1168, %f1167, %f1158, %f1158;
	fma.rn.f32 	%f1169, %f1157, 0f3F317218, %f1168;
	setp.gt.u32 	%p455, %r4842, 2139095039;
	fma.rn.f32 	%f1170, %f1153, 0f7F800000, 0f7F800000;
	selp.f32 	%f1171, %f1170, %f1169, %p455;
	setp.eq.f32 	%p456, %f1153, 0f00000000;
	fma.rn.f32 	%f1172, %f1171, 0f3EDE5BD9, 0f3F800000;
	selp.f32 	%f1173, 0fFF800000, %f1172, %p456;
	cvt.rzi.u32.f32 	%r2405, %f1173;
	setp.eq.s32 	%p457, %r2405, 0;
	@%p457 bra 	$L__BB5_1166;
	mul.hi.s32 	%r4847, %r11072, 1717986919;
	shr.u32 	%r4848, %r4847, 31;
	shr.s32 	%r4849, %r4847, 2;
	add.s32 	%r4850, %r4849, %r4848;
	mul.lo.s32 	%r4851, %r4850, 10;
	sub.s32 	%r2406, %r11072, %r4851;
	mov.b32 	%r11250, 0;
	mov.u32 	%r11251, %r11076;
$L__BB5_1163:
	mul.hi.s32 	%r4852, %r11251, 1717986919;
	shr.u32 	%r4853, %r4852, 31;
	shr.s32 	%r4854, %r4852, 2;
	add.s32 	%r4855, %r4854, %r4853;
	mul.lo.s32 	%r4856, %r4855, 10;
	sub.s32 	%r2409, %r11251, %r4856;
	setp.eq.s32 	%p458, %r2409, %r2406;
	@%p458 bra 	$L__BB5_1165;
	setp.gt.s32 	%p459, %r2409, %r2406;
	selp.b32 	%r2410, %r11076, %r11072, %p459;
	selp.b32 	%r11072, %r11072, %r11076, %p459;
	mov.u32 	%r11076, %r2410;
	bra.uni 	$L__BB5_1166;
$L__BB5_1165:
	add.s32 	%r11250, %r11250, 1;
	mul.hi.s32 	%r4857, %r11251, 1717986919;
	shr.u32 	%r4858, %r4857, 31;
	shr.s32 	%r4859, %r4857, 2;
	add.s32 	%r11251, %r4859, %r4858;
	setp.ne.s32 	%p460, %r11250, %r2405;
	@%p460 bra 	$L__BB5_1163;
$L__BB5_1166:
	max.s32 	%r4860, %r11084, %r11080;
	cvt.rn.f32.s32 	%f1174, %r4860;
	setp.lt.s32 	%p461, %r4860, 1;
	mul.f32 	%f1175, %f1174, 0f4B000000;
	selp.f32 	%f1176, %f1175, %f1174, %p461;
	selp.f32 	%f1177, 0fC1B80000, 0f00000000, %p461;
	mov.b32 	%r4861, %f1176;
	add.s32 	%r4862, %r4861, -1059760811;
	and.b32  	%r4863, %r4862, -8388608;
	sub.s32 	%r4864, %r4861, %r4863;
	mov.b32 	%f1178, %r4864;
	cvt.rn.f32.s32 	%f1179, %r4863;
	fma.rn.f32 	%f1180, %f1179, 0f34000000, %f1177;
	add.f32 	%f1181, %f1178, 0fBF800000;
	fma.rn.f32 	%f1182, %f1181, 0fBE055027, 0f3E1039F6;
	fma.rn.f32 	%f1183, %f1182, %f1181, 0fBDF8CDCC;
	fma.rn.f32 	%f1184, %f1183, %f1181, 0f3E0F2955;
	fma.rn.f32 	%f1185, %f1184, %f1181, 0fBE2AD8B9;
	fma.rn.f32 	%f1186, %f1185, %f1181, 0f3E4CED0B;
	fma.rn.f32 	%f1187, %f1186, %f1181, 0fBE7FFF22;
	fma.rn.f32 	%f1188, %f1187, %f1181, 0f3EAAAA78;
	fma.rn.f32 	%f1189, %f1188, %f1181, 0fBF000000;
	mul.f32 	%f1190, %f1181, %f1189;
	fma.rn.f32 	%f1191, %f1190, %f1181, %f1181;
	fma.rn.f32 	%f1192, %f1180, 0f3F317218, %f1191;
	setp.gt.u32 	%p462, %r4861, 2139095039;
	fma.rn.f32 	%f1193, %f1176, 0f7F800000, 0f7F800000;
	selp.f32 	%f1194, %f1193, %f1192, %p462;
	setp.eq.f32 	%p463, %f1176, 0f00000000;
	fma.rn.f32 	%f1195, %f1194, 0f3EDE5BD9, 0f3F800000;
	selp.f32 	%f1196, 0fFF800000, %f1195, %p463;
	cvt.rzi.u32.f32 	%r2416, %f1196;
	setp.eq.s32 	%p464, %r2416, 0;
	@%p464 bra 	$L__BB5_1171;
	mul.hi.s32 	%r4866, %r11080, 1717986919;
	shr.u32 	%r4867, %r4866, 31;
	shr.s32 	%r4868, %r4866, 2;
	add.s32 	%r4869, %r4868, %r4867;
	mul.lo.s32 	%r4870, %r4869, 10;
	sub.s32 	%r2417, %r11080, %r4870;
	mov.b32 	%r11254, 0;
	mov.u32 	%r11255, %r11084;
$L__BB5_1168:
	mul.hi.s32 	%r4871, %r11255, 1717986919;
	shr.u32 	%r4872, %r4871, 31;
	shr.s32 	%r4873, %r4871, 2;
	add.s32 	%r4874, %r4873, %r4872;
	mul.lo.s32 	%r4875, %r4874, 10;
	sub.s32 	%r2420, %r11255, %r4875;
	setp.eq.s32 	%p465, %r2420, %r2417;
	@%p465 bra 	$L__BB5_1170;
	setp.gt.s32 	%p466, %r2420, %r2417;
	selp.b32 	%r2421, %r11084, %r11080, %p466;
	selp.b32 	%r11080, %r11080, %r11084, %p466;
	mov.u32 	%r11084, %r2421;
	bra.uni 	$L__BB5_1171;
$L__BB5_1170:
	add.s32 	%r11254, %r11254, 1;
	mul.hi.s32 	%r4876, %r11255, 1717986919;
	shr.u32 	%r4877, %r4876, 31;
	shr.s32 	%r4878, %r4876, 2;
	add.s32 	%r11255, %r4878, %r4877;
	setp.ne.s32 	%p467, %r11254, %r2416;
	@%p467 bra 	$L__BB5_1168;
$L__BB5_1171:
	max.s32 	%r4879, %r11092, %r11088;
	cvt.rn.f32.s32 	%f1197, %r4879;
	setp.lt.s32 	%p468, %r4879, 1;
	mul.f32 	%f1198, %f1197, 0f4B000000;
	selp.f32 	%f1199, %f1198, %f1197, %p468;
	selp.f32 	%f1200, 0fC1B80000, 0f00000000, %p468;
	mov.b32 	%r4880, %f1199;
	add.s32 	%r4881, %r4880, -1059760811;
	and.b32  	%r4882, %r4881, -8388608;
	sub.s32 	%r4883, %r4880, %r4882;
	mov.b32 	%f1201, %r4883;
	cvt.rn.f32.s32 	%f1202, %r4882;
	fma.rn.f32 	%f1203, %f1202, 0f34000000, %f1200;
	add.f32 	%f1204, %f1201, 0fBF800000;
	fma.rn.f32 	%f1205, %f1204, 0fBE055027, 0f3E1039F6;
	fma.rn.f32 	%f1206, %f1205, %f1204, 0fBDF8CDCC;
	fma.rn.f32 	%f1207, %f1206, %f1204, 0f3E0F2955;
	fma.rn.f32 	%f1208, %f1207, %f1204, 0fBE2AD8B9;
	fma.rn.f32 	%f1209, %f1208, %f1204, 0f3E4CED0B;
	fma.rn.f32 	%f1210, %f1209, %f1204, 0fBE7FFF22;
	fma.rn.f32 	%f1211, %f1210, %f1204, 0f3EAAAA78;
	fma.rn.f32 	%f1212, %f1211, %f1204, 0fBF000000;
	mul.f32 	%f1213, %f1204, %f1212;
	fma.rn.f32 	%f1214, %f1213, %f1204, %f1204;
	fma.rn.f32 	%f1215, %f1203, 0f3F317218, %f1214;
	setp.gt.u32 	%p469, %r4880, 2139095039;
	fma.rn.f32 	%f1216, %f1199, 0f7F800000, 0f7F800000;
	selp.f32 	%f1217, %f1216, %f1215, %p469;
	setp.eq.f32 	%p470, %f1199, 0f00000000;
	fma.rn.f32 	%f1218, %f1217, 0f3EDE5BD9, 0f3F800000;
	selp.f32 	%f1219, 0fFF800000, %f1218, %p470;
	cvt.rzi.u32.f32 	%r2427, %f1219;
	setp.eq.s32 	%p471, %r2427, 0;
	@%p471 bra 	$L__BB5_1176;
	mul.hi.s32 	%r4885, %r11088, 1717986919;
	shr.u32 	%r4886, %r4885, 31;
	shr.s32 	%r4887, %r4885, 2;
	add.s32 	%r4888, %r4887, %r4886;
	mul.lo.s32 	%r4889, %r4888, 10;
	sub.s32 	%r2428, %r11088, %r4889;
	mov.b32 	%r11258, 0;
	mov.u32 	%r11259, %r11092;
$L__BB5_1173:
	mul.hi.s32 	%r4890, %r11259, 1717986919;
	shr.u32 	%r4891, %r4890, 31;
	shr.s32 	%r4892, %r4890, 2;
	add.s32 	%r4893, %r4892, %r4891;
	mul.lo.s32 	%r4894, %r4893, 10;
	sub.s32 	%r2431, %r11259, %r4894;
	setp.eq.s32 	%p472, %r2431, %r2428;
	@%p472 bra 	$L__BB5_1175;
	setp.gt.s32 	%p473, %r2431, %r2428;
	selp.b32 	%r2432, %r11092, %r11088, %p473;
	selp.b32 	%r11088, %r11088, %r11092, %p473;
	mov.u32 	%r11092, %r2432;
	bra.uni 	$L__BB5_1176;
$L__BB5_1175:
	add.s32 	%r11258, %r11258, 1;
	mul.hi.s32 	%r4895, %r11259, 1717986919;
	shr.u32 	%r4896, %r4895, 31;
	shr.s32 	%r4897, %r4895, 2;
	add.s32 	%r11259, %r4897, %r4896;
	setp.ne.s32 	%p474, %r11258, %r2427;
	@%p474 bra 	$L__BB5_1173;
$L__BB5_1176:
	max.s32 	%r4898, %r11100, %r11096;
	cvt.rn.f32.s32 	%f1220, %r4898;
	setp.lt.s32 	%p475, %r4898, 1;
	mul.f32 	%f1221, %f1220, 0f4B000000;
	selp.f32 	%f1222, %f1221, %f1220, %p475;
	selp.f32 	%f1223, 0fC1B80000, 0f00000000, %p475;
	mov.b32 	%r4899, %f1222;
	add.s32 	%r4900, %r4899, -1059760811;
	and.b32  	%r4901, %r4900, -8388608;
	sub.s32 	%r4902, %r4899, %r4901;
	mov.b32 	%f1224, %r4902;
	cvt.rn.f32.s32 	%f1225, %r4901;
	fma.rn.f32 	%f1226, %f1225, 0f34000000, %f1223;
	add.f32 	%f1227, %f1224, 0fBF800000;
	fma.rn.f32 	%f1228, %f1227, 0fBE055027, 0f3E1039F6;
	fma.rn.f32 	%f1229, %f1228, %f1227, 0fBDF8CDCC;
	fma.rn.f32 	%f1230, %f1229, %f1227, 0f3E0F2955;
	fma.rn.f32 	%f1231, %f1230, %f1227, 0fBE2AD8B9;
	fma.rn.f32 	%f1232, %f1231, %f1227, 0f3E4CED0B;
	fma.rn.f32 	%f1233, %f1232, %f1227, 0fBE7FFF22;
	fma.rn.f32 	%f1234, %f1233, %f1227, 0f3EAAAA78;
	fma.rn.f32 	%f1235, %f1234, %f1227, 0fBF000000;
	mul.f32 	%f1236, %f1227, %f1235;
	fma.rn.f32 	%f1237, %f1236, %f1227, %f1227;
	fma.rn.f32 	%f1238, %f1226, 0f3F317218, %f1237;
	setp.gt.u32 	%p476, %r4899, 2139095039;
	fma.rn.f32 	%f1239, %f1222, 0f7F800000, 0f7F800000;
	selp.f32 	%f1240, %f1239, %f1238, %p476;
	setp.eq.f32 	%p477, %f1222, 0f00000000;
	fma.rn.f32 	%f1241, %f1240, 0f3EDE5BD9, 0f3F800000;
	selp.f32 	%f1242, 0fFF800000, %f1241, %p477;
	cvt.rzi.u32.f32 	%r2438, %f1242;
	setp.eq.s32 	%p478, %r2438, 0;
	@%p478 bra 	$L__BB5_1181;
	mul.hi.s32 	%r4904, %r11096, 1717986919;
	shr.u32 	%r4905, %r4904, 31;
	shr.s32 	%r4906, %r4904, 2;
	add.s32 	%r4907, %r4906, %r4905;
	mul.lo.s32 	%r4908, %r4907, 10;
	sub.s32 	%r2439, %r11096, %r4908;
	mov.b32 	%r11262, 0;
	mov.u32 	%r11263, %r11100;
$L__BB5_1178:
	mul.hi.s32 	%r4909, %r11263, 1717986919;
	shr.u32 	%r4910, %r4909, 31;
	shr.s32 	%r4911, %r4909, 2;
	add.s32 	%r4912, %r4911, %r4910;
	mul.lo.s32 	%r4913, %r4912, 10;
	sub.s32 	%r2442, %r11263, %r4913;
	setp.eq.s32 	%p479, %r2442, %r2439;
	@%p479 bra 	$L__BB5_1180;
	setp.gt.s32 	%p480, %r2442, %r2439;
	selp.b32 	%r2443, %r11100, %r11096, %p480;
	selp.b32 	%r11096, %r11096, %r11100, %p480;
	mov.u32 	%r11100, %r2443;
	bra.uni 	$L__BB5_1181;
$L__BB5_1180:
	add.s32 	%r11262, %r11262, 1;
	mul.hi.s32 	%r4914, %r11263, 1717986919;
	shr.u32 	%r4915, %r4914, 31;
	shr.s32 	%r4916, %r4914, 2;
	add.s32 	%r11263, %r4916, %r4915;
	setp.ne.s32 	%p481, %r11262, %r2438;
	@%p481 bra 	$L__BB5_1178;
$L__BB5_1181:
	max.s32 	%r4917, %r11108, %r11104;
	cvt.rn.f32.s32 	%f1243, %r4917;
	setp.lt.s32 	%p482, %r4917, 1;
	mul.f32 	%f1244, %f1243, 0f4B000000;
	selp.f32 	%f1245, %f1244, %f1243, %p482;
	selp.f32 	%f1246, 0fC1B80000, 0f00000000, %p482;
	mov.b32 	%r4918, %f1245;
	add.s32 	%r4919, %r4918, -1059760811;
	and.b32  	%r4920, %r4919, -8388608;
	sub.s32 	%r4921, %r4918, %r4920;
	mov.b32 	%f1247, %r4921;
	cvt.rn.f32.s32 	%f1248, %r4920;
	fma.rn.f32 	%f1249, %f1248, 0f34000000, %f1246;
	add.f32 	%f1250, %f1247, 0fBF800000;
	fma.rn.f32 	%f1251, %f1250, 0fBE055027, 0f3E1039F6;
	fma.rn.f32 	%f1252, %f1251, %f1250, 0fBDF8CDCC;
	fma.rn.f32 	%f1253, %f1252, %f1250, 0f3E0F2955;
	fma.rn.f32 	%f1254, %f1253, %f1250, 0fBE2AD8B9;
	fma.rn.f32 	%f1255, %f1254, %f1250, 0f3E4CED0B;
	fma.rn.f32 	%f1256, %f1255, %f1250, 0fBE7FFF22;
	fma.rn.f32 	%f1257, %f1256, %f1250, 0f3EAAAA78;
	fma.rn.f32 	%f1258, %f1257, %f1250, 0fBF000000;
	mul.f32 	%f1259, %f1250, %f1258;
	fma.rn.f32 	%f1260, %f1259, %f1250, %f1250;
	fma.rn.f32 	%f1261, %f1249, 0f3F317218, %f1260;
	setp.gt.u32 	%p483, %r4918, 2139095039;
	fma.rn.f32 	%f1262, %f1245, 0f7F800000, 0f7F800000;
	selp.f32 	%f1263, %f1262, %f1261, %p483;
	setp.eq.f32 	%p484, %f1245, 0f00000000;
	fma.rn.f32 	%f1264, %f1263, 0f3EDE5BD9, 0f3F800000;
	selp.f32 	%f1265, 0fFF800000, %f1264, %p484;
	cvt.rzi.u32.f32 	%r2449, %f1265;
	setp.eq.s32 	%p485, %r2449, 0;
	@%p485 bra 	$L__BB5_1186;
	mul.hi.s32 	%r4923, %r11104, 1717986919;
	shr.u32 	%r4924, %r4923, 31;
	shr.s32 	%r4925, %r4923, 2;
	add.s32 	%r4926, %r4925, %r4924;
	mul.lo.s32 	%r4927, %r4926, 10;
	sub.s32 	%r2450, %r11104, %r4927;
	mov.b32 	%r11266, 0;
	mov.u32 	%r11267, %r11108;
$L__BB5_1183:
	mul.hi.s32 	%r4928, %r11267, 1717986919;
	shr.u32 	%r4929, %r4928, 31;
	shr.s32 	%r4930, %r4928, 2;
	add.s32 	%r4931, %r4930, %r4929;
	mul.lo.s32 	%r4932, %r4931, 10;
	sub.s32 	%r2453, %r11267, %r4932;
	setp.eq.s32 	%p486, %r2453, %r2450;
	@%p486 bra 	$L__BB5_1185;
	setp.gt.s32 	%p487, %r2453, %r2450;
	selp.b32 	%r2454, %r11108, %r11104, %p487;
	selp.b32 	%r11104, %r11104, %r11108, %p487;
	mov.u32 	%r11108, %r2454;
	bra.uni 	$L__BB5_1186;
$L__BB5_1185:
	add.s32 	%r11266, %r11266, 1;
	mul.hi.s32 	%r4933, %r11267, 1717986919;
	shr.u32 	%r4934, %r4933, 31;
	shr.s32 	%r4935, %r4933, 2;
	add.s32 	%r11267, %r4935, %r4934;
	setp.ne.s32 	%p488, %r11266, %r2449;
	@%p488 bra 	$L__BB5_1183;
$L__BB5_1186:
	max.s32 	%r4936, %r11056, %r11052;
	cvt.rn.f32.s32 	%f1266, %r4936;
	setp.lt.s32 	%p489, %r4936, 1;
	mul.f32 	%f1267, %f1266, 0f4B000000;
	selp.f32 	%f1268, %f1267, %f1266, %p489;
	selp.f32 	%f1269, 0fC1B80000, 0f00000000, %p489;
	mov.b32 	%r4937, %f1268;
	add.s32 	%r4938, %r4937, -1059760811;
	and.b32  	%r4939, %r4938, -8388608;
	sub.s32 	%r4940, %r4937, %r4939;
	mov.b32 	%f1270, %r4940;
	cvt.rn.f32.s32 	%f1271, %r4939;
	fma.rn.f32 	%f1272, %f1271, 0f34000000, %f1269;
	add.f32 	%f1273, %f1270, 0fBF800000;
	fma.rn.f32 	%f1274, %f1273, 0fBE055027, 0f3E1039F6;
	fma.rn.f32 	%f1275, %f1274, %f1273, 0fBDF8CDCC;
	fma.rn.f32 	%f1276, %f1275, %f1273, 0f3E0F2955;
	fma.rn.f32 	%f1277, %f1276, %f1273, 0fBE2AD8B9;
	fma.rn.f32 	%f1278, %f1277, %f1273, 0f3E4CED0B;
	fma.rn.f32 	%f1279, %f1278, %f1273, 0fBE7FFF22;
	fma.rn.f32 	%f1280, %f1279, %f1273, 0f3EAAAA78;
	fma.rn.f32 	%f1281, %f1280, %f1273, 0fBF000000;
	mul.f32 	%f1282, %f1273, %f1281;
	fma.rn.f32 	%f1283, %f1282, %f1273, %f1273;
	fma.rn.f32 	%f1284, %f1272, 0f3F317218, %f1283;
	setp.gt.u32 	%p490, %r4937, 2139095039;
	fma.rn.f32 	%f1285, %f1268, 0f7F800000, 0f7F800000;
	selp.f32 	%f1286, %f1285, %f1284, %p490;
	setp.eq.f32 	%p491, %f1268, 0f00000000;
	fma.rn.f32 	%f1287, %f1286, 0f3EDE5BD9, 0f3F800000;
	selp.f32 	%f1288, 0fFF800000, %f1287, %p491;
	cvt.rzi.u32.f32 	%r2460, %f1288;
	setp.eq.s32 	%p492, %r2460, 0;
	@%p492 bra 	$L__BB5_1191;
	mul.hi.s32 	%r4942, %r11052, 1717986919;
	shr.u32 	%r4943, %r4942, 31;
	shr.s32 	%r4944, %r4942, 2;
	add.s32 	%r4945, %r4944, %r4943;
	mul.lo.s32 	%r4946, %r4945, 10;
	sub.s32 	%r2461, %r11052, %r4946;
	mov.b32 	%r11270, 0;
	mov.u32 	%r11271, %r11056;
$L__BB5_1188:
	mul.hi.s32 	%r4947, %r11271, 1717986919;
	shr.u32 	%r4948, %r4947, 31;
	shr.s32 	%r4949, %r4947, 2;
	add.s32 	%r4950, %r4949, %r4948;
	mul.lo.s32 	%r4951, %r4950, 10;
	sub.s32 	%r2464, %r11271, %r4951;
	setp.eq.s32 	%p493, %r2464, %r2461;
	@%p493 bra 	$L__BB5_1190;
	setp.gt.s32 	%p494, %r2464, %r2461;
	selp.b32 	%r2465, %r11056, %r11052, %p494;
	selp.b32 	%r11052, %r11052, %r11056, %p494;
	mov.u32 	%r11056, %r2465;
	bra.uni 	$L__BB5_1191;
$L__BB5_1190:
	add.s32 	%r11270, %r11270, 1;
	mul.hi.s32 	%r4952, %r11271, 1717986919;
	shr.u32 	%r4953, %r4952, 31;
	shr.s32 	%r4954, %r4952, 2;
	add.s32 	%r11271, %r4954, %r4953;
	setp.ne.s32 	%p495, %r11270, %r2460;
	@%p495 bra 	$L__BB5_1188;
$L__BB5_1191:
	max.s32 	%r4955, %r11064, %r11060;
	cvt.rn.f32.s32 	%f1289, %r4955;
	setp.lt.s32 	%p496, %r4955, 1;
	mul.f32 	%f1290, %f1289, 0f4B000000;
	selp.f32 	%f1291, %f1290, %f1289, %p496;
	selp.f32 	%f1292, 0fC1B80000, 0f00000000, %p496;
	mov.b32 	%r4956, %f1291;
	add.s32 	%r4957, %r4956, -1059760811;
	and.b32  	%r4958, %r4957, -8388608;
	sub.s32 	%r4959, %r4956, %r4958;
	mov.b32 	%f1293, %r4959;
	cvt.rn.f32.s32 	%f1294, %r4958;
	fma.rn.f32 	%f1295, %f1294, 0f34000000, %f1292;
	add.f32 	%f1296, %f1293, 0fBF800000;
	fma.rn.f32 	%f1297, %f1296, 0fBE055027, 0f3E1039F6;
	fma.rn.f32 	%f1298, %f1297, %f1296, 0fBDF8CDCC;
	fma.rn.f32 	%f1299, %f1298, %f1296, 0f3E0F2955;
	fma.rn.f32 	%f1300, %f1299, %f1296, 0fBE2AD8B9;
	fma.rn.f32 	%f1301, %f1300, %f1296, 0f3E4CED0B;
	fma.rn.f32 	%f1302, %f1301, %f1296, 0fBE7FFF22;
	fma.rn.f32 	%f1303, %f1302, %f1296, 0f3EAAAA78;
	fma.rn.f32 	%f1304, %f1303, %f1296, 0fBF000000;
	mul.f32 	%f1305, %f1296, %f1304;
	fma.rn.f32 	%f1306, %f1305, %f1296, %f1296;
	fma.rn.f32 	%f1307, %f1295, 0f3F317218, %f1306;
	setp.gt.u32 	%p497, %r4956, 2139095039;
	fma.rn.f32 	%f1308, %f1291, 0f7F800000, 0f7F800000;
	selp.f32 	%f1309, %f1308, %f1307, %p497;
	setp.eq.f32 	%p498, %f1291, 0f00000000;
	fma.rn.f32 	%f1310, %f1309, 0f3EDE5BD9, 0f3F800000;
	selp.f32 	%f1311, 0fFF800000, %f1310, %p498;
	cvt.rzi.u32.f32 	%r2471, %f1311;
	setp.eq.s32 	%p499, %r2471, 0;
	@%p499 bra 	$L__BB5_1196;
	mul.hi.s32 	%r4961, %r11060, 1717986919;
	shr.u32 	%r4962, %r4961, 31;
	shr.s32 	%r4963, %r4961, 2;
	add.s32 	%r4964, %r4963, %r4962;
	mul.lo.s32 	%r4965, %r4964, 10;
	sub.s32 	%r2472, %r11060, %r4965;
	mov.b32 	%r11274, 0;
	mov.u32 	%r11275, %r11064;
$L__BB5_1193:
	mul.hi.s32 	%r4966, %r11275, 1717986919;
	shr.u32 	%r4967, %r4966, 31;
	shr.s32 	%r4968, %r4966, 2;
	add.s32 	%r4969, %r4968, %r4967;
	mul.lo.s32 	%r4970, %r4969, 10;
	sub.s32 	%r2475, %r11275, %r4970;
	setp.eq.s32 	%p500, %r2475, %r2472;
	@%p500 bra 	$L__BB5_1195;
	setp.gt.s32 	%p501, %r2475, %r2472;
	selp.b32 	%r2476, %r11064, %r11060, %p501;
	selp.b32 	%r11060, %r11060, %r11064, %p501;
	mov.u32 	%r11064, %r2476;
	bra.uni 	$L__BB5_1196;
$L__BB5_1195:
	add.s32 	%r11274, %r11274, 1;
	mul.hi.s32 	%r4971, %r11275, 1717986919;
	shr.u32 	%r4972, %r4971, 31;
	shr.s32 	%r4973, %r4971, 2;
	add.s32 	%r11275, %r4973, %r4972;
	setp.ne.s32 	%p502, %r11274, %r2471;
	@%p502 bra 	$L__BB5_1193;
$L__BB5_1196:
	max.s32 	%r4974, %r11072, %r11068;
	cvt.rn.f32.s32 	%f1312, %r4974;
	setp.lt.s32 	%p503, %r4974, 1;
	mul.f32 	%f1313, %f1312, 0f4B000000;
	selp.f32 	%f1314, %f1313, %f1312, %p503;
	selp.f32 	%f1315, 0fC1B80000, 0f00000000, %p503;
	mov.b32 	%r4975, %f1314;
	add.s32 	%r4976, %r4975, -1059760811;
	and.b32  	%r4977, %r4976, -8388608;
	sub.s32 	%r4978, %r4975, %r4977;
	mov.b32 	%f1316, %r4978;
	cvt.rn.f32.s32 	%f1317, %r4977;
	fma.rn.f32 	%f1318, %f1317, 0f34000000, %f1315;
	add.f32 	%f1319, %f1316, 0fBF800000;
	fma.rn.f32 	%f1320, %f1319, 0fBE055027, 0f3E1039F6;
	fma.rn.f32 	%f1321, %f1320, %f1319, 0fBDF8CDCC;
	fma.rn.f32 	%f1322, %f1321, %f1319, 0f3E0F2955;
	fma.rn.f32 	%f1323, %f1322, %f1319, 0fBE2AD8B9;
	fma.rn.f32 	%f1324, %f1323, %f1319, 0f3E4CED0B;
	fma.rn.f32 	%f1325, %f1324, %f1319, 0fBE7FFF22;
	fma.rn.f32 	%f1326, %f1325, %f1319, 0f3EAAAA78;
	fma.rn.f32 	%f1327, %f1326, %f1319, 0fBF000000;
	mul.f32 	%f1328, %f1319, %f1327;
	fma.rn.f32 	%f1329, %f1328, %f1319, %f1319;
	fma.rn.f32 	%f1330, %f1318, 0f3F317218, %f1329;
	setp.gt.u32 	%p504, %r4975, 2139095039;
	fma.rn.f32 	%f1331, %f1314, 0f7F800000, 0f7F800000;
	selp.f32 	%f1332, %f1331, %f1330, %p504;
	setp.eq.f32 	%p505, %f1314, 0f00000000;
	fma.rn.f32 	%f1333, %f1332, 0f3EDE5BD9, 0f3F800000;
	selp.f32 	%f1334, 0fFF800000, %f1333, %p505;
	cvt.rzi.u32.f32 	%r2482, %f1334;
	setp.eq.s32 	%p506, %r2482, 0;
	@%p506 bra 	$L__BB5_1201;
	mul.hi.s32 	%r4980, %r11068, 1717986919;
	shr.u32 	%r4981, %r4980, 31;
	shr.s32 	%r4982, %r4980, 2;
	add.s32 	%r4983, %r4982, %r4981;
	mul.lo.s32 	%r4984, %r4983, 10;
	sub.s32 	%r2483, %r11068, %r4984;
	mov.b32 	%r11278, 0;
	mov.u32 	%r11279, %r11072;
$L__BB5_1198:
	mul.hi.s32 	%r4985, %r11279, 1717986919;
	shr.u32 	%r4986, %r4985, 31;
	shr.s32 	%r4987, %r4985, 2;
	add.s32 	%r4988, %r4987, %r4986;
	mul.lo.s32 	%r4989, %r4988, 10;
	sub.s32 	%r2486, %r11279, %r4989;
	setp.eq.s32 	%p507, %r2486, %r2483;
	@%p507 bra 	$L__BB5_1200;
	setp.gt.s32 	%p508, %r2486, %r2483;
	selp.b32 	%r2487, %r11072, %r11068, %p508;
	selp.b32 	%r11068, %r11068, %r11072, %p508;
	mov.u32 	%r11072, %r2487;
	bra.uni 	$L__BB5_1201;
$L__BB5_1200:
	add.s32 	%r11278, %r11278, 1;
	mul.hi.s32 	%r4990, %r11279, 1717986919;
	shr.u32 	%r4991, %r4990, 31;
	shr.s32 	%r4992, %r4990, 2;
	add.s32 	%r11279, %r4992, %r4991;
	setp.ne.s32 	%p509, %r11278, %r2482;
	@%p509 bra 	$L__BB5_1198;
$L__BB5_1201:
	max.s32 	%r4993, %r11080, %r11076;
	cvt.rn.f32.s32 	%f1335, %r4993;
	setp.lt.s32 	%p510, %r4993, 1;
	mul.f32 	%f1336, %f1335, 0f4B000000;
	selp.f32 	%f1337, %f1336, %f1335, %p510;
	selp.f32 	%f1338, 0fC1B80000, 0f00000000, %p510;
	mov.b32 	%r4994, %f1337;
	add.s32 	%r4995, %r4994, -1059760811;
	and.b32  	%r4996, %r4995, -8388608;
	sub.s32 	%r4997, %r4994, %r4996;
	mov.b32 	%f1339, %r4997;
	cvt.rn.f32.s32 	%f1340, %r4996;
	fma.rn.f32 	%f1341, %f1340, 0f34000000, %f1338;
	add.f32 	%f1342, %f1339, 0fBF800000;
	fma.rn.f32 	%f1343, %f1342, 0fBE055027, 0f3E1039F6;
	fma.rn.f32 	%f1344, %f1343, %f1342, 0fBDF8CDCC;
	fma.rn.f32 	%f1345, %f1344, %f1342, 0f3E0F2955;
	fma.rn.f32 	%f1346, %f1345, %f1342, 0fBE2AD8B9;
	fma.rn.f32 	%f1347, %f1346, %f1342, 0f3E4CED0B;
	fma.rn.f32 	%f1348, %f1347, %f1342, 0fBE7FFF22;
	fma.rn.f32 	%f1349, %f1348, %f1342, 0f3EAAAA78;
	fma.rn.f32 	%f1350, %f1349, %f1342, 0fBF000000;
	mul.f32 	%f1351, %f1342, %f1350;
	fma.rn.f32 	%f1352, %f1351, %f1342, %f1342;
	fma.rn.f32 	%f1353, %f1341, 0f3F317218, %f1352;
	setp.gt.u32 	%p511, %r4994, 2139095039;
	fma.rn.f32 	%f1354, %f1337, 0f7F800000, 0f7F800000;
	selp.f32 	%f1355, %f1354, %f1353, %p511;
	setp.eq.f32 	%p512, %f1337, 0f00000000;
	fma.rn.f32 	%f1356, %f1355, 0f3EDE5BD9, 0f3F800000;
	selp.f32 	%f1357, 0fFF800000, %f1356, %p512;
	cvt.rzi.u32.f32 	%r2493, %f1357;
	setp.eq.s32 	%p513, %r2493, 0;
	@%p513 bra 	$L__BB5_1206;
	mul.hi.s32 	%r4999, %r11076, 1717986919;
	shr.u32 	%r5000, %r4999, 31;
	shr.s32 	%r5001, %r4999, 2;
	add.s32 	%r5002, %r5001, %r5000;
	mul.lo.s32 	%r5003, %r5002, 10;
	sub.s32 	%r2494, %r11076, %r5003;
	mov.b32 	%r11282, 0;
	mov.u32 	%r11283, %r11080;
$L__BB5_1203:
	mul.hi.s32 	%r5004, %r11283, 1717986919;
	shr.u32 	%r5005, %r5004, 31;
	shr.s32 	%r5006, %r5004, 2;
	add.s32 	%r5007, %r5006, %r5005;
	mul.lo.s32 	%r5008, %r5007, 10;
	sub.s32 	%r2497, %r11283, %r5008;
	setp.eq.s32 	%p514, %r2497, %r2494;
	@%p514 bra 	$L__BB5_1205;
	setp.gt.s32 	%p515, %r2497, %r2494;
	selp.b32 	%r2498, %r11080, %r11076, %p515;
	selp.b32 	%r11076, %r11076, %r11080, %p515;
	mov.u32 	%r11080, %r2498;
	bra.uni 	$L__BB5_1206;
$L__BB5_1205:
	add.s32 	%r11282, %r11282, 1;
	mul.hi.s32 	%r5009, %r11283, 1717986919;
	shr.u32 	%r5010, %r5009, 31;
	shr.s32 	%r5011, %r5009, 2;
	add.s32 	%r11283, %r5011, %r5010;
	setp.ne.s32 	%p516, %r11282, %r2493;
	@%p516 bra 	$L__BB5_1203;
$L__BB5_1206:
	max.s32 	%r5012, %r11088, %r11084;
	cvt.rn.f32.s32 	%f1358, %r5012;
	setp.lt.s32 	%p517, %r5012, 1;
	mul.f32 	%f1359, %f1358, 0f4B000000;
	selp.f32 	%f1360, %f1359, %f1358, %p517;
	selp.f32 	%f1361, 0fC1B80000, 0f00000000, %p517;
	mov.b32 	%r5013, %f1360;
	add.s32 	%r5014, %r5013, -1059760811;
	and.b32  	%r5015, %r5014, -8388608;
	sub.s32 	%r5016, %r5013, %r5015;
	mov.b32 	%f1362, %r5016;
	cvt.rn.f32.s32 	%f1363, %r5015;
	fma.rn.f32 	%f1364, %f1363, 0f34000000, %f1361;
	add.f32 	%f1365, %f1362, 0fBF800000;
	fma.rn.f32 	%f1366, %f1365, 0fBE055027, 0f3E1039F6;
	fma.rn.f32 	%f1367, %f1366, %f1365, 0fBDF8CDCC;
	fma.rn.f32 	%f1368, %f1367, %f1365, 0f3E0F2955;
	fma.rn.f32 	%f1369, %f1368, %f1365, 0fBE2AD8B9;
	fma.rn.f32 	%f1370, %f1369, %f1365, 0f3E4CED0B;
	fma.rn.f32 	%f1371, %f1370, %f1365, 0fBE7FFF22;
	fma.rn.f32 	%f1372, %f1371, %f1365, 0f3EAAAA78;
	fma.rn.f32 	%f1373, %f1372, %f1365, 0fBF000000;
	mul.f32 	%f1374, %f1365, %f1373;
	fma.rn.f32 	%f1375, %f1374, %f1365, %f1365;
	fma.rn.f32 	%f1376, %f1364, 0f3F317218, %f1375;
	setp.gt.u32 	%p518, %r5013, 2139095039;
	fma.rn.f32 	%f1377, %f1360, 0f7F800000, 0f7F800000;
	selp.f32 	%f1378, %f1377, %f1376, %p518;
	setp.eq.f32 	%p519, %f1360, 0f00000000;
	fma.rn.f32 	%f1379, %f1378, 0f3EDE5BD9, 0f3F800000;
	selp.f32 	%f1380, 0fFF800000, %f1379, %p519;
	cvt.rzi.u32.f32 	%r2504, %f1380;
	setp.eq.s32 	%p520, %r2504, 0;
	@%p520 bra 	$L__BB5_1211;
	mul.hi.s32 	%r5018, %r11084, 1717986919;
	shr.u32 	%r5019, %r5018, 31;
	shr.s32 	%r5020, %r5018, 2;
	add.s32 	%r5021, %r5020, %r5019;
	mul.lo.s32 	%r5022, %r5021, 10;
	sub.s32 	%r2505, %r11084, %r5022;
	mov.b32 	%r11286, 0;
	mov.u32 	%r11287, %r11088;
$L__BB5_1208:
	mul.hi.s32 	%r5023, %r11287, 1717986919;
	shr.u32 	%r5024, %r5023, 31;
	shr.s32 	%r5025, %r5023, 2;
	add.s32 	%r5026, %r5025, %r5024;
	mul.lo.s32 	%r5027, %r5026, 10;
	sub.s32 	%r2508, %r11287, %r5027;
	setp.eq.s32 	%p521, %r2508, %r2505;
	@%p521 bra 	$L__BB5_1210;
	setp.gt.s32 	%p522, %r2508, %r2505;
	selp.b32 	%r2509, %r11088, %r11084, %p522;
	selp.b32 	%r11084, %r11084, %r11088, %p522;
	mov.u32 	%r11088, %r2509;
	bra.uni 	$L__BB5_1211;
$L__BB5_1210:
	add.s32 	%r11286, %r11286, 1;
	mul.hi.s32 	%r5028, %r11287, 1717986919;
	shr.u32 	%r5029, %r5028, 31;
	shr.s32 	%r5030, %r5028, 2;
	add.s32 	%r11287, %r5030, %r5029;
	setp.ne.s32 	%p523, %r11286, %r2504;
	@%p523 bra 	$L__BB5_1208;
$L__BB5_1211:
	max.s32 	%r5031, %r11096, %r11092;
	cvt.rn.f32.s32 	%f1381, %r5031;
	setp.lt.s32 	%p524, %r5031, 1;
	mul.f32 	%f1382, %f1381, 0f4B000000;
	selp.f32 	%f1383, %f1382, %f1381, %p524;
	selp.f32 	%f1384, 0fC1B80000, 0f00000000, %p524;
	mov.b32 	%r5032, %f1383;
	add.s32 	%r5033, %r5032, -1059760811;
	and.b32  	%r5034, %r5033, -8388608;
	sub.s32 	%r5035, %r5032, %r5034;
	mov.b32 	%f1385, %r5035;
	cvt.rn.f32.s32 	%f1386, %r5034;
	fma.rn.f32 	%f1387, %f1386, 0f34000000, %f1384;
	add.f32 	%f1388, %f1385, 0fBF800000;
	fma.rn.f32 	%f1389, %f1388, 0fBE055027, 0f3E1039F6;
	fma.rn.f32 	%f1390, %f1389, %f1388, 0fBDF8CDCC;
	fma.rn.f32 	%f1391, %f1390, %f1388, 0f3E0F2955;
	fma.rn.f32 	%f1392, %f1391, %f1388, 0fBE2AD8B9;
	fma.rn.f32 	%f1393, %f1392, %f1388, 0f3E4CED0B;
	fma.rn.f32 	%f1394, %f1393, %f1388, 0fBE7FFF22;
	fma.rn.f32 	%f1395, %f1394, %f1388, 0f3EAAAA78;
	fma.rn.f32 	%f1396, %f1395, %f1388, 0fBF000000;
	mul.f32 	%f1397, %f1388, %f1396;
	fma.rn.f32 	%f1398, %f1397, %f1388, %f1388;
	fma.rn.f32 	%f1399, %f1387, 0f3F317218, %f1398;
	setp.gt.u32 	%p525, %r5032, 2139095039;
	fma.rn.f32 	%f1400, %f1383, 0f7F800000, 0f7F800000;
	selp.f32 	%f1401, %f1400, %f1399, %p525;
	setp.eq.f32 	%p526, %f1383, 0f00000000;
	fma.rn.f32 	%f1402, %f1401, 0f3EDE5BD9, 0f3F800000;
	selp.f32 	%f1403, 0fFF800000, %f1402, %p526;
	cvt.rzi.u32.f32 	%r2515, %f1403;
	setp.eq.s32 	%p527, %r2515, 0;
	@%p527 bra 	$L__BB5_1216;
	mul.hi.s32 	%r5037, %r11092, 1717986919;
	shr.u32 	%r5038, %r5037, 31;
	shr.s32 	%r5039, %r5037, 2;
	add.s32 	%r5040, %r5039, %r5038;
	mul.lo.s32 	%r5041, %r5040, 10;
	sub.s32 	%r2516, %r11092, %r5041;
	mov.b32 	%r11290, 0;
	mov.u32 	%r11291, %r11096;
$L__BB5_1213:
	mul.hi.s32 	%r5042, %r11291, 1717986919;
	shr.u32 	%r5043, %r5042, 31;
	shr.s32 	%r5044, %r5042, 2;
	add.s32 	%r5045, %r5044, %r5043;
	mul.lo.s32 	%r5046, %r5045, 10;
	sub.s32 	%r2519, %r11291, %r5046;
	setp.eq.s32 	%p528, %r2519, %r2516;
	@%p528 bra 	$L__BB5_1215;
	setp.gt.s32 	%p529, %r2519, %r2516;
	selp.b32 	%r2520, %r11096, %r11092, %p529;
	selp.b32 	%r11092, %r11092, %r11096, %p529;
	mov.u32 	%r11096, %r2520;
	bra.uni 	$L__BB5_1216;
$L__BB5_1215:
	add.s32 	%r11290, %r11290, 1;
	mul.hi.s32 	%r5047, %r11291, 1717986919;
	shr.u32 	%r5048, %r5047, 31;
	shr.s32 	%r5049, %r5047, 2;
	add.s32 	%r11291, %r5049, %r5048;
	setp.ne.s32 	%p530, %r11290, %r2515;
	@%p530 bra 	$L__BB5_1213;
$L__BB5_1216:
	max.s32 	%r5050, %r11104, %r11100;
	cvt.rn.f32.s32 	%f1404, %r5050;
	setp.lt.s32 	%p531, %r5050, 1;
	mul.f32 	%f1405, %f1404, 0f4B000000;
	selp.f32 	%f1406, %f1405, %f1404, %p531;
	selp.f32 	%f1407, 0fC1B80000, 0f00000000, %p531;
	mov.b32 	%r5051, %f1406;
	add.s32 	%r5052, %r5051, -1059760811;
	and.b32  	%r5053, %r5052, -8388608;
	sub.s32 	%r5054, %r5051, %r5053;
	mov.b32 	%f1408, %r5054;
	cvt.rn.f32.s32 	%f1409, %r5053;
	fma.rn.f32 	%f1410, %f1409, 0f34000000, %f1407;
	add.f32 	%f1411, %f1408, 0fBF800000;
	fma.rn.f32 	%f1412, %f1411, 0fBE055027, 0f3E1039F6;
	fma.rn.f32 	%f1413, %f1412, %f1411, 0fBDF8CDCC;
	fma.rn.f32 	%f1414, %f1413, %f1411, 0f3E0F2955;
	fma.rn.f32 	%f1415, %f1414, %f1411, 0fBE2AD8B9;
	fma.rn.f32 	%f1416, %f1415, %f1411, 0f3E4CED0B;
	fma.rn.f32 	%f1417, %f1416, %f1411, 0fBE7FFF22;
	fma.rn.f32 	%f1418, %f1417, %f1411, 0f3EAAAA78;
	fma.rn.f32 	%f1419, %f1418, %f1411, 0fBF000000;
	mul.f32 	%f1420, %f1411, %f1419;
	fma.rn.f32 	%f1421, %f1420, %f1411, %f1411;
	fma.rn.f32 	%f1422, %f1410, 0f3F317218, %f1421;
	setp.gt.u32 	%p532, %r5051, 2139095039;
	fma.rn.f32 	%f1423, %f1406, 0f7F800000, 0f7F800000;
	selp.f32 	%f1424, %f1423, %f1422, %p532;
	setp.eq.f32 	%p533, %f1406, 0f00000000;
	fma.rn.f32 	%f1425, %f1424, 0f3EDE5BD9, 0f3F800000;
	selp.f32 	%f1426, 0fFF800000, %f1425, %p533;
	cvt.rzi.u32.f32 	%r2526, %f1426;
	setp.eq.s32 	%p534, %r2526, 0;
	@%p534 bra 	$L__BB5_1221;
	mul.hi.s32 	%r5056, %r11100, 1717986919;
	shr.u32 	%r5057, %r5056, 31;
	shr.s32 	%r5058, %r5056, 2;
	add.s32 	%r5059, %r5058, %r5057;
	mul.lo.s32 	%r5060, %r5059, 10;
	sub.s32 	%r2527, %r11100, %r5060;
	mov.b32 	%r11294, 0;
	mov.u32 	%r11295, %r11104;
$L__BB5_1218:
	mul.hi.s32 	%r5061, %r11295, 1717986919;
	shr.u32 	%r5062, %r5061, 31;
	shr.s32 	%r5063, %r5061, 2;
	add.s32 	%r5064, %r5063, %r5062;
	mul.lo.s32 	%r5065, %r5064, 10;
	sub.s32 	%r2530, %r11295, %r5065;
	setp.eq.s32 	%p535, %r2530, %r2527;
	@%p535 bra 	$L__BB5_1220;
	setp.gt.s32 	%p536, %r2530, %r2527;
	selp.b32 	%r2531, %r11104, %r11100, %p536;
	selp.b32 	%r11100, %r11100, %r11104, %p536;
	mov.u32 	%r11104, %r2531;
	bra.uni 	$L__BB5_1221;
$L__BB5_1220:
	add.s32 	%r11294, %r11294, 1;
	mul.hi.s32 	%r5066, %r11295, 1717986919;
	shr.u32 	%r5067, %r5066, 31;
	shr.s32 	%r5068, %r5066, 2;
	add.s32 	%r11295, %r5068, %r5067;
	setp.ne.s32 	%p537, %r11294, %r2526;
	@%p537 bra 	$L__BB5_1218;
$L__BB5_1221:
	max.s32 	%r5069, %r11172, %r11108;
	cvt.rn.f32.s32 	%f1427, %r5069;
	setp.lt.s32 	%p538, %r5069, 1;
	mul.f32 	%f1428, %f1427, 0f4B000000;
	selp.f32 	%f1429, %f1428, %f1427, %p538;
	selp.f32 	%f1430, 0fC1B80000, 0f00000000, %p538;
	mov.b32 	%r5070, %f1429;
	add.s32 	%r5071, %r5070, -1059760811;
	and.b32  	%r5072, %r5071, -8388608;
	sub.s32 	%r5073, %r5070, %r5072;
	mov.b32 	%f1431, %r5073;
	cvt.rn.f32.s32 	%f1432, %r5072;
	fma.rn.f32 	%f1433, %f1432, 0f34000000, %f1430;
	add.f32 	%f1434, %f1431, 0fBF800000;
	fma.rn.f32 	%f1435, %f1434, 0fBE055027, 0f3E1039F6;
	fma.rn.f32 	%f1436, %f1435, %f1434, 0fBDF8CDCC;
	fma.rn.f32 	%f1437, %f1436, %f1434, 0f3E0F2955;
	fma.rn.f32 	%f1438, %f1437, %f1434, 0fBE2AD8B9;
	fma.rn.f32 	%f1439, %f1438, %f1434, 0f3E4CED0B;
	fma.rn.f32 	%f1440, %f1439, %f1434, 0fBE7FFF22;
	fma.rn.f32 	%f1441, %f1440, %f1434, 0f3EAAAA78;
	fma.rn.f32 	%f1442, %f1441, %f1434, 0fBF000000;
	mul.f32 	%f1443, %f1434, %f1442;
	fma.rn.f32 	%f1444, %f1443, %f1434, %f1434;
	fma.rn.f32 	%f1445, %f1433, 0f3F317218, %f1444;
	setp.gt.u32 	%p539, %r5070, 2139095039;
	fma.rn.f32 	%f1446, %f1429, 0f7F800000, 0f7F800000;
	selp.f32 	%f1447, %f1446, %f1445, %p539;
	setp.eq.f32 	%p540, %f1429, 0f00000000;
	fma.rn.f32 	%f1448, %f1447, 0f3EDE5BD9, 0f3F800000;
	selp.f32 	%f1449, 0fFF800000, %f1448, %p540;
	cvt.rzi.u32.f32 	%r2537, %f1449;
	setp.eq.s32 	%p541, %r2537, 0;
	@%p541 bra 	$L__BB5_1226;
	mul.hi.s32 	%r5075, %r11108, 1717986919;
	shr.u32 	%r5076, %r5075, 31;
	shr.s32 	%r5077, %r5075, 2;
	add.s32 	%r5078, %r5077, %r5076;
	mul.lo.s32 	%r5079, %r5078, 10;
	sub.s32 	%r2538, %r11108, %r5079;
	mov.b32 	%r11298, 0;
	mov.u32 	%r11299, %r11172;
$L__BB5_1223:
	mul.hi.s32 	%r5080, %r11299, 1717986919;
	shr.u32 	%r5081, %r5080, 31;
	shr.s32 	%r5082, %r5080, 2;
	add.s32 	%r5083, %r5082, %r5081;
	mul.lo.s32 	%r5084, %r5083, 10;
	sub.s32 	%r2541, %r11299, %r5084;
	setp.eq.s32 	%p542, %r2541, %r2538;
	@%p542 bra 	$L__BB5_1225;
	setp.gt.s32 	%p543, %r2541, %r2538;
	selp.b32 	%r2542, %r11172, %r11108, %p543;
	selp.b32 	%r11108, %r11108, %r11172, %p543;
	mov.u32 	%r11172, %r2542;
	bra.uni 	$L__BB5_1226;
$L__BB5_1225:
	add.s32 	%r11298, %r11298, 1;
	mul.hi.s32 	%r5085, %r11299, 1717986919;
	shr.u32 	%r5086, %r5085, 31;
	shr.s32 	%r5087, %r5085, 2;
	add.s32 	%r11299, %r5087, %r5086;
	setp.ne.s32 	%p544, %r11298, %r2537;
	@%p544 bra 	$L__BB5_1223;
$L__BB5_1226:
	max.s32 	%r5088, %r11052, %r11113;
	cvt.rn.f32.s32 	%f1450, %r5088;
	setp.lt.s32 	%p545, %r5088, 1;
	mul.f32 	%f1451, %f1450, 0f4B000000;
	selp.f32 	%f1452, %f1451, %f1450, %p545;
	selp.f32 	%f1453, 0fC1B80000, 0f00000000, %p545;
	mov.b32 	%r5089, %f1452;
	add.s32 	%r5090, %r5089, -1059760811;
	and.b32  	%r5091, %r5090, -8388608;
	sub.s32 	%r5092, %r5089, %r5091;
	mov.b32 	%f1454, %r5092;
	cvt.rn.f32.s32 	%f1455, %r5091;
	fma.rn.f32 	%f1456, %f1455, 0f34000000, %f1453;
	add.f32 	%f1457, %f1454, 0fBF800000;
	fma.rn.f32 	%f1458, %f1457, 0fBE055027, 0f3E1039F6;
	fma.rn.f32 	%f1459, %f1458, %f1457, 0fBDF8CDCC;
	fma.rn.f32 	%f1460, %f1459, %f1457, 0f3E0F2955;
	fma.rn.f32 	%f1461, %f1460, %f1457, 0fBE2AD8B9;
	fma.rn.f32 	%f1462, %f1461, %f1457, 0f3E4CED0B;
	fma.rn.f32 	%f1463, %f1462, %f1457, 0fBE7FFF22;
	fma.rn.f32 	%f1464, %f1463, %f1457, 0f3EAAAA78;
	fma.rn.f32 	%f1465, %f1464, %f1457, 0fBF000000;
	mul.f32 	%f1466, %f1457, %f1465;
	fma.rn.f32 	%f1467, %f1466, %f1457, %f1457;
	fma.rn.f32 	%f1468, %f1456, 0f3F317218, %f1467;
	setp.gt.u32 	%p546, %r5089, 2139095039;
	fma.rn.f32 	%f1469, %f1452, 0f7F800000, 0f7F800000;
	selp.f32 	%f1470, %f1469, %f1468, %p546;
	setp.eq.f32 	%p547, %f1452, 0f00000000;
	fma.rn.f32 	%f1471, %f1470, 0f3EDE5BD9, 0f3F800000;
	selp.f32 	%f1472, 0fFF800000, %f1471, %p547;
	cvt.rzi.u32.f32 	%r2548, %f1472;
	setp.eq.s32 	%p548, %r2548, 0;
	@%p548 bra 	$L__BB5_1231;
	mul.hi.s32 	%r5094, %r11113, 1717986919;
	shr.u32 	%r5095, %r5094, 31;
	shr.s32 	%r5096, %r5094, 2;
	add.s32 	%r5097, %r5096, %r5095;
	mul.lo.s32 	%r5098, %r5097, 10;
	sub.s32 	%r2549, %r11113, %r5098;
	mov.b32 	%r11302, 0;
	mov.u32 	%r11303, %r11052;
$L__BB5_1228:
	mul.hi.s32 	%r5099, %r11303, 1717986919;
	shr.u32 	%r5100, %r5099, 31;
	shr.s32 	%r5101, %r5099, 2;
	add.s32 	%r5102, %r5101, %r5100;
	mul.lo.s32 	%r5103, %r5102, 10;
	sub.s32 	%r2552, %r11303, %r5103;
	setp.eq.s32 	%p549, %r2552, %r2549;
	@%p549 bra 	$L__BB5_1230;
	setp.gt.s32 	%p550, %r2552, %r2549;
	selp.b32 	%r2553, %r11052, %r11113, %p550;
	selp.b32 	%r11113, %r11113, %r11052, %p550;
	mov.u32 	%r11052, %r2553;
	bra.uni 	$L__BB5_1231;
$L__BB5_1230:
	add.s32 	%r11302, %r11302, 1;
	mul.hi.s32 	%r5104, %r11303, 1717986919;
	shr.u32 	%r5105, %r5104, 31;
	shr.s32 	%r5106, %r5104, 2;
	add.s32 	%r11303, %r5106, %r5105;
	setp.ne.s32 	%p551, %r11302, %r2548;
	@%p551 bra 	$L__BB5_1228;
$L__BB5_1231:
	max.s32 	%r5107, %r11060, %r11056;
	cvt.rn.f32.s32 	%f1473, %r5107;
	setp.lt.s32 	%p552, %r5107, 1;
	mul.f32 	%f1474, %f1473, 0f4B000000;
	selp.f32 	%f1475, %f1474, %f1473, %p552;
	selp.f32 	%f1476, 0fC1B80000, 0f00000000, %p552;
	mov.b32 	%r5108, %f1475;
	add.s32 	%r5109, %r5108, -1059760811;
	and.b32  	%r5110, %r5109, -8388608;
	sub.s32 	%r5111, %r5108, %r5110;
	mov.b32 	%f1477, %r5111;
	cvt.rn.f32.s32 	%f1478, %r5110;
	fma.rn.f32 	%f1479, %f1478, 0f34000000, %f1476;
	add.f32 	%f1480, %f1477, 0fBF800000;
	fma.rn.f32 	%f1481, %f1480, 0fBE055027, 0f3E1039F6;
	fma.rn.f32 	%f1482, %f1481, %f1480, 0fBDF8CDCC;
	fma.rn.f32 	%f1483, %f1482, %f1480, 0f3E0F2955;
	fma.rn.f32 	%f1484, %f1483, %f1480, 0fBE2AD8B9;
	fma.rn.f32 	%f1485, %f1484, %f1480, 0f3E4CED0B;
	fma.rn.f32 	%f1486, %f1485, %f1480, 0fBE7FFF22;
	fma.rn.f32 	%f1487, %f1486, %f1480, 0f3EAAAA78;
	fma.rn.f32 	%f1488, %f1487, %f1480, 0fBF000000;
	mul.f32 	%f1489, %f1480, %f1488;
	fma.rn.f32 	%f1490, %f1489, %f1480, %f1480;
	fma.rn.f32 	%f1491, %f1479, 0f3F317218, %f1490;
	setp.gt.u32 	%p553, %r5108, 2139095039;
	fma.rn.f32 	%f1492, %f1475, 0f7F800000, 0f7F800000;
	selp.f32 	%f1493, %f1492, %f1491, %p553;
	setp.eq.f32 	%p554, %f1475, 0f00000000;
	fma.rn.f32 	%f1494, %f1493, 0f3EDE5BD9, 0f3F800000;
	selp.f32 	%f1495, 0fFF800000, %f1494, %p554;
	cvt.rzi.u32.f32 	%r2559, %f1495;
	setp.eq.s32 	%p555, %r2559, 0;
	@%p555 bra 	$L__BB5_1236;
	mul.hi.s32 	%r5113, %r11056, 1717986919;
	shr.u32 	%r5114, %r5113, 31;
	shr.s32 	%r5115, %r5113, 2;
	add.s32 	%r5116, %r5115, %r5114;
	mul.lo.s32 	%r5117, %r5116, 10;
	sub.s32 	%r2560, %r11056, %r5117;
	mov.b32 	%r11306, 0;
	mov.u32 	%r11307, %r11060;
$L__BB5_1233:
	mul.hi.s32 	%r5118, %r11307, 1717986919;
	shr.u32 	%r5119, %r5118, 31;
	shr.s32 	%r5120, %r5118, 2;
	add.s32 	%r5121, %r5120, %r5119;
	mul.lo.s32 	%r5122, %r5121, 10;
	sub.s32 	%r2563, %r11307, %r5122;
	setp.eq.s32 	%p556, %r2563, %r2560;
	@%p556 bra 	$L__BB5_1235;
	setp.gt.s32 	%p557, %r2563, %r2560;
	selp.b32 	%r2564, %r11060, %r11056, %p557;
	selp.b32 	%r11056, %r11056, %r11060, %p557;
	mov.u32 	%r11060, %r2564;
	bra.uni 	$L__BB5_1236;
$L__BB5_1235:
	add.s32 	%r11306, %r11306, 1;
	mul.hi.s32 	%r5123, %r11307, 1717986919;
	shr.u32 	%r5124, %r5123, 31;
	shr.s32 	%r5125, %r5123, 2;
	add.s32 	%r11307, %r5125, %r5124;
	setp.ne.s32 	%p558, %r11306, %r2559;
	@%p558 bra 	$L__BB5_1233;
$L__BB5_1236:
	max.s32 	%r5126, %r11068, %r11064;
	cvt.rn.f32.s32 	%f1496, %r5126;
	setp.lt.s32 	%p559, %r5126, 1;
	mul.f32 	%f1497, %f1496, 0f4B000000;
	selp.f32 	%f1498, %f1497, %f1496, %p559;
	selp.f32 	%f1499, 0fC1B80000, 0f00000000, %p559;
	mov.b32 	%r5127, %f1498;
	add.s32 	%r5128, %r5127, -1059760811;
	and.b32  	%r5129, %r5128, -8388608;
	sub.s32 	%r5130, %r5127, %r5129;
	mov.b32 	%f1500, %r5130;
	cvt.rn.f32.s32 	%f1501, %r5129;
	fma.rn.f32 	%f1502, %f1501, 0f34000000, %f1499;
	add.f32 	%f1503, %f1500, 0fBF800000;
	fma.rn.f32 	%f1504, %f1503, 0fBE055027, 0f3E1039F6;
	fma.rn.f32 	%f1505, %f1504, %f1503, 0fBDF8CDCC;
	fma.rn.f32 	%f1506, %f1505, %f1503, 0f3E0F2955;
	fma.rn.f32 	%f1507, %f1506, %f1503, 0fBE2AD8B9;
	fma.rn.f32 	%f1508, %f1507, %f1503, 0f3E4CED0B;
	fma.rn.f32 	%f1509, %f1508, %f1503, 0fBE7FFF22;
	fma.rn.f32 	%f1510, %f1509, %f1503, 0f3EAAAA78;
	fma.rn.f32 	%f1511, %f1510, %f1503, 0fBF000000;
	mul.f32 	%f1512, %f1503, %f1511;
	fma.rn.f32 	%f1513, %f1512, %f1503, %f1503;
	fma.rn.f32 	%f1514, %f1502, 0f3F317218, %f1513;
	setp.gt.u32 	%p560, %r5127, 2139095039;
	fma.rn.f32 	%f1515, %f1498, 0f7F800000, 0f7F800000;
	selp.f32 	%f1516, %f1515, %f1514, %p560;
	setp.eq.f32 	%p561, %f1498, 0f00000000;
	fma.rn.f32 	%f1517, %f1516, 0f3EDE5BD9, 0f3F800000;
	selp.f32 	%f1518, 0fFF800000, %f1517, %p561;
	cvt.rzi.u32.f32 	%r2570, %f1518;
	setp.eq.s32 	%p562, %r2570, 0;
	@%p562 bra 	$L__BB5_1241;
	mul.hi.s32 	%r5132, %r11064, 1717986919;
	shr.u32 	%r5133, %r5132, 31;
	shr.s32 	%r5134, %r5132, 2;
	add.s32 	%r5135, %r5134, %r5133;
	mul.lo.s32 	%r5136, %r5135, 10;
	sub.s32 	%r2571, %r11064, %r5136;
	mov.b32 	%r11310, 0;
	mov.u32 	%r11311, %r11068;
$L__BB5_1238:
	mul.hi.s32 	%r5137, %r11311, 1717986919;
	shr.u32 	%r5138, %r5137, 31;
	shr.s32 	%r5139, %r5137, 2;
	add.s32 	%r5140, %r5139, %r5138;
	mul.lo.s32 	%r5141, %r5140, 10;
	sub.s32 	%r2574, %r11311, %r5141;
	setp.eq.s32 	%p563, %r2574, %r2571;
	@%p563 bra 	$L__BB5_1240;
	setp.gt.s32 	%p564, %r2574, %r2571;
	selp.b32 	%r2575, %r11068, %r11064, %p564;
	selp.b32 	%r11064, %r11064, %r11068, %p564;
	mov.u32 	%r11068, %r2575;
	bra.uni 	$L__BB5_1241;
$L__BB5_1240:
	add.s32 	%r11310, %r11310, 1;
	mul.hi.s32 	%r5142, %r11311, 1717986919;
	shr.u32 	%r5143, %r5142, 31;
	shr.s32 	%r5144, %r5142, 2;
	add.s32 	%r11311, %r5144, %r5143;
	setp.ne.s32 	%p565, %r11310, %r2570;
	@%p565 bra 	$L__BB5_1238;
$L__BB5_1241:
	max.s32 	%r5145, %r11076, %r11072;
	cvt.rn.f32.s32 	%f1519, %r5145;
	setp.lt.s32 	%p566, %r5145, 1;
	mul.f32 	%f1520, %f1519, 0f4B000000;
	selp.f32 	%f1521, %f1520, %f1519, %p566;
	selp.f32 	%f1522, 0fC1B80000, 0f00000000, %p566;
	mov.b32 	%r5146, %f1521;
	add.s32 	%r5147, %r5146, -1059760811;
	and.b32  	%r5148, %r5147, -8388608;
	sub.s32 	%r5149, %r5146, %r5148;
	mov.b32 	%f1523, %r5149;
	cvt.rn.f32.s32 	%f1524, %r5148;
	fma.rn.f32 	%f1525, %f1524, 0f34000000, %f1522;
	add.f32 	%f1526, %f1523, 0fBF800000;
	fma.rn.f32 	%f1527, %f1526, 0fBE055027, 0f3E1039F6;
	fma.rn.f32 	%f1528, %f1527, %f1526, 0fBDF8CDCC;
	fma.rn.f32 	%f1529, %f1528, %f1526, 0f3E0F2955;
	fma.rn.f32 	%f1530, %f1529, %f1526, 0fBE2AD8B9;
	fma.rn.f32 	%f1531, %f1530, %f1526, 0f3E4CED0B;
	fma.rn.f32 	%f1532, %f1531, %f1526, 0fBE7FFF22;
	fma.rn.f32 	%f1533, %f1532, %f1526, 0f3EAAAA78;
	fma.rn.f32 	%f1534, %f1533, %f1526, 0fBF000000;
	mul.f32 	%f1535, %f1526, %f1534;
	fma.rn.f32 	%f1536, %f1535, %f1526, %f1526;
	fma.rn.f32 	%f1537, %f1525, 0f3F317218, %f1536;
	setp.gt.u32 	%p567, %r5146, 2139095039;
	fma.rn.f32 	%f1538, %f1521, 0f7F800000, 0f7F800000;
	selp.f32 	%f1539, %f1538, %f1537, %p567;
	setp.eq.f32 	%p568, %f1521, 0f00000000;
	fma.rn.f32 	%f1540, %f1539, 0f3EDE5BD9, 0f3F800000;
	selp.f32 	%f1541, 0fFF800000, %f1540, %p568;
	cvt.rzi.u32.f32 	%r2581, %f1541;
	setp.eq.s32 	%p569, %r2581, 0;
	@%p569 bra 	$L__BB5_1246;
	mul.hi.s32 	%r5151, %r11072, 1717986919;
	shr.u32 	%r5152, %r5151, 31;
	shr.s32 	%r5153, %r5151, 2;
	add.s32 	%r5154, %r5153, %r5152;
	mul.lo.s32 	%r5155, %r5154, 10;
	sub.s32 	%r2582, %r11072, %r5155;
	mov.b32 	%r11314, 0;
	mov.u32 	%r11315, %r11076;
$L__BB5_1243:
	mul.hi.s32 	%r5156, %r11315, 1717986919;
	shr.u32 	%r5157, %r5156, 31;
	shr.s32 	%r5158, %r5156, 2;
	add.s32 	%r5159, %r5158, %r5157;
	mul.lo.s32 	%r5160, %r5159, 10;
	sub.s32 	%r2585, %r11315, %r5160;
	setp.eq.s32 	%p570, %r2585, %r2582;
	@%p570 bra 	$L__BB5_1245;
	setp.gt.s32 	%p571, %r2585, %r2582;
	selp.b32 	%r2586, %r11076, %r11072, %p571;
	selp.b32 	%r11072, %r11072, %r11076, %p571;
	mov.u32 	%r11076, %r2586;
	bra.uni 	$L__BB5_1246;
$L__BB5_1245:
	add.s32 	%r11314, %r11314, 1;
	mul.hi.s32 	%r5161, %r11315, 1717986919;
	shr.u32 	%r5162, %r5161, 31;
	shr.s32 	%r5163, %r5161, 2;
	add.s32 	%r11315, %r5163, %r5162;
	setp.ne.s32 	%p572, %r11314, %r2581;
	@%p572 bra 	$L__BB5_1243;
$L__BB5_1246:
	max.s32 	%r5164, %r11084, %r11080;
	cvt.rn.f32.s32 	%f1542, %r5164;
	setp.lt.s32 	%p573, %r5164, 1;
	mul.f32 	%f1543, %f1542, 0f4B000000;
	selp.f32 	%f1544, %f1543, %f1542, %p573;
	selp.f32 	%f1545, 0fC1B80000, 0f00000000, %p573;
	mov.b32 	%r5165, %f1544;
	add.s32 	%r5166, %r5165, -1059760811;
	and.b32  	%r5167, %r5166, -8388608;
	sub.s32 	%r5168, %r5165, %r5167;
	mov.b32 	%f1546, %r5168;
	cvt.rn.f32.s32 	%f1547, %r5167;
	fma.rn.f32 	%f1548, %f1547, 0f34000000, %f1545;
	add.f32 	%f1549, %f1546, 0fBF800000;
	fma.rn.f32 	%f1550, %f1549, 0fBE055027, 0f3E1039F6;
	fma.rn.f32 	%f1551, %f1550, %f1549, 0fBDF8CDCC;
	fma.rn.f32 	%f1552, %f1551, %f1549, 0f3E0F2955;
	fma.rn.f32 	%f1553, %f1552, %f1549, 0fBE2AD8B9;
	fma.rn.f32 	%f1554, %f1553, %f1549, 0f3E4CED0B;
	fma.rn.f32 	%f1555, %f1554, %f1549, 0fBE7FFF22;
	fma.rn.f32 	%f1556, %f1555, %f1549, 0f3EAAAA78;
	fma.rn.f32 	%f1557, %f1556, %f1549, 0fBF000000;
	mul.f32 	%f1558, %f1549, %f1557;
	fma.rn.f32 	%f1559, %f1558, %f1549, %f1549;
	fma.rn.f32 	%f1560, %f1548, 0f3F317218, %f1559;
	setp.gt.u32 	%p574, %r5165, 2139095039;
	fma.rn.f32 	%f1561, %f1544, 0f7F800000, 0f7F800000;
	selp.f32 	%f1562, %f1561, %f1560, %p574;
	setp.eq.f32 	%p575, %f1544, 0f00000000;
	fma.rn.f32 	%f1563, %f1562, 0f3EDE5BD9, 0f3F800000;
	selp.f32 	%f1564, 0fFF800000, %f1563, %p575;
	cvt.rzi.u32.f32 	%r2592, %f1564;
	setp.eq.s32 	%p576, %r2592, 0;
	@%p576 bra 	$L__BB5_1251;
	mul.hi.s32 	%r5170, %r11080, 1717986919;
	shr.u32 	%r5171, %r5170, 31;
	shr.s32 	%r5172, %r5170, 2;
	add.s32 	%r5173, %r5172, %r5171;
	mul.lo.s32 	%r5174, %r5173, 10;
	sub.s32 	%r2593, %r11080, %r5174;
	mov.b32 	%r11318, 0;
	mov.u32 	%r11319, %r11084;
$L__BB5_1248:
	mul.hi.s32 	%r5175, %r11319, 1717986919;
	shr.u32 	%r5176, %r5175, 31;
	shr.s32 	%r5177, %r5175, 2;
	add.s32 	%r5178, %r5177, %r5176;
	mul.lo.s32 	%r5179, %r5178, 10;
	sub.s32 	%r2596, %r11319, %r5179;
	setp.eq.s32 	%p577, %r2596, %r2593;
	@%p577 bra 	$L__BB5_1250;
	setp.gt.s32 	%p578, %r2596, %r2593;
	selp.b32 	%r2597, %r11084, %r11080, %p578;
	selp.b32 	%r11080, %r11080, %r11084, %p578;
	mov.u32 	%r11084, %r2597;
	bra.uni 	$L__BB5_1251;
$L__BB5_1250:
	add.s32 	%r11318, %r11318, 1;
	mul.hi.s32 	%r5180, %r11319, 1717986919;
	shr.u32 	%r5181, %r5180, 31;
	shr.s32 	%r5182, %r5180, 2;
	add.s32 	%r11319, %r5182, %r5181;
	setp.ne.s32 	%p579, %r11318, %r2592;
	@%p579 bra 	$L__BB5_1248;
$L__BB5_1251:
	max.s32 	%r5183, %r11092, %r11088;
	cvt.rn.f32.s32 	%f1565, %r5183;
	setp.lt.s32 	%p580, %r5183, 1;
	mul.f32 	%f1566, %f1565, 0f4B000000;
	selp.f32 	%f1567, %f1566, %f1565, %p580;
	selp.f32 	%f1568, 0fC1B80000, 0f00000000, %p580;
	mov.b32 	%r5184, %f1567;
	add.s32 	%r5185, %r5184, -1059760811;
	and.b32  	%r5186, %r5185, -8388608;
	sub.s32 	%r5187, %r5184, %r5186;
	mov.b32 	%f1569, %r5187;
	cvt.rn.f32.s32 	%f1570, %r5186;
	fma.rn.f32 	%f1571, %f1570, 0f34000000, %f1568;
	add.f32 	%f1572, %f1569, 0fBF800000;
	fma.rn.f32 	%f1573, %f1572, 0fBE055027, 0f3E1039F6;
	fma.rn.f32 	%f1574, %f1573, %f1572, 0fBDF8CDCC;
	fma.rn.f32 	%f1575, %f1574, %f1572, 0f3E0F2955;
	fma.rn.f32 	%f1576, %f1575, %f1572, 0fBE2AD8B9;
	fma.rn.f32 	%f1577, %f1576, %f1572, 0f3E4CED0B;
	fma.rn.f32 	%f1578, %f1577, %f1572, 0fBE7FFF22;
	fma.rn.f32 	%f1579, %f1578, %f1572, 0f3EAAAA78;
	fma.rn.f32 	%f1580, %f1579, %f1572, 0fBF000000;
	mul.f32 	%f1581, %f1572, %f1580;
	fma.rn.f32 	%f1582, %f1581, %f1572, %f1572;
	fma.rn.f32 	%f1583, %f1571, 0f3F317218, %f1582;
	setp.gt.u32 	%p581, %r5184, 2139095039;
	fma.rn.f32 	%f1584, %f1567, 0f7F800000, 0f7F800000;
	selp.f32 	%f1585, %f1584, %f1583, %p581;
	setp.eq.f32 	%p582, %f1567, 0f00000000;
	fma.rn.f32 	%f1586, %f1585, 0f3EDE5BD9, 0f3F800000;
	selp.f32 	%f1587, 0fFF800000, %f1586, %p582;
	cvt.rzi.u32.f32 	%r2603, %f1587;
	setp.eq.s32 	%p583, %r2603, 0;
	@%p583 bra 	$L__BB5_1256;
	mul.hi.s32 	%r5189, %r11088, 1717986919;
	shr.u32 	%r5190, %r5189, 31;
	shr.s32 	%r5191, %r5189, 2;
	add.s32 	%r5192, %r5191, %r5190;
	mul.lo.s32 	%r5193, %r5192, 10;
	sub.s32 	%r2604, %r11088, %r5193;
	mov.b32 	%r11322, 0;
	mov.u32 	%r11323, %r11092;
$L__BB5_1253:
	mul.hi.s32 	%r5194, %r11323, 1717986919;
	shr.u32 	%r5195, %r5194, 31;
	shr.s32 	%r5196, %r5194, 2;
	add.s32 	%r5197, %r5196, %r5195;
	mul.lo.s32 	%r5198, %r5197, 10;
	sub.s32 	%r2607, %r11323, %r5198;
	setp.eq.s32 	%p584, %r2607, %r2604;
	@%p584 bra 	$L__BB5_1255;
	setp.gt.s32 	%p585, %r2607, %r2604;
	selp.b32 	%r2608, %r11092, %r11088, %p585;
	selp.b32 	%r11088, %r11088, %r11092, %p585;
	mov.u32 	%r11092, %r2608;
	bra.uni 	$L__BB5_1256;
$L__BB5_1255:
	add.s32 	%r11322, %r11322, 1;
	mul.hi.s32 	%r5199, %r11323, 1717986919;
	shr.u32 	%r5200, %r5199, 31;
	shr.s32 	%r5201, %r5199, 2;
	add.s32 	%r11323, %r5201, %r5200;
	setp.ne.s32 	%p586, %r11322, %r2603;
	@%p586 bra 	$L__BB5_1253;
$L__BB5_1256:
	max.s32 	%r5202, %r11100, %r11096;
	cvt.rn.f32.s32 	%f1588, %r5202;
	setp.lt.s32 	%p587, %r5202, 1;
	mul.f32 	%f1589, %f1588, 0f4B000000;
	selp.f32 	%f1590, %f1589, %f1588, %p587;
	selp.f32 	%f1591, 0fC1B80000, 0f00000000, %p587;
	mov.b32 	%r5203, %f1590;
	add.s32 	%r5204, %r5203, -1059760811;
	and.b32  	%r5205, %r5204, -8388608;
	sub.s32 	%r5206, %r5203, %r5205;
	mov.b32 	%f1592, %r5206;
	cvt.rn.f32.s32 	%f1593, %r5205;
	fma.rn.f32 	%f1594, %f1593, 0f34000000, %f1591;
	add.f32 	%f1595, %f1592, 0fBF800000;
	fma.rn.f32 	%f1596, %f1595, 0fBE055027, 0f3E1039F6;
	fma.rn.f32 	%f1597, %f1596, %f1595, 0fBDF8CDCC;
	fma.rn.f32 	%f1598, %f1597, %f1595, 0f3E0F2955;
	fma.rn.f32 	%f1599, %f1598, %f1595, 0fBE2AD8B9;
	fma.rn.f32 	%f1600, %f1599, %f1595, 0f3E4CED0B;
	fma.rn.f32 	%f1601, %f1600, %f1595, 0fBE7FFF22;
	fma.rn.f32 	%f1602, %f1601, %f1595, 0f3EAAAA78;
	fma.rn.f32 	%f1603, %f1602, %f1595, 0fBF000000;
	mul.f32 	%f1604, %f1595, %f1603;
	fma.rn.f32 	%f1605, %f1604, %f1595, %f1595;
	fma.rn.f32 	%f1606, %f1594, 0f3F317218, %f1605;
	setp.gt.u32 	%p588, %r5203, 2139095039;
	fma.rn.f32 	%f1607, %f1590, 0f7F800000, 0f7F800000;
	selp.f32 	%f1608, %f1607, %f1606, %p588;
	setp.eq.f32 	%p589, %f1590, 0f00000000;
	fma.rn.f32 	%f1609, %f1608, 0f3EDE5BD9, 0f3F800000;
	selp.f32 	%f1610, 0fFF800000, %f1609, %p589;
	cvt.rzi.u32.f32 	%r2614, %f1610;
	setp.eq.s32 	%p590, %r2614, 0;
	@%p590 bra 	$L__BB5_1261;
	mul.hi.s32 	%r5208, %r11096, 1717986919;
	shr.u32 	%r5209, %r5208, 31;
	shr.s32 	%r5210, %r5208, 2;
	add.s32 	%r5211, %r5210, %r5209;
	mul.lo.s32 	%r5212, %r5211, 10;
	sub.s32 	%r2615, %r11096, %r5212;
	mov.b32 	%r11326, 0;
	mov.u32 	%r11327, %r11100;
$L__BB5_1258:
	mul.hi.s32 	%r5213, %r11327, 1717986919;
	shr.u32 	%r5214, %r5213, 31;
	shr.s32 	%r5215, %r5213, 2;
	add.s32 	%r5216, %r5215, %r5214;
	mul.lo.s32 	%r5217, %r5216, 10;
	sub.s32 	%r2618, %r11327, %r5217;
	setp.eq.s32 	%p591, %r2618, %r2615;
	@%p591 bra 	$L__BB5_1260;
	setp.gt.s32 	%p592, %r2618, %r2615;
	selp.b32 	%r2619, %r11100, %r11096, %p592;
	selp.b32 	%r11096, %r11096, %r11100, %p592;
	mov.u32 	%r11100, %r2619;
	bra.uni 	$L__BB5_1261;
$L__BB5_1260:
	add.s32 	%r11326, %r11326, 1;
	mul.hi.s32 	%r5218, %r11327, 1717986919;
	shr.u32 	%r5219, %r5218, 31;
	shr.s32 	%r5220, %r5218, 2;
	add.s32 	%r11327, %r5220, %r5219;
	setp.ne.s32 	%p593, %r11326, %r2614;
	@%p593 bra 	$L__BB5_1258;
$L__BB5_1261:
	max.s32 	%r5221, %r11108, %r11104;
	cvt.rn.f32.s32 	%f1611, %r5221;
	setp.lt.s32 	%p594, %r5221, 1;
	mul.f32 	%f1612, %f1611, 0f4B000000;
	selp.f32 	%f1613, %f1612, %f1611, %p594;
	selp.f32 	%f1614, 0fC1B80000, 0f00000000, %p594;
	mov.b32 	%r5222, %f1613;
	add.s32 	%r5223, %r5222, -1059760811;
	and.b32  	%r5224, %r5223, -8388608;
	sub.s32 	%r5225, %r5222, %r5224;
	mov.b32 	%f1615, %r5225;
	cvt.rn.f32.s32 	%f1616, %r5224;
	fma.rn.f32 	%f1617, %f1616, 0f34000000, %f1614;
	add.f32 	%f1618, %f1615, 0fBF800000;
	fma.rn.f32 	%f1619, %f1618, 0fBE055027, 0f3E1039F6;
	fma.rn.f32 	%f1620, %f1619, %f1618, 0fBDF8CDCC;
	fma.rn.f32 	%f1621, %f1620, %f1618, 0f3E0F2955;
	fma.rn.f32 	%f1622, %f1621, %f1618, 0fBE2AD8B9;
	fma.rn.f32 	%f1623, %f1622, %f1618, 0f3E4CED0B;
	fma.rn.f32 	%f1624, %f1623, %f1618, 0fBE7FFF22;
	fma.rn.f32 	%f1625, %f1624, %f1618, 0f3EAAAA78;
	fma.rn.f32 	%f1626, %f1625, %f1618, 0fBF000000;
	mul.f32 	%f1627, %f1618, %f1626;
	fma.rn.f32 	%f1628, %f1627, %f1618, %f1618;
	fma.rn.f32 	%f1629, %f1617, 0f3F317218, %f1628;
	setp.gt.u32 	%p595, %r5222, 2139095039;
	fma.rn.f32 	%f1630, %f1613, 0f7F800000, 0f7F800000;
	selp.f32 	%f1631, %f1630, %f1629, %p595;
	setp.eq.f32 	%p596, %f1613, 0f00000000;
	fma.rn.f32 	%f1632, %f1631, 0f3EDE5BD9, 0f3F800000;
	selp.f32 	%f1633, 0fFF800000, %f1632, %p596;
	cvt.rzi.u32.f32 	%r2625, %f1633;
	setp.eq.s32 	%p597, %r2625, 0;
	@%p597 bra 	$L__BB5_1266;
	mul.hi.s32 	%r5227, %r11104, 1717986919;
	shr.u32 	%r5228, %r5227, 31;
	shr.s32 	%r5229, %r5227, 2;
	add.s32 	%r5230, %r5229, %r5228;
	mul.lo.s32 	%r5231, %r5230, 10;
	sub.s32 	%r2626, %r11104, %r5231;
	mov.b32 	%r11330, 0;
	mov.u32 	%r11331, %r11108;
$L__BB5_1263:
	mul.hi.s32 	%r5232, %r11331, 1717986919;
	shr.u32 	%r5233, %r5232, 31;
	shr.s32 	%r5234, %r5232, 2;
	add.s32 	%r5235, %r5234, %r5233;
	mul.lo.s32 	%r5236, %r5235, 10;
	sub.s32 	%r2629, %r11331, %r5236;
	setp.eq.s32 	%p598, %r2629, %r2626;
	@%p598 bra 	$L__BB5_1265;
	setp.gt.s32 	%p599, %r2629, %r2626;
	selp.b32 	%r2630, %r11108, %r11104, %p599;
	selp.b32 	%r11104, %r11104, %r11108, %p599;
	mov.u32 	%r11108, %r2630;
	bra.uni 	$L__BB5_1266;
$L__BB5_1265:
	add.s32 	%r11330, %r11330, 1;
	mul.hi.s32 	%r5237, %r11331, 1717986919;
	shr.u32 	%r5238, %r5237, 31;
	shr.s32 	%r5239, %r5237, 2;
	add.s32 	%r11331, %r5239, %r5238;
	setp.ne.s32 	%p600, %r11330, %r2625;
	@%p600 bra 	$L__BB5_1263;
$L__BB5_1266:
	max.s32 	%r5240, %r11056, %r11052;
	cvt.rn.f32.s32 	%f1634, %r5240;
	setp.lt.s32 	%p601, %r5240, 1;
	mul.f32 	%f1635, %f1634, 0f4B000000;
	selp.f32 	%f1636, %f1635, %f1634, %p601;
	selp.f32 	%f1637, 0fC1B80000, 0f00000000, %p601;
	mov.b32 	%r5241, %f1636;
	add.s32 	%r5242, %r5241, -1059760811;
	and.b32  	%r5243, %r5242, -8388608;
	sub.s32 	%r5244, %r5241, %r5243;
	mov.b32 	%f1638, %r5244;
	cvt.rn.f32.s32 	%f1639, %r5243;
	fma.rn.f32 	%f1640, %f1639, 0f34000000, %f1637;
	add.f32 	%f1641, %f1638, 0fBF800000;
	fma.rn.f32 	%f1642, %f1641, 0fBE055027, 0f3E1039F6;
	fma.rn.f32 	%f1643, %f1642, %f1641, 0fBDF8CDCC;
	fma.rn.f32 	%f1644, %f1643, %f1641, 0f3E0F2955;
	fma.rn.f32 	%f1645, %f1644, %f1641, 0fBE2AD8B9;
	fma.rn.f32 	%f1646, %f1645, %f1641, 0f3E4CED0B;
	fma.rn.f32 	%f1647, %f1646, %f1641, 0fBE7FFF22;
	fma.rn.f32 	%f1648, %f1647, %f1641, 0f3EAAAA78;
	fma.rn.f32 	%f1649, %f1648, %f1641, 0fBF000000;
	mul.f32 	%f1650, %f1641, %f1649;
	fma.rn.f32 	%f1651, %f1650, %f1641, %f1641;
	fma.rn.f32 	%f1652, %f1640, 0f3F317218, %f1651;
	setp.gt.u32 	%p602, %r5241, 2139095039;
	fma.rn.f32 	%f1653, %f1636, 0f7F800000, 0f7F800000;
	selp.f32 	%f1654, %f1653, %f1652, %p602;
	setp.eq.f32 	%p603, %f1636, 0f00000000;
	fma.rn.f32 	%f1655, %f1654, 0f3EDE5BD9, 0f3F800000;
	selp.f32 	%f1656, 0fFF800000, %f1655, %p603;
	cvt.rzi.u32.f32 	%r2636, %f1656;
	setp.eq.s32 	%p604, %r2636, 0;
	@%p604 bra 	$L__BB5_1271;
	mul.hi.s32 	%r5246, %r11052, 1717986919;
	shr.u32 	%r5247, %r5246, 31;
	shr.s32 	%r5248, %r5246, 2;
	add.s32 	%r5249, %r5248, %r5247;
	mul.lo.s32 	%r5250, %r5249, 10;
	sub.s32 	%r2637, %r11052, %r5250;
	mov.b32 	%r11334, 0;
	mov.u32 	%r11335, %r11056;
$L__BB5_1268:
	mul.hi.s32 	%r5251, %r11335, 1717986919;
	shr.u32 	%r5252, %r5251, 31;
	shr.s32 	%r5253, %r5251, 2;
	add.s32 	%r5254, %r5253, %r5252;
	mul.lo.s32 	%r5255, %r5254, 10;
	sub.s32 	%r2640, %r11335, %r5255;
	setp.eq.s32 	%p605, %r2640, %r2637;
	@%p605 bra 	$L__BB5_1270;
	setp.gt.s32 	%p606, %r2640, %r2637;
	selp.b32 	%r2641, %r11056, %r11052, %p606;
	selp.b32 	%r11052, %r11052, %r11056, %p606;
	mov.u32 	%r11056, %r2641;
	bra.uni 	$L__BB5_1271;
$L__BB5_1270:
	add.s32 	%r11334, %r11334, 1;
	mul.hi.s32 	%r5256, %r11335, 1717986919;
	shr.u32 	%r5257, %r5256, 31;
	shr.s32 	%r5258, %r5256, 2;
	add.s32 	%r11335, %r5258, %r5257;
	setp.ne.s32 	%p607, %r11334, %r2636;
	@%p607 bra 	$L__BB5_1268;
$L__BB5_1271:
	max.s32 	%r5259, %r11064, %r11060;
	cvt.rn.f32.s32 	%f1657, %r5259;
	setp.lt.s32 	%p608, %r5259, 1;
	mul.f32 	%f1658, %f1657, 0f4B000000;
	selp.f32 	%f1659, %f1658, %f1657, %p608;
	selp.f32 	%f1660, 0fC1B80000, 0f00000000, %p608;
	mov.b32 	%r5260, %f1659;
	add.s32 	%r5261, %r5260, -1059760811;
	and.b32  	%r5262, %r5261, -8388608;
	sub.s32 	%r5263, %r5260, %r5262;
	mov.b32 	%f1661, %r5263;
	cvt.rn.f32.s32 	%f1662, %r5262;
	fma.rn.f32 	%f1663, %f1662, 0f34000000, %f1660;
	add.f32 	%f1664, %f1661, 0fBF800000;
	fma.rn.f32 	%f1665, %f1664, 0fBE055027, 0f3E1039F6;
	fma.rn.f32 	%f1666, %f1665, %f1664, 0fBDF8CDCC;
	fma.rn.f32 	%f1667, %f1666, %f1664, 0f3E0F2955;
	fma.rn.f32 	%f1668, %f1667, %f1664, 0fBE2AD8B9;
	fma.rn.f32 	%f1669, %f1668, %f1664, 0f3E4CED0B;
	fma.rn.f32 	%f1670, %f1669, %f1664, 0fBE7FFF22;
	fma.rn.f32 	%f1671, %f1670, %f1664, 0f3EAAAA78;
	fma.rn.f32 	%f1672, %f1671, %f1664, 0fBF000000;
	mul.f32 	%f1673, %f1664, %f1672;
	fma.rn.f32 	%f1674, %f1673, %f1664, %f1664;
	fma.rn.f32 	%f1675, %f1663, 0f3F317218, %f1674;
	setp.gt.u32 	%p609, %r5260, 2139095039;
	fma.rn.f32 	%f1676, %f1659, 0f7F800000, 0f7F800000;
	selp.f32 	%f1677, %f1676, %f1675, %p609;
	setp.eq.f32 	%p610, %f1659, 0f00000000;
	fma.rn.f32 	%f1678, %f1677, 0f3EDE5BD9, 0f3F800000;
	selp.f32 	%f1679, 0fFF800000, %f1678, %p610;
	cvt.rzi.u32.f32 	%r2647, %f1679;
	setp.eq.s32 	%p611, %r2647, 0;
	@%p611 bra 	$L__BB5_1276;
	mul.hi.s32 	%r5265, %r11060, 1717986919;
	shr.u32 	%r5266, %r5265, 31;
	shr.s32 	%r5267, %r5265, 2;
	add.s32 	%r5268, %r5267, %r5266;
	mul.lo.s32 	%r5269, %r5268, 10;
	sub.s32 	%r2648, %r11060, %r5269;
	mov.b32 	%r11338, 0;
	mov.u32 	%r11339, %r11064;
$L__BB5_1273:
	mul.hi.s32 	%r5270, %r11339, 1717986919;
	shr.u32 	%r5271, %r5270, 31;
	shr.s32 	%r5272, %r5270, 2;
	add.s32 	%r5273, %r5272, %r5271;
	mul.lo.s32 	%r5274, %r5273, 10;
	sub.s32 	%r2651, %r11339, %r5274;
	setp.eq.s32 	%p612, %r2651, %r2648;
	@%p612 bra 	$L__BB5_1275;
	setp.gt.s32 	%p613, %r2651, %r2648;
	selp.b32 	%r2652, %r11064, %r11060, %p613;
	selp.b32 	%r11060, %r11060, %r11064, %p613;
	mov.u32 	%r11064, %r2652;
	bra.uni 	$L__BB5_1276;
$L__BB5_1275:
	add.s32 	%r11338, %r11338, 1;
	mul.hi.s32 	%r5275, %r11339, 1717986919;
	shr.u32 	%r5276, %r5275, 31;
	shr.s32 	%r5277, %r5275, 2;
	add.s32 	%r11339, %r5277, %r5276;
	setp.ne.s32 	%p614, %r11338, %r2647;
	@%p614 bra 	$L__BB5_1273;
$L__BB5_1276:
	max.s32 	%r5278, %r11072, %r11068;
	cvt.rn.f32.s32 	%f1680, %r5278;
	setp.lt.s32 	%p615, %r5278, 1;
	mul.f32 	%f1681, %f1680, 0f4B000000;
	selp.f32 	%f1682, %f1681, %f1680, %p615;
	selp.f32 	%f1683, 0fC1B80000, 0f00000000, %p615;
	mov.b32 	%r5279, %f1682;
	add.s32 	%r5280, %r5279, -1059760811;
	and.b32  	%r5281, %r5280, -8388608;
	sub.s32 	%r5282, %r5279, %r5281;
	mov.b32 	%f1684, %r5282;
	cvt.rn.f32.s32 	%f1685, %r5281;
	fma.rn.f32 	%f1686, %f1685, 0f34000000, %f1683;
	add.f32 	%f1687, %f1684, 0fBF800000;
	fma.rn.f32 	%f1688, %f1687, 0fBE055027, 0f3E1039F6;
	fma.rn.f32 	%f1689, %f1688, %f1687, 0fBDF8CDCC;
	fma.rn.f32 	%f1690, %f1689, %f1687, 0f3E0F2955;
	fma.rn.f32 	%f1691, %f1690, %f1687, 0fBE2AD8B9;
	fma.rn.f32 	%f1692, %f1691, %f1687, 0f3E4CED0B;
	fma.rn.f32 	%f1693, %f1692, %f1687, 0fBE7FFF22;
	fma.rn.f32 	%f1694, %f1693, %f1687, 0f3EAAAA78;
	fma.rn.f32 	%f1695, %f1694, %f1687, 0fBF000000;
	mul.f32 	%f1696, %f1687, %f1695;
	fma.rn.f32 	%f1697, %f1696, %f1687, %f1687;
	fma.rn.f32 	%f1698, %f1686, 0f3F317218, %f1697;
	setp.gt.u32 	%p616, %r5279, 2139095039;
	fma.rn.f32 	%f1699, %f1682, 0f7F800000, 0f7F800000;
	selp.f32 	%f1700, %f1699, %f1698, %p616;
	setp.eq.f32 	%p617, %f1682, 0f00000000;
	fma.rn.f32 	%f1701, %f1700, 0f3EDE5BD9, 0f3F800000;
	selp.f32 	%f1702, 0fFF800000, %f1701, %p617;
	cvt.rzi.u32.f32 	%r2658, %f1702;
	setp.eq.s32 	%p618, %r2658, 0;
	@%p618 bra 	$L__BB5_1281;
	mul.hi.s32 	%r5284, %r11068, 1717986919;
	shr.u32 	%r5285, %r5284, 31;
	shr.s32 	%r5286, %r5284, 2;
	add.s32 	%r5287, %r5286, %r5285;
	mul.lo.s32 	%r5288, %r5287, 10;
	sub.s32 	%r2659, %r11068, %r5288;
	mov.b32 	%r11342, 0;
	mov.u32 	%r11343, %r11072;
$L__BB5_1278:
	mul.hi.s32 	%r5289, %r11343, 1717986919;
	shr.u32 	%r5290, %r5289, 31;
	shr.s32 	%r5291, %r5289, 2;
	add.s32 	%r5292, %r5291, %r5290;
	mul.lo.s32 	%r5293, %r5292, 10;
	sub.s32 	%r2662, %r11343, %r5293;
	setp.eq.s32 	%p619, %r2662, %r2659;
	@%p619 bra 	$L__BB5_1280;
	setp.gt.s32 	%p620, %r2662, %r2659;
	selp.b32 	%r2663, %r11072, %r11068, %p620;
	selp.b32 	%r11068, %r11068, %r11072, %p620;
	mov.u32 	%r11072, %r2663;
	bra.uni 	$L__BB5_1281;
$L__BB5_1280:
	add.s32 	%r11342, %r11342, 1;
	mul.hi.s32 	%r5294, %r11343, 1717986919;
	shr.u32 	%r5295, %r5294, 31;
	shr.s32 	%r5296, %r5294, 2;
	add.s32 	%r11343, %r5296, %r5295;
	setp.ne.s32 	%p621, %r11342, %r2658;
	@%p621 bra 	$L__BB5_1278;
$L__BB5_1281:
	max.s32 	%r5297, %r11080, %r11076;
	cvt.rn.f32.s32 	%f1703, %r5297;
	setp.lt.s32 	%p622, %r5297, 1;
	mul.f32 	%f1704, %f1703, 0f4B000000;
	selp.f32 	%f1705, %f1704, %f1703, %p622;
	selp.f32 	%f1706, 0fC1B80000, 0f00000000, %p622;
	mov.b32 	%r5298, %f1705;
	add.s32 	%r5299, %r5298, -1059760811;
	and.b32  	%r5300, %r5299, -8388608;
	sub.s32 	%r5301, %r5298, %r5300;
	mov.b32 	%f1707, %r5301;
	cvt.rn.f32.s32 	%f1708, %r5300;
	fma.rn.f32 	%f1709, %f1708, 0f34000000, %f1706;
	add.f32 	%f1710, %f1707, 0fBF800000;
	fma.rn.f32 	%f1711, %f1710, 0fBE055027, 0f3E1039F6;
	fma.rn.f32 	%f1712, %f1711, %f1710, 0fBDF8CDCC;
	fma.rn.f32 	%f1713, %f1712, %f1710, 0f3E0F2955;
	fma.rn.f32 	%f1714, %f1713, %f1710, 0fBE2AD8B9;
	fma.rn.f32 	%f1715, %f1714, %f1710, 0f3E4CED0B;
	fma.rn.f32 	%f1716, %f1715, %f1710, 0fBE7FFF22;
	fma.rn.f32 	%f1717, %f1716, %f1710, 0f3EAAAA78;
	fma.rn.f32 	%f1718, %f1717, %f1710, 0fBF000000;
	mul.f32 	%f1719, %f1710, %f1718;
	fma.rn.f32 	%f1720, %f1719, %f1710, %f1710;
	fma.rn.f32 	%f1721, %f1709, 0f3F317218, %f1720;
	setp.gt.u32 	%p623, %r5298, 2139095039;
	fma.rn.f32 	%f1722, %f1705, 0f7F800000, 0f7F800000;
	selp.f32 	%f1723, %f1722, %f1721, %p623;
	setp.eq.f32 	%p624, %f1705, 0f00000000;
	fma.rn.f32 	%f1724, %f1723, 0f3EDE5BD9, 0f3F800000;
	selp.f32 	%f1725, 0fFF800000, %f1724, %p624;
	cvt.rzi.u32.f32 	%r2669, %f1725;
	setp.eq.s32 	%p625, %r2669, 0;
	@%p625 bra 	$L__BB5_1286;
	mul.hi.s32 	%r5303, %r11076, 1717986919;
	shr.u32 	%r5304, %r5303, 31;
	shr.s32 	%r5305, %r5303, 2;
	add.s32 	%r5306, %r5305, %r5304;
	mul.lo.s32 	%r5307, %r5306, 10;
	sub.s32 	%r2670, %r11076, %r5307;
	mov.b32 	%r11346, 0;
	mov.u32 	%r11347, %r11080;
$L__BB5_1283:
	mul.hi.s32 	%r5308, %r11347, 1717986919;
	shr.u32 	%r5309, %r5308, 31;
	shr.s32 	%r5310, %r5308, 2;
	add.s32 	%r5311, %r5310, %r5309;
	mul.lo.s32 	%r5312, %r5311, 10;
	sub.s32 	%r2673, %r11347, %r5312;
	setp.eq.s32 	%p626, %r2673, %r2670;
	@%p626 bra 	$L__BB5_1285;
	setp.gt.s32 	%p627, %r2673, %r2670;
	selp.b32 	%r2674, %r11080, %r11076, %p627;
	selp.b32 	%r11076, %r11076, %r11080, %p627;
	mov.u32 	%r11080, %r2674;
	bra.uni 	$L__BB5_1286;
$L__BB5_1285:
	add.s32 	%r11346, %r11346, 1;
	mul.hi.s32 	%r5313, %r11347, 1717986919;
	shr.u32 	%r5314, %r5313, 31;
	shr.s32 	%r5315, %r5313, 2;
	add.s32 	%r11347, %r5315, %r5314;
	setp.ne.s32 	%p628, %r11346, %r2669;
	@%p628 bra 	$L__BB5_1283;
$L__BB5_1286:
	max.s32 	%r5316, %r11088, %r11084;
	cvt.rn.f32.s32 	%f1726, %r5316;
	setp.lt.s32 	%p629, %r5316, 1;
	mul.f32 	%f1727, %f1726, 0f4B000000;
	selp.f32 	%f1728, %f1727, %f1726, %p629;
	selp.f32 	%f1729, 0fC1B80000, 0f00000000, %p629;
	mov.b32 	%r5317, %f1728;
	add.s32 	%r5318, %r5317, -1059760811;
	and.b32  	%r5319, %r5318, -8388608;
	sub.s32 	%r5320, %r5317, %r5319;
	mov.b32 	%f1730, %r5320;
	cvt.rn.f32.s32 	%f1731, %r5319;
	fma.rn.f32 	%f1732, %f1731, 0f34000000, %f1729;
	add.f32 	%f1733, %f1730, 0fBF800000;
	fma.rn.f32 	%f1734, %f1733, 0fBE055027, 0f3E1039F6;
	fma.rn.f32 	%f1735, %f1734, %f1733, 0fBDF8CDCC;
	fma.rn.f32 	%f1736, %f1735, %f1733, 0f3E0F2955;
	fma.rn.f32 	%f1737, %f1736, %f1733, 0fBE2AD8B9;
	fma.rn.f32 	%f1738, %f1737, %f1733, 0f3E4CED0B;
	fma.rn.f32 	%f1739, %f1738, %f1733, 0fBE7FFF22;
	fma.rn.f32 	%f1740, %f1739, %f1733, 0f3EAAAA78;
	fma.rn.f32 	%f1741, %f1740, %f1733, 0fBF000000;
	mul.f32 	%f1742, %f1733, %f1741;
	fma.rn.f32 	%f1743, %f1742, %f1733, %f1733;
	fma.rn.f32 	%f1744, %f1732, 0f3F317218, %f1743;
	setp.gt.u32 	%p630, %r5317, 2139095039;
	fma.rn.f32 	%f1745, %f1728, 0f7F800000, 0f7F800000;
	selp.f32 	%f1746, %f1745, %f1744, %p630;
	setp.eq.f32 	%p631, %f1728, 0f00000000;
	fma.rn.f32 	%f1747, %f1746, 0f3EDE5BD9, 0f3F800000;
	selp.f32 	%f1748, 0fFF800000, %f1747, %p631;
	cvt.rzi.u32.f32 	%r2680, %f1748;
	setp.eq.s32 	%p632, %r2680, 0;
	@%p632 bra 	$L__BB5_1291;
	mul.hi.s32 	%r5322, %r11084, 1717986919;
	shr.u32 	%r5323, %r5322, 31;
	shr.s32 	%r5324, %r5322, 2;
	add.s32 	%r5325, %r5324, %r5323;
	mul.lo.s32 	%r5326, %r5325, 10;
	sub.s32 	%r2681, %r11084, %r5326;
	mov.b32 	%r11350, 0;
	mov.u32 	%r11351, %r11088;
$L__BB5_1288:
	mul.hi.s32 	%r5327, %r11351, 1717986919;
	shr.u32 	%r5328, %r5327, 31;
	shr.s32 	%r5329, %r5327, 2;
	add.s32 	%r5330, %r5329, %r5328;
	mul.lo.s32 	%r5331, %r5330, 10;
	sub.s32 	%r2684, %r11351, %r5331;
	setp.eq.s32 	%p633, %r2684, %r2681;
	@%p633 bra 	$L__BB5_1290;
	setp.gt.s32 	%p634, %r2684, %r2681;
	selp.b32 	%r2685, %r11088, %r11084, %p634;
	selp.b32 	%r11084, %r11084, %r11088, %p634;
	mov.u32 	%r11088, %r2685;
	bra.uni 	$L__BB5_1291;
$L__BB5_1290:
	add.s32 	%r11350, %r11350, 1;
	mul.hi.s32 	%r5332, %r11351, 1717986919;
	shr.u32 	%r5333, %r5332, 31;
	shr.s32 	%r5334, %r5332, 2;
	add.s32 	%r11351, %r5334, %r5333;
	setp.ne.s32 	%p635, %r11350, %r2680;
	@%p635 bra 	$L__BB5_1288;
$L__BB5_1291:
	max.s32 	%r5335, %r11096, %r11092;
	cvt.rn.f32.s32 	%f1749, %r5335;
	setp.lt.s32 	%p636, %r5335, 1;
	mul.f32 	%f1750, %f1749, 0f4B000000;
	selp.f32 	%f1751, %f1750, %f1749, %p636;
	selp.f32 	%f1752, 0fC1B80000, 0f00000000, %p636;
	mov.b32 	%r5336, %f1751;
	add.s32 	%r5337, %r5336, -1059760811;
	and.b32  	%r5338, %r5337, -8388608;
	sub.s32 	%r5339, %r5336, %r5338;
	mov.b32 	%f1753, %r5339;
	cvt.rn.f32.s32 	%f1754, %r5338;
	fma.rn.f32 	%f1755, %f1754, 0f34000000, %f1752;
	add.f32 	%f1756, %f1753, 0fBF800000;
	fma.rn.f32 	%f1757, %f1756, 0fBE055027, 0f3E1039F6;
	fma.rn.f32 	%f1758, %f1757, %f1756, 0fBDF8CDCC;
	fma.rn.f32 	%f1759, %f1758, %f1756, 0f3E0F2955;
	fma.rn.f32 	%f1760, %f1759, %f1756, 0fBE2AD8B9;
	fma.rn.f32 	%f1761, %f1760, %f1756, 0f3E4CED0B;
	fma.rn.f32 	%f1762, %f1761, %f1756, 0fBE7FFF22;
	fma.rn.f32 	%f1763, %f1762, %f1756, 0f3EAAAA78;
	fma.rn.f32 	%f1764, %f1763, %f1756, 0fBF000000;
	mul.f32 	%f1765, %f1756, %f1764;
	fma.rn.f32 	%f1766, %f1765, %f1756, %f1756;
	fma.rn.f32 	%f1767, %f1755, 0f3F317218, %f1766;
	setp.gt.u32 	%p637, %r5336, 2139095039;
	fma.rn.f32 	%f1768, %f1751, 0f7F800000, 0f7F800000;
	selp.f32 	%f1769, %f1768, %f1767, %p637;
	setp.eq.f32 	%p638, %f1751, 0f00000000;
	fma.rn.f32 	%f1770, %f1769, 0f3EDE5BD9, 0f3F800000;
	selp.f32 	%f1771, 0fFF800000, %f1770, %p638;
	cvt.rzi.u32.f32 	%r2691, %f1771;
	setp.eq.s32 	%p639, %r2691, 0;
	@%p639 bra 	$L__BB5_1296;
	mul.hi.s32 	%r5341, %r11092, 1717986919;
	shr.u32 	%r5342, %r5341, 31;
	shr.s32 	%r5343, %r5341, 2;
	add.s32 	%r5344, %r5343, %r5342;
	mul.lo.s32 	%r5345, %r5344, 10;
	sub.s32 	%r2692, %r11092, %r5345;
	mov.b32 	%r11354, 0;
	mov.u32 	%r11355, %r11096;
$L__BB5_1293:
	mul.hi.s32 	%r5346, %r11355, 1717986919;
	shr.u32 	%r5347, %r5346, 31;
	shr.s32 	%r5348, %r5346, 2;
	add.s32 	%r5349, %r5348, %r5347;
	mul.lo.s32 	%r5350, %r5349, 10;
	sub.s32 	%r2695, %r11355, %r5350;
	setp.eq.s32 	%p640, %r2695, %r2692;
	@%p640 bra 	$L__BB5_1295;
	setp.gt.s32 	%p641, %r2695, %r2692;
	selp.b32 	%r2696, %r11096, %r11092, %p641;
	selp.b32 	%r11092, %r11092, %r11096, %p641;
	mov.u32 	%r11096, %r2696;
	bra.uni 	$L__BB5_1296;
$L__BB5_1295:
	add.s32 	%r11354, %r11354, 1;
	mul.hi.s32 	%r5351, %r11355, 1717986919;
	shr.u32 	%r5352, %r5351, 31;
	shr.s32 	%r5353, %r5351, 2;
	add.s32 	%r11355, %r5353, %r5352;
	setp.ne.s32 	%p642, %r11354, %r2691;
	@%p642 bra 	$L__BB5_1293;
$L__BB5_1296:
	max.s32 	%r5354, %r11104, %r11100;
	cvt.rn.f32.s32 	%f1772, %r5354;
	setp.lt.s32 	%p643, %r5354, 1;
	mul.f32 	%f1773, %f1772, 0f4B000000;
	selp.f32 	%f1774, %f1773, %f1772, %p643;
	selp.f32 	%f1775, 0fC1B80000, 0f00000000, %p643;
	mov.b32 	%r5355, %f1774;
	add.s32 	%r5356, %r5355, -1059760811;
	and.b32  	%r5357, %r5356, -8388608;
	sub.s32 	%r5358, %r5355, %r5357;
	mov.b32 	%f1776, %r5358;
	cvt.rn.f32.s32 	%f1777, %r5357;
	fma.rn.f32 	%f1778, %f1777, 0f34000000, %f1775;
	add.f32 	%f1779, %f1776, 0fBF800000;
	fma.rn.f32 	%f1780, %f1779, 0fBE055027, 0f3E1039F6;
	fma.rn.f32 	%f1781, %f1780, %f1779, 0fBDF8CDCC;
	fma.rn.f32 	%f1782, %f1781, %f1779, 0f3E0F2955;
	fma.rn.f32 	%f1783, %f1782, %f1779, 0fBE2AD8B9;
	fma.rn.f32 	%f1784, %f1783, %f1779, 0f3E4CED0B;
	fma.rn.f32 	%f1785, %f1784, %f1779, 0fBE7FFF22;
	fma.rn.f32 	%f1786, %f1785, %f1779, 0f3EAAAA78;
	fma.rn.f32 	%f1787, %f1786, %f1779, 0fBF000000;
	mul.f32 	%f1788, %f1779, %f1787;
	fma.rn.f32 	%f1789, %f1788, %f1779, %f1779;
	fma.rn.f32 	%f1790, %f1778, 0f3F317218, %f1789;
	setp.gt.u32 	%p644, %r5355, 2139095039;
	fma.rn.f32 	%f1791, %f1774, 0f7F800000, 0f7F800000;
	selp.f32 	%f1792, %f1791, %f1790, %p644;
	setp.eq.f32 	%p645, %f1774, 0f00000000;
	fma.rn.f32 	%f1793, %f1792, 0f3EDE5BD9, 0f3F800000;
	selp.f32 	%f1794, 0fFF800000, %f1793, %p645;
	cvt.rzi.u32.f32 	%r2702, %f1794;
	setp.eq.s32 	%p646, %r2702, 0;
	@%p646 bra 	$L__BB5_1301;
	mul.hi.s32 	%r5360, %r11100, 1717986919;
	shr.u32 	%r5361, %r5360, 31;
	shr.s32 	%r5362, %r5360, 2;
	add.s32 	%r5363, %r5362, %r5361;
	mul.lo.s32 	%r5364, %r5363, 10;
	sub.s32 	%r2703, %r11100, %r5364;
	mov.b32 	%r11358, 0;
	mov.u32 	%r11359, %r11104;
$L__BB5_1298:
	mul.hi.s32 	%r5365, %r11359, 1717986919;
	shr.u32 	%r5366, %r5365, 31;
	shr.s32 	%r5367, %r5365, 2;
	add.s32 	%r5368, %r5367, %r5366;
	mul.lo.s32 	%r5369, %r5368, 10;
	sub.s32 	%r2706, %r11359, %r5369;
	setp.eq.s32 	%p647, %r2706, %r2703;
	@%p647 bra 	$L__BB5_1300;
	setp.gt.s32 	%p648, %r2706, %r2703;
	selp.b32 	%r2707, %r11104, %r11100, %p648;
	selp.b32 	%r11100, %r11100, %r11104, %p648;
	mov.u32 	%r11104, %r2707;
	bra.uni 	$L__BB5_1301;
$L__BB5_1300:
	add.s32 	%r11358, %r11358, 1;
	mul.hi.s32 	%r5370, %r11359, 1717986919;
	shr.u32 	%r5371, %r5370, 31;
	shr.s32 	%r5372, %r5370, 2;
	add.s32 	%r11359, %r5372, %r5371;
	setp.ne.s32 	%p649, %r11358, %r2702;
	@%p649 bra 	$L__BB5_1298;
$L__BB5_1301:
	max.s32 	%r5373, %r11172, %r11108;
	cvt.rn.f32.s32 	%f1795, %r5373;
	setp.lt.s32 	%p650, %r5373, 1;
	mul.f32 	%f1796, %f1795, 0f4B000000;
	selp.f32 	%f1797, %f1796, %f1795, %p650;
	selp.f32 	%f1798, 0fC1B80000, 0f00000000, %p650;
	mov.b32 	%r5374, %f1797;
	add.s32 	%r5375, %r5374, -1059760811;
	and.b32  	%r5376, %r5375, -8388608;
	sub.s32 	%r5377, %r5374, %r5376;
	mov.b32 	%f1799, %r5377;
	cvt.rn.f32.s32 	%f1800, %r5376;
	fma.rn.f32 	%f1801, %f1800, 0f34000000, %f1798;
	add.f32 	%f1802, %f1799, 0fBF800000;
	fma.rn.f32 	%f1803, %f1802, 0fBE055027, 0f3E1039F6;
	fma.rn.f32 	%f1804, %f1803, %f1802, 0fBDF8CDCC;
	fma.rn.f32 	%f1805, %f1804, %f1802, 0f3E0F2955;
	fma.rn.f32 	%f1806, %f1805, %f1802, 0fBE2AD8B9;
	fma.rn.f32 	%f1807, %f1806, %f1802, 0f3E4CED0B;
	fma.rn.f32 	%f1808, %f1807, %f1802, 0fBE7FFF22;
	fma.rn.f32 	%f1809, %f1808, %f1802, 0f3EAAAA78;
	fma.rn.f32 	%f1810, %f1809, %f1802, 0fBF000000;
	mul.f32 	%f1811, %f1802, %f1810;
	fma.rn.f32 	%f1812, %f1811, %f1802, %f1802;
	fma.rn.f32 	%f1813, %f1801, 0f3F317218, %f1812;
	setp.gt.u32 	%p651, %r5374, 2139095039;
	fma.rn.f32 	%f1814, %f1797, 0f7F800000, 0f7F800000;
	selp.f32 	%f1815, %f1814, %f1813, %p651;
	setp.eq.f32 	%p652, %f1797, 0f00000000;
	fma.rn.f32 	%f1816, %f1815, 0f3EDE5BD9, 0f3F800000;
	selp.f32 	%f1817, 0fFF800000, %f1816, %p652;
	cvt.rzi.u32.f32 	%r2713, %f1817;
	setp.eq.s32 	%p653, %r2713, 0;
	@%p653 bra 	$L__BB5_1306;
	mul.hi.s32 	%r5379, %r11108, 1717986919;
	shr.u32 	%r5380, %r5379, 31;
	shr.s32 	%r5381, %r5379, 2;
	add.s32 	%r5382, %r5381, %r5380;
	mul.lo.s32 	%r5383, %r5382, 10;
	sub.s32 	%r2714, %r11108, %r5383;
	mov.b32 	%r11362, 0;
	mov.u32 	%r11363, %r11172;
$L__BB5_1303:
	mul.hi.s32 	%r5384, %r11363, 1717986919;
	shr.u32 	%r5385, %r5384, 31;
	shr.s32 	%r5386, %r5384, 2;
	add.s32 	%r5387, %r5386, %r5385;
	mul.lo.s32 	%r5388, %r5387, 10;
	sub.s32 	%r2717, %r11363, %r5388;
	setp.eq.s32 	%p654, %r2717, %r2714;
	@%p654 bra 	$L__BB5_1305;
	setp.gt.s32 	%p655, %r2717, %r2714;
	selp.b32 	%r2718, %r11172, %r11108, %p655;
	selp.b32 	%r11108, %r11108, %r11172, %p655;
	mov.u32 	%r11172, %r2718;
	bra.uni 	$L__BB5_1306;
$L__BB5_1305:
	add.s32 	%r11362, %r11362, 1;
	mul.hi.s32 	%r5389, %r11363, 1717986919;
	shr.u32 	%r5390, %r5389, 31;
	shr.s32 	%r5391, %r5389, 2;
	add.s32 	%r11363, %r5391, %r5390;
	setp.ne.s32 	%p656, %r11362, %r2713;
	@%p656 bra 	$L__BB5_1303;
$L__BB5_1306:
	max.s32 	%r5392, %r11052, %r11113;
	cvt.rn.f32.s32 	%f1818, %r5392;
	setp.lt.s32 	%p657, %r5392, 1;
	mul.f32 	%f1819, %f1818, 0f4B000000;
	selp.f32 	%f1820, %f1819, %f1818, %p657;
	selp.f32 	%f1821, 0fC1B80000, 0f00000000, %p657;
	mov.b32 	%r5393, %f1820;
	add.s32 	%r5394, %r5393, -1059760811;
	and.b32  	%r5395, %r5394, -8388608;
	sub.s32 	%r5396, %r5393, %r5395;
	mov.b32 	%f1822, %r5396;
	cvt.rn.f32.s32 	%f1823, %r5395;
	fma.rn.f32 	%f1824, %f1823, 0f34000000, %f1821;
	add.f32 	%f1825, %f1822, 0fBF800000;
	fma.rn.f32 	%f1826, %f1825, 0fBE055027, 0f3E1039F6;
	fma.rn.f32 	%f1827, %f1826, %f1825, 0fBDF8CDCC;
	fma.rn.f32 	%f1828, %f1827, %f1825, 0f3E0F2955;
	fma.rn.f32 	%f1829, %f1828, %f1825, 0fBE2AD8B9;
	fma.rn.f32 	%f1830, %f1829, %f1825, 0f3E4CED0B;
	fma.rn.f32 	%f1831, %f1830, %f1825, 0fBE7FFF22;
	fma.rn.f32 	%f1832, %f1831, %f1825, 0f3EAAAA78;
	fma.rn.f32 	%f1833, %f1832, %f1825, 0fBF000000;
	mul.f32 	%f1834, %f1825, %f1833;
	fma.rn.f32 	%f1835, %f1834, %f1825, %f1825;
	fma.rn.f32 	%f1836, %f1824, 0f3F317218, %f1835;
	setp.gt.u32 	%p658, %r5393, 2139095039;
	fma.rn.f32 	%f1837, %f1820, 0f7F800000, 0f7F800000;
	selp.f32 	%f1838, %f1837, %f1836, %p658;
	setp.eq.f32 	%p659, %f1820, 0f00000000;
	fma.rn.f32 	%f1839, %f1838, 0f3EDE5BD9, 0f3F800000;
	selp.f32 	%f1840, 0fFF800000, %f1839, %p659;
	cvt.rzi.u32.f32 	%r2724, %f1840;
	setp.eq.s32 	%p660, %r2724, 0;
	@%p660 bra 	$L__BB5_1311;
	mul.hi.s32 	%r5398, %r11113, 1717986919;
	shr.u32 	%r5399, %r5398, 31;
	shr.s32 	%r5400, %r5398, 2;
	add.s32 	%r5401, %r5400, %r5399;
	mul.lo.s32 	%r5402, %r5401, 10;
	sub.s32 	%r2725, %r11113, %r5402;
	mov.b32 	%r11366, 0;
	mov.u32 	%r11367, %r11052;
$L__BB5_1308:
	mul.hi.s32 	%r5403, %r11367, 1717986919;
	shr.u32 	%r5404, %r5403, 31;
	shr.s32 	%r5405, %r5403, 2;
	add.s32 	%r5406, %r5405, %r5404;
	mul.lo.s32 	%r5407, %r5406, 10;
	sub.s32 	%r2728, %r11367, %r5407;
	setp.eq.s32 	%p661, %r2728, %r2725;
	@%p661 bra 	$L__BB5_1310;
	setp.gt.s32 	%p662, %r2728, %r2725;
	selp.b32 	%r2729, %r11052, %r11113, %p662;
	selp.b32 	%r11113, %r11113, %r11052, %p662;
	mov.u32 	%r11052, %r2729;
	bra.uni 	$L__BB5_1311;
$L__BB5_1310:
	add.s32 	%r11366, %r11366, 1;
	mul.hi.s32 	%r5408, %r11367, 1717986919;
	shr.u32 	%r5409, %r5408, 31;
	shr.s32 	%r5410, %r5408, 2;
	add.s32 	%r11367, %r5410, %r5409;
	setp.ne.s32 	%p663, %r11366, %r2724;
	@%p663 bra 	$L__BB5_1308;
$L__BB5_1311:
	max.s32 	%r5411, %r11060, %r11056;
	cvt.rn.f32.s32 	%f1841, %r5411;
	setp.lt.s32 	%p664, %r5411, 1;
	mul.f32 	%f1842, %f1841, 0f4B000000;
	selp.f32 	%f1843, %f1842, %f1841, %p664;
	selp.f32 	%f1844, 0fC1B80000, 0f00000000, %p664;
	mov.b32 	%r5412, %f1843;
	add.s32 	%r5413, %r5412, -1059760811;
	and.b32  	%r5414, %r5413, -8388608;
	sub.s32 	%r5415, %r5412, %r5414;
	mov.b32 	%f1845, %r5415;
	cvt.rn.f32.s32 	%f1846, %r5414;
	fma.rn.f32 	%f1847, %f1846, 0f34000000, %f1844;
	add.f32 	%f1848, %f1845, 0fBF800000;
	fma.rn.f32 	%f1849, %f1848, 0fBE055027, 0f3E1039F6;
	fma.rn.f32 	%f1850, %f1849, %f1848, 0fBDF8CDCC;
	fma.rn.f32 	%f1851, %f1850, %f1848, 0f3E0F2955;
	fma.rn.f32 	%f1852, %f1851, %f1848, 0fBE2AD8B9;
	fma.rn.f32 	%f1853, %f1852, %f1848, 0f3E4CED0B;
	fma.rn.f32 	%f1854, %f1853, %f1848, 0fBE7FFF22;
	fma.rn.f32 	%f1855, %f1854, %f1848, 0f3EAAAA78;
	fma.rn.f32 	%f1856, %f1855, %f1848, 0fBF000000;
	mul.f32 	%f1857, %f1848, %f1856;
	fma.rn.f32 	%f1858, %f1857, %f1848, %f1848;
	fma.rn.f32 	%f1859, %f1847, 0f3F317218, %f1858;
	setp.gt.u32 	%p665, %r5412, 2139095039;
	fma.rn.f32 	%f1860, %f1843, 0f7F800000, 0f7F800000;
	selp.f32 	%f1861, %f1860, %f1859, %p665;
	setp.eq.f32 	%p666, %f1843, 0f00000000;
	fma.rn.f32 	%f1862, %f1861, 0f3EDE5BD9, 0f3F800000;
	selp.f32 	%f1863, 0fFF800000, %f1862, %p666;
	cvt.rzi.u32.f32 	%r2735, %f1863;
	setp.eq.s32 	%p667, %r2735, 0;
	@%p667 bra 	$L__BB5_1316;
	mul.hi.s32 	%r5417, %r11056, 1717986919;
	shr.u32 	%r5418, %r5417, 31;
	shr.s32 	%r5419, %r5417, 2;
	add.s32 	%r5420, %r5419, %r5418;
	mul.lo.s32 	%r5421, %r5420, 10;
	sub.s32 	%r2736, %r11056, %r5421;
	mov.b32 	%r11370, 0;
	mov.u32 	%r11371, %r11060;
$L__BB5_1313:
	mul.hi.s32 	%r5422, %r11371, 1717986919;
	shr.u32 	%r5423, %r5422, 31;
	shr.s32 	%r5424, %r5422, 2;
	add.s32 	%r5425, %r5424, %r5423;
	mul.lo.s32 	%r5426, %r5425, 10;
	sub.s32 	%r2739, %r11371, %r5426;
	setp.eq.s32 	%p668, %r2739, %r2736;
	@%p668 bra 	$L__BB5_1315;
	setp.gt.s32 	%p669, %r2739, %r2736;
	selp.b32 	%r2740, %r11060, %r11056, %p669;
	selp.b32 	%r11056, %r11056, %r11060, %p669;
	mov.u32 	%r11060, %r2740;
	bra.uni 	$L__BB5_1316;
$L__BB5_1315:
	add.s32 	%r11370, %r11370, 1;
	mul.hi.s32 	%r5427, %r11371, 1717986919;
	shr.u32 	%r5428, %r5427, 31;
	shr.s32 	%r5429, %r5427, 2;
	add.s32 	%r11371, %r5429, %r5428;
	setp.ne.s32 	%p670, %r11370, %r2735;
	@%p670 bra 	$L__BB5_1313;
$L__BB5_1316:
	max.s32 	%r5430, %r11068, %r11064;
	cvt.rn.f32.s32 	%f1864, %r5430;
	setp.lt.s32 	%p671, %r5430, 1;
	mul.f32 	%f1865, %f1864, 0f4B000000;
	selp.f32 	%f1866, %f1865, %f1864, %p671;
	selp.f32 	%f1867, 0fC1B80000, 0f00000000, %p671;
	mov.b32 	%r5431, %f1866;
	add.s32 	%r5432, %r5431, -1059760811;
	and.b32  	%r5433, %r5432, -8388608;
	sub.s32 	%r5434, %r5431, %r5433;
	mov.b32 	%f1868, %r5434;
	cvt.rn.f32.s32 	%f1869, %r5433;
	fma.rn.f32 	%f1870, %f1869, 0f34000000, %f1867;
	add.f32 	%f1871, %f1868, 0fBF800000;
	fma.rn.f32 	%f1872, %f1871, 0fBE055027, 0f3E1039F6;
	fma.rn.f32 	%f1873, %f1872, %f1871, 0fBDF8CDCC;
	fma.rn.f32 	%f1874, %f1873, %f1871, 0f3E0F2955;
	fma.rn.f32 	%f1875, %f1874, %f1871, 0fBE2AD8B9;
	fma.rn.f32 	%f1876, %f1875, %f1871, 0f3E4CED0B;
	fma.rn.f32 	%f1877, %f1876, %f1871, 0fBE7FFF22;
	fma.rn.f32 	%f1878, %f1877, %f1871, 0f3EAAAA78;
	fma.rn.f32 	%f1879, %f1878, %f1871, 0fBF000000;
	mul.f32 	%f1880, %f1871, %f1879;
	fma.rn.f32 	%f1881, %f1880, %f1871, %f1871;
	fma.rn.f32 	%f1882, %f1870, 0f3F317218, %f1881;
	setp.gt.u32 	%p672, %r5431, 2139095039;
	fma.rn.f32 	%f1883, %f1866, 0f7F800000, 0f7F800000;
	selp.f32 	%f1884, %f1883, %f1882, %p672;
	setp.eq.f32 	%p673, %f1866, 0f00000000;
	fma.rn.f32 	%f1885, %f1884, 0f3EDE5BD9, 0f3F800000;
	selp.f32 	%f1886, 0fFF800000, %f1885, %p673;
	cvt.rzi.u32.f32 	%r2746, %f1886;
	setp.eq.s32 	%p674, %r2746, 0;
	@%p674 bra 	$L__BB5_1321;
	mul.hi.s32 	%r5436, %r11064, 1717986919;
	shr.u32 	%r5437, %r5436, 31;
	shr.s32 	%r5438, %r5436, 2;
	add.s32 	%r5439, %r5438, %r5437;
	mul.lo.s32 	%r5440, %r5439, 10;
	sub.s32 	%r2747, %r11064, %r5440;
	mov.b32 	%r11374, 0;
	mov.u32 	%r11375, %r11068;
$L__BB5_1318:
	mul.hi.s32 	%r5441, %r11375, 1717986919;
	shr.u32 	%r5442, %r5441, 31;
	shr.s32 	%r5443, %r5441, 2;
	add.s32 	%r5444, %r5443, %r5442;
	mul.lo.s32 	%r5445, %r5444, 10;
	sub.s32 	%r2750, %r11375, %r5445;
	setp.eq.s32 	%p675, %r2750, %r2747;
	@%p675 bra 	$L__BB5_1320;
	setp.gt.s32 	%p676, %r2750, %r2747;
	selp.b32 	%r2751, %r11068, %r11064, %p676;
	selp.b32 	%r11064, %r11064, %r11068, %p676;
	mov.u32 	%r11068, %r2751;
	bra.uni 	$L__BB5_1321;
$L__BB5_1320:
	add.s32 	%r11374, %r11374, 1;
	mul.hi.s32 	%r5446, %r11375, 1717986919;
	shr.u32 	%r5447, %r5446, 31;
	shr.s32 	%r5448, %r5446, 2;
	add.s32 	%r11375, %r5448, %r5447;
	setp.ne.s32 	%p677, %r11374, %r2746;
	@%p677 bra 	$L__BB5_1318;
$L__BB5_1321:
	max.s32 	%r5449, %r11076, %r11072;
	cvt.rn.f32.s32 	%f1887, %r5449;
	setp.lt.s32 	%p678, %r5449, 1;
	mul.f32 	%f1888, %f1887, 0f4B000000;
	selp.f32 	%f1889, %f1888, %f1887, %p678;
	selp.f32 	%f1890, 0fC1B80000, 0f00000000, %p678;
	mov.b32 	%r5450, %f1889;
	add.s32 	%r5451, %r5450, -1059760811;
	and.b32  	%r5452, %r5451, -8388608;
	sub.s32 	%r5453, %r5450, %r5452;
	mov.b32 	%f1891, %r5453;
	cvt.rn.f32.s32 	%f1892, %r5452;
	fma.rn.f32 	%f1893, %f1892, 0f34000000, %f1890;
	add.f32 	%f1894, %f1891, 0fBF800000;
	fma.rn.f32 	%f1895, %f1894, 0fBE055027, 0f3E1039F6;
	fma.rn.f32 	%f1896, %f1895, %f1894, 0fBDF8CDCC;
	fma.rn.f32 	%f1897, %f1896, %f1894, 0f3E0F2955;
	fma.rn.f32 	%f1898, %f1897, %f1894, 0fBE2AD8B9;
	fma.rn.f32 	%f1899, %f1898, %f1894, 0f3E4CED0B;
	fma.rn.f32 	%f1900, %f1899, %f1894, 0fBE7FFF22;
	fma.rn.f32 	%f1901, %f1900, %f1894, 0f3EAAAA78;
	fma.rn.f32 	%f1902, %f1901, %f1894, 0fBF000000;
	mul.f32 	%f1903, %f1894, %f1902;
	fma.rn.f32 	%f1904, %f1903, %f1894, %f1894;
	fma.rn.f32 	%f1905, %f1893, 0f3F317218, %f1904;
	setp.gt.u32 	%p679, %r5450, 2139095039;
	fma.rn.f32 	%f1906, %f1889, 0f7F800000, 0f7F800000;
	selp.f32 	%f1907, %f1906, %f1905, %p679;
	setp.eq.f32 	%p680, %f1889, 0f00000000;
	fma.rn.f32 	%f1908, %f1907, 0f3EDE5BD9, 0f3F800000;
	selp.f32 	%f1909, 0fFF800000, %f1908, %p680;
	cvt.rzi.u32.f32 	%r2757, %f1909;
	setp.eq.s32 	%p681, %r2757, 0;
	@%p681 bra 	$L__BB5_1326;
	mul.hi.s32 	%r5455, %r11072, 1717986919;
	shr.u32 	%r5456, %r5455, 31;
	shr.s32 	%r5457, %r5455, 2;
	add.s32 	%r5458, %r5457, %r5456;
	mul.lo.s32 	%r5459, %r5458, 10;
	sub.s32 	%r2758, %r11072, %r5459;
	mov.b32 	%r11378, 0;
	mov.u32 	%r11379, %r11076;
$L__BB5_1323:
	mul.hi.s32 	%r5460, %r11379, 1717986919;
	shr.u32 	%r5461, %r5460, 31;
	shr.s32 	%r5462, %r5460, 2;
	add.s32 	%r5463, %r5462, %r5461;
	mul.lo.s32 	%r5464, %r5463, 10;
	sub.s32 	%r2761, %r11379, %r5464;
	setp.eq.s32 	%p682, %r2761, %r2758;
	@%p682 bra 	$L__BB5_1325;
	setp.gt.s32 	%p683, %r2761, %r2758;
	selp.b32 	%r2762, %r11076, %r11072, %p683;
	selp.b32 	%r11072, %r11072, %r11076, %p683;
	mov.u32 	%r11076, %r2762;
	bra.uni 	$L__BB5_1326;
$L__BB5_1325:
	add.s32 	%r11378, %r11378, 1;
	mul.hi.s32 	%r5465, %r11379, 1717986919;
	shr.u32 	%r5466, %r5465, 31;
	shr.s32 	%r5467, %r5465, 2;
	add.s32 	%r11379, %r5467, %r5466;
	setp.ne.s32 	%p684, %r11378, %r2757;
	@%p684 bra 	$L__BB5_1323;
$L__BB5_1326:
	max.s32 	%r5468, %r11084, %r11080;
	cvt.rn.f32.s32 	%f1910, %r5468;
	setp.lt.s32 	%p685, %r5468, 1;
	mul.f32 	%f1911, %f1910, 0f4B000000;
	selp.f32 	%f1912, %f1911, %f1910, %p685;
	selp.f32 	%f1913, 0fC1B80000, 0f00000000, %p685;
	mov.b32 	%r5469, %f1912;
	add.s32 	%r5470, %r5469, -1059760811;
	and.b32  	%r5471, %r5470, -8388608;
	sub.s32 	%r5472, %r5469, %r5471;
	mov.b32 	%f1914, %r5472;
	cvt.rn.f32.s32 	%f1915, %r5471;
	fma.rn.f32 	%f1916, %f1915, 0f34000000, %f1913;
	add.f32 	%f1917, %f1914, 0fBF800000;
	fma.rn.f32 	%f1918, %f1917, 0fBE055027, 0f3E1039F6;
	fma.rn.f32 	%f1919, %f1918, %f1917, 0fBDF8CDCC;
	fma.rn.f32 	%f1920, %f1919, %f1917, 0f3E0F2955;
	fma.rn.f32 	%f1921, %f1920, %f1917, 0fBE2AD8B9;
	fma.rn.f32 	%f1922, %f1921, %f1917, 0f3E4CED0B;
	fma.rn.f32 	%f1923, %f1922, %f1917, 0fBE7FFF22;
	fma.rn.f32 	%f1924, %f1923, %f1917, 0f3EAAAA78;
	fma.rn.f32 	%f1925, %f1924, %f1917, 0fBF000000;
	mul.f32 	%f1926, %f1917, %f1925;
	fma.rn.f32 	%f1927, %f1926, %f1917, %f1917;
	fma.rn.f32 	%f1928, %f1916, 0f3F317218, %f1927;
	setp.gt.u32 	%p686, %r5469, 2139095039;
	fma.rn.f32 	%f1929, %f1912, 0f7F800000, 0f7F800000;
	selp.f32 	%f1930, %f1929, %f1928, %p686;
	setp.eq.f32 	%p687, %f1912, 0f00000000;
	fma.rn.f32 	%f1931, %f1930, 0f3EDE5BD9, 0f3F800000;
	selp.f32 	%f1932, 0fFF800000, %f1931, %p687;
	cvt.rzi.u32.f32 	%r2768, %f1932;
	setp.eq.s32 	%p688, %r2768, 0;
	@%p688 bra 	$L__BB5_1331;
	mul.hi.s32 	%r5474, %r11080, 1717986919;
	shr.u32 	%r5475, %r5474, 31;
	shr.s32 	%r5476, %r5474, 2;
	add.s32 	%r5477, %r5476, %r5475;
	mul.lo.s32 	%r5478, %r5477, 10;
	sub.s32 	%r2769, %r11080, %r5478;
	mov.b32 	%r11382, 0;
	mov.u32 	%r11383, %r11084;
$L__BB5_1328:
	mul.hi.s32 	%r5479, %r11383, 1717986919;
	shr.u32 	%r5480, %r5479, 31;
	shr.s32 	%r5481, %r5479, 2;
	add.s32 	%r5482, %r5481, %r5480;
	mul.lo.s32 	%r5483, %r5482, 10;
	sub.s32 	%r2772, %r11383, %r5483;
	setp.eq.s32 	%p689, %r2772, %r2769;
	@%p689 bra 	$L__BB5_1330;
	setp.gt.s32 	%p690, %r2772, %r2769;
	selp.b32 	%r2773, %r11084, %r11080, %p690;
	selp.b32 	%r11080, %r11080, %r11084, %p690;
	mov.u32 	%r11084, %r2773;
	bra.uni 	$L__BB5_1331;
$L__BB5_1330:
	add.s32 	%r11382, %r11382, 1;
	mul.hi.s32 	%r5484, %r11383, 1717986919;
	shr.u32 	%r5485, %r5484, 31;
	shr.s32 	%r5486, %r5484, 2;
	add.s32 	%r11383, %r5486, %r5485;
	setp.ne.s32 	%p691, %r11382, %r2768;
	@%p691 bra 	$L__BB5_1328;
$L__BB5_1331:
	max.s32 	%r5487, %r11092, %r11088;
	cvt.rn.f32.s32 	%f1933, %r5487;
	setp.lt.s32 	%p692, %r5487, 1;
	mul.f32 	%f1934, %f1933, 0f4B000000;
	selp.f32 	%f1935, %f1934, %f1933, %p692;
	selp.f32 	%f1936, 0fC1B80000, 0f00000000, %p692;
	mov.b32 	%r5488, %f1935;
	add.s32 	%r5489, %r5488, -1059760811;
	and.b32  	%r5490, %r5489, -8388608;
	sub.s32 	%r5491, %r5488, %r5490;
	mov.b32 	%f1937, %r5491;
	cvt.rn.f32.s32 	%f1938, %r5490;
	fma.rn.f32 	%f1939, %f1938, 0f34000000, %f1936;
	add.f32 	%f1940, %f1937, 0fBF800000;
	fma.rn.f32 	%f1941, %f1940, 0fBE055027, 0f3E1039F6;
	fma.rn.f32 	%f1942, %f1941, %f1940, 0fBDF8CDCC;
	fma.rn.f32 	%f1943, %f1942, %f1940, 0f3E0F2955;
	fma.rn.f32 	%f1944, %f1943, %f1940, 0fBE2AD8B9;
	fma.rn.f32 	%f1945, %f1944, %f1940, 0f3E4CED0B;
	fma.rn.f32 	%f1946, %f1945, %f1940, 0fBE7FFF22;
	fma.rn.f32 	%f1947, %f1946, %f1940, 0f3EAAAA78;
	fma.rn.f32 	%f1948, %f1947, %f1940, 0fBF000000;
	mul.f32 	%f1949, %f1940, %f1948;
	fma.rn.f32 	%f1950, %f1949, %f1940, %f1940;
	fma.rn.f32 	%f1951, %f1939, 0f3F317218, %f1950;
	setp.gt.u32 	%p693, %r5488, 2139095039;
	fma.rn.f32 	%f1952, %f1935, 0f7F800000, 0f7F800000;
	selp.f32 	%f1953, %f1952, %f1951, %p693;
	setp.eq.f32 	%p694, %f1935, 0f00000000;
	fma.rn.f32 	%f1954, %f1953, 0f3EDE5BD9, 0f3F800000;
	selp.f32 	%f1955, 0fFF800000, %f1954, %p694;
	cvt.rzi.u32.f32 	%r2779, %f1955;
	setp.eq.s32 	%p695, %r2779, 0;
	@%p695 bra 	$L__BB5_1336;
	mul.hi.s32 	%r5493, %r11088, 1717986919;
	shr.u32 	%r5494, %r5493, 31;
	shr.s32 	%r5495, %r5493, 2;
	add.s32 	%r5496, %r5495, %r5494;
	mul.lo.s32 	%r5497, %r5496, 10;
	sub.s32 	%r2780, %r11088, %r5497;
	mov.b32 	%r11386, 0;
	mov.u32 	%r11387, %r11092;
$L__BB5_1333:
	mul.hi.s32 	%r5498, %r11387, 1717986919;
	shr.u32 	%r5499, %r5498, 31;
	shr.s32 	%r5500, %r5498, 2;
	add.s32 	%r5501, %r5500, %r5499;
	mul.lo.s32 	%r5502, %r5501, 10;
	sub.s32 	%r2783, %r11387, %r5502;
	setp.eq.s32 	%p696, %r2783, %r2780;
	@%p696 bra 	$L__BB5_1335;
	setp.gt.s32 	%p697, %r2783, %r2780;
	selp.b32 	%r2784, %r11092, %r11088, %p697;
	selp.b32 	%r11088, %r11088, %r11092, %p697;
	mov.u32 	%r11092, %r2784;
	bra.uni 	$L__BB5_1336;
$L__BB5_1335:
	add.s32 	%r11386, %r11386, 1;
	mul.hi.s32 	%r5503, %r11387, 1717986919;
	shr.u32 	%r5504, %r5503, 31;
	shr.s32 	%r5505, %r5503, 2;
	add.s32 	%r11387, %r5505, %r5504;
	setp.ne.s32 	%p698, %r11386, %r2779;
	@%p698 bra 	$L__BB5_1333;
$L__BB5_1336:
	max.s32 	%r5506, %r11100, %r11096;
	cvt.rn.f32.s32 	%f1956, %r5506;
	setp.lt.s32 	%p699, %r5506, 1;
	mul.f32 	%f1957, %f1956, 0f4B000000;
	selp.f32 	%f1958, %f1957, %f1956, %p699;
	selp.f32 	%f1959, 0fC1B80000, 0f00000000, %p699;
	mov.b32 	%r5507, %f1958;
	add.s32 	%r5508, %r5507, -1059760811;
	and.b32  	%r5509, %r5508, -8388608;
	sub.s32 	%r5510, %r5507, %r5509;
	mov.b32 	%f1960, %r5510;
	cvt.rn.f32.s32 	%f1961, %r5509;
	fma.rn.f32 	%f1962, %f1961, 0f34000000, %f1959;
	add.f32 	%f1963, %f1960, 0fBF800000;
	fma.rn.f32 	%f1964, %f1963, 0fBE055027, 0f3E1039F6;
	fma.rn.f32 	%f1965, %f1964, %f1963, 0fBDF8CDCC;
	fma.rn.f32 	%f1966, %f1965, %f1963, 0f3E0F2955;
	fma.rn.f32 	%f1967, %f1966, %f1963, 0fBE2AD8B9;
	fma.rn.f32 	%f1968, %f1967, %f1963, 0f3E4CED0B;
	fma.rn.f32 	%f1969, %f1968, %f1963, 0fBE7FFF22;
	fma.rn.f32 	%f1970, %f1969, %f1963, 0f3EAAAA78;
	fma.rn.f32 	%f1971, %f1970, %f1963, 0fBF000000;
	mul.f32 	%f1972, %f1963, %f1971;
	fma.rn.f32 	%f1973, %f1972, %f1963, %f1963;
	fma.rn.f32 	%f1974, %f1962, 0f3F317218, %f1973;
	setp.gt.u32 	%p700, %r5507, 2139095039;
	fma.rn.f32 	%f1975, %f1958, 0f7F800000, 0f7F800000;
	selp.f32 	%f1976, %f1975, %f1974, %p700;
	setp.eq.f32 	%p701, %f1958, 0f00000000;
	fma.rn.f32 	%f1977, %f1976, 0f3EDE5BD9, 0f3F800000;
	selp.f32 	%f1978, 0fFF800000, %f1977, %p701;
	cvt.rzi.u32.f32 	%r2790, %f1978;
	setp.eq.s32 	%p702, %r2790, 0;
	@%p702 bra 	$L__BB5_1341;
	mul.hi.s32 	%r5512, %r11096, 1717986919;
	shr.u32 	%r5513, %r5512, 31;
	shr.s32 	%r5514, %r5512, 2;
	add.s32 	%r5515, %r5514, %r5513;
	mul.lo.s32 	%r5516, %r5515, 10;
	sub.s32 	%r2791, %r11096, %r5516;
	mov.b32 	%r11390, 0;
	mov.u32 	%r11391, %r11100;
$L__BB5_1338:
	mul.hi.s32 	%r5517, %r11391, 1717986919;
	shr.u32 	%r5518, %r5517, 31;
	shr.s32 	%r5519, %r5517, 2;
	add.s32 	%r5520, %r5519, %r5518;
	mul.lo.s32 	%r5521, %r5520, 10;
	sub.s32 	%r2794, %r11391, %r5521;
	setp.eq.s32 	%p703, %r2794, %r2791;
	@%p703 bra 	$L__BB5_1340;
	setp.gt.s32 	%p704, %r2794, %r2791;
	selp.b32 	%r2795, %r11100, %r11096, %p704;
	selp.b32 	%r11096, %r11096, %r11100, %p704;
	mov.u32 	%r11100, %r2795;
	bra.uni 	$L__BB5_1341;
$L__BB5_1340:
	add.s32 	%r11390, %r11390, 1;
	mul.hi.s32 	%r5522, %r11391, 1717986919;
	shr.u32 	%r5523, %r5522, 31;
	shr.s32 	%r5524, %r5522, 2;
	add.s32 	%r11391, %r5524, %r5523;
	setp.ne.s32 	%p705, %r11390, %r2790;
	@%p705 bra 	$L__BB5_1338;
$L__BB5_1341:
	max.s32 	%r5525, %r11108, %r11104;
	cvt.rn.f32.s32 	%f1979, %r5525;
	setp.lt.s32 	%p706, %r5525, 1;
	mul.f32 	%f1980, %f1979, 0f4B000000;
	selp.f32 	%f1981, %f1980, %f1979, %p706;
	selp.f32 	%f1982, 0fC1B80000, 0f00000000, %p706;
	mov.b32 	%r5526, %f1981;
	add.s32 	%r5527, %r5526, -1059760811;
	and.b32  	%r5528, %r5527, -8388608;
	sub.s32 	%r5529, %r5526, %r5528;
	mov.b32 	%f1983, %r5529;
	cvt.rn.f32.s32 	%f1984, %r5528;
	fma.rn.f32 	%f1985, %f1984, 0f34000000, %f1982;
	add.f32 	%f1986, %f1983, 0fBF800000;
	fma.rn.f32 	%f1987, %f1986, 0fBE055027, 0f3E1039F6;
	fma.rn.f32 	%f1988, %f1987, %f1986, 0fBDF8CDCC;
	fma.rn.f32 	%f1989, %f1988, %f1986, 0f3E0F2955;
	fma.rn.f32 	%f1990, %f1989, %f1986, 0fBE2AD8B9;
	fma.rn.f32 	%f1991, %f1990, %f1986, 0f3E4CED0B;
	fma.rn.f32 	%f1992, %f1991, %f1986, 0fBE7FFF22;
	fma.rn.f32 	%f1993, %f1992, %f1986, 0f3EAAAA78;
	fma.rn.f32 	%f1994, %f1993, %f1986, 0fBF000000;
	mul.f32 	%f1995, %f1986, %f1994;
	fma.rn.f32 	%f1996, %f1995, %f1986, %f1986;
	fma.rn.f32 	%f1997, %f1985, 0f3F317218, %f1996;
	setp.gt.u32 	%p707, %r5526, 2139095039;
	fma.rn.f32 	%f1998, %f1981, 0f7F800000, 0f7F800000;
	selp.f32 	%f1999, %f1998, %f1997, %p707;
	setp.eq.f32 	%p708, %f1981, 0f00000000;
	fma.rn.f32 	%f2000, %f1999, 0f3EDE5BD9, 0f3F800000;
	selp.f32 	%f2001, 0fFF800000, %f2000, %p708;
	cvt.rzi.u32.f32 	%r2801, %f2001;
	setp.eq.s32 	%p709, %r2801, 0;
	@%p709 bra 	$L__BB5_1346;
	mul.hi.s32 	%r5531, %r11104, 1717986919;
	shr.u32 	%r5532, %r5531, 31;
	shr.s32 	%r5533, %r5531, 2;
	add.s32 	%r5534, %r5533, %r5532;
	mul.lo.s32 	%r5535, %r5534, 10;
	sub.s32 	%r2802, %r11104, %r5535;
	mov.b32 	%r11394, 0;
	mov.u32 	%r11395, %r11108;
$L__BB5_1343:
	mul.hi.s32 	%r5536, %r11395, 1717986919;
	shr.u32 	%r5537, %r5536, 31;
	shr.s32 	%r5538, %r5536, 2;
	add.s32 	%r5539, %r5538, %r5537;
	mul.lo.s32 	%r5540, %r5539, 10;
	sub.s32 	%r2805, %r11395, %r5540;
	setp.eq.s32 	%p710, %r2805, %r2802;
	@%p710 bra 	$L__BB5_1345;
	setp.gt.s32 	%p711, %r2805, %r2802;
	selp.b32 	%r2806, %r11108, %r11104, %p711;
	selp.b32 	%r11104, %r11104, %r11108, %p711;
	mov.u32 	%r11108, %r2806;
	bra.uni 	$L__BB5_1346;
$L__BB5_1345:
	add.s32 	%r11394, %r11394, 1;
	mul.hi.s32 	%r5541, %r11395, 1717986919;
	shr.u32 	%r5542, %r5541, 31;
	shr.s32 	%r5543, %r5541, 2;
	add.s32 	%r11395, %r5543, %r5542;
	setp.ne.s32 	%p712, %r11394, %r2801;
	@%p712 bra 	$L__BB5_1343;
$L__BB5_1346:
	max.s32 	%r5544, %r11056, %r11052;
	cvt.rn.f32.s32 	%f2002, %r5544;
	setp.lt.s32 	%p713, %r5544, 1;
	mul.f32 	%f2003, %f2002, 0f4B000000;
	selp.f32 	%f2004, %f2003, %f2002, %p713;
	selp.f32 	%f2005, 0fC1B80000, 0f00000000, %p713;
	mov.b32 	%r5545, %f2004;
	add.s32 	%r5546, %r5545, -1059760811;
	and.b32  	%r5547, %r5546, -8388608;
	sub.s32 	%r5548, %r5545, %r5547;
	mov.b32 	%f2006, %r5548;
	cvt.rn.f32.s32 	%f2007, %r5547;
	fma.rn.f32 	%f2008, %f2007, 0f34000000, %f2005;
	add.f32 	%f2009, %f2006, 0fBF800000;
	fma.rn.f32 	%f2010, %f2009, 0fBE055027, 0f3E1039F6;
	fma.rn.f32 	%f2011, %f2010, %f2009, 0fBDF8CDCC;
	fma.rn.f32 	%f2012, %f2011, %f2009, 0f3E0F2955;
	fma.rn.f32 	%f2013, %f2012, %f2009, 0fBE2AD8B9;
	fma.rn.f32 	%f2014, %f2013, %f2009, 0f3E4CED0B;
	fma.rn.f32 	%f2015, %f2014, %f2009, 0fBE7FFF22;
	fma.rn.f32 	%f2016, %f2015, %f2009, 0f3EAAAA78;
	fma.rn.f32 	%f2017, %f2016, %f2009, 0fBF000000;
	mul.f32 	%f2018, %f2009, %f2017;
	fma.rn.f32 	%f2019, %f2018, %f2009, %f2009;
	fma.rn.f32 	%f2020, %f2008, 0f3F317218, %f2019;
	setp.gt.u32 	%p714, %r5545, 2139095039;
	fma.rn.f32 	%f2021, %f2004, 0f7F800000, 0f7F800000;
	selp.f32 	%f2022, %f2021, %f2020, %p714;
	setp.eq.f32 	%p715, %f2004, 0f00000000;
	fma.rn.f32 	%f2023, %f2022, 0f3EDE5BD9, 0f3F800000;
	selp.f32 	%f2024, 0fFF800000, %f2023, %p715;
	cvt.rzi.u32.f32 	%r2812, %f2024;
	setp.eq.s32 	%p716, %r2812, 0;
	@%p716 bra 	$L__BB5_1351;
	mul.hi.s32 	%r5550, %r11052, 1717986919;
	shr.u32 	%r5551, %r5550, 31;
	shr.s32 	%r5552, %r5550, 2;
	add.s32 	%r5553, %r5552, %r5551;
	mul.lo.s32 	%r5554, %r5553, 10;
	sub.s32 	%r2813, %r11052, %r5554;
	mov.b32 	%r11398, 0;
	mov.u32 	%r11399, %r11056;
$L__BB5_1348:
	mul.hi.s32 	%r5555, %r11399, 1717986919;
	shr.u32 	%r5556, %r5555, 31;
	shr.s32 	%r5557, %r5555, 2;
	add.s32 	%r5558, %r5557, %r5556;
	mul.lo.s32 	%r5559, %r5558, 10;
	sub.s32 	%r2816, %r11399, %r5559;
	setp.eq.s32 	%p717, %r2816, %r2813;
	@%p717 bra 	$L__BB5_1350;
	setp.gt.s32 	%p718, %r2816, %r2813;
	selp.b32 	%r2817, %r11056, %r11052, %p718;
	selp.b32 	%r11052, %r11052, %r11056, %p718;
	mov.u32 	%r11056, %r2817;
	bra.uni 	$L__BB5_1351;
$L__BB5_1350:
	add.s32 	%r11398, %r11398, 1;
	mul.hi.s32 	%r5560, %r11399, 1717986919;
	shr.u32 	%r5561, %r5560, 31;
	shr.s32 	%r5562, %r5560, 2;
	add.s32 	%r11399, %r5562, %r5561;
	setp.ne.s32 	%p719, %r11398, %r2812;
	@%p719 bra 	$L__BB5_1348;
$L__BB5_1351:
	max.s32 	%r5563, %r11064, %r11060;
	cvt.rn.f32.s32 	%f2025, %r5563;
	setp.lt.s32 	%p720, %r5563, 1;
	mul.f32 	%f2026, %f2025, 0f4B000000;
	selp.f32 	%f2027, %f2026, %f2025, %p720;
	selp.f32 	%f2028, 0fC1B80000, 0f00000000, %p720;
	mov.b32 	%r5564, %f2027;
	add.s32 	%r5565, %r5564, -1059760811;
	and.b32  	%r5566, %r5565, -8388608;
	sub.s32 	%r5567, %r5564, %r5566;
	mov.b32 	%f2029, %r5567;
	cvt.rn.f32.s32 	%f2030, %r5566;
	fma.rn.f32 	%f2031, %f2030, 0f34000000, %f2028;
	add.f32 	%f2032, %f2029, 0fBF800000;
	fma.rn.f32 	%f2033, %f2032, 0fBE055027, 0f3E1039F6;
	fma.rn.f32 	%f2034, %f2033, %f2032, 0fBDF8CDCC;
	fma.rn.f32 	%f2035, %f2034, %f2032, 0f3E0F2955;
	fma.rn.f32 	%f2036, %f2035, %f2032, 0fBE2AD8B9;
	fma.rn.f32 	%f2037, %f2036, %f2032, 0f3E4CED0B;
	fma.rn.f32 	%f2038, %f2037, %f2032, 0fBE7FFF22;
	fma.rn.f32 	%f2039, %f2038, %f2032, 0f3EAAAA78;
	fma.rn.f32 	%f2040, %f2039, %f2032, 0fBF000000;
	mul.f32 	%f2041, %f2032, %f2040;
	fma.rn.f32 	%f2042, %f2041, %f2032, %f2032;
	fma.rn.f32 	%f2043, %f2031, 0f3F317218, %f2042;
	setp.gt.u32 	%p721, %r5564, 2139095039;
	fma.rn.f32 	%f2044, %f2027, 0f7F800000, 0f7F800000;
	selp.f32 	%f2045, %f2044, %f2043, %p721;
	setp.eq.f32 	%p722, %f2027, 0f00000000;
	fma.rn.f32 	%f2046, %f2045, 0f3EDE5BD9, 0f3F800000;
	selp.f32 	%f2047, 0fFF800000, %f2046, %p722;
	cvt.rzi.u32.f32 	%r2823, %f2047;
	setp.eq.s32 	%p723, %r2823, 0;
	@%p723 bra 	$L__BB5_1356;
	mul.hi.s32 	%r5569, %r11060, 1717986919;
	shr.u32 	%r5570, %r5569, 31;
	shr.s32 	%r5571, %r5569, 2;
	add.s32 	%r5572, %r5571, %r5570;
	mul.lo.s32 	%r5573, %r5572, 10;
	sub.s32 	%r2824, %r11060, %r5573;
	mov.b32 	%r11402, 0;
	mov.u32 	%r11403, %r11064;
$L__BB5_1353:
	mul.hi.s32 	%r5574, %r11403, 1717986919;
	shr.u32 	%r5575, %r5574, 31;
	shr.s32 	%r5576, %r5574, 2;
	add.s32 	%r5577, %r5576, %r5575;
	mul.lo.s32 	%r5578, %r5577, 10;
	sub.s32 	%r2827, %r11403, %r5578;
	setp.eq.s32 	%p724, %r2827, %r2824;
	@%p724 bra 	$L__BB5_1355;
	setp.gt.s32 	%p725, %r2827, %r2824;
	selp.b32 	%r2828, %r11064, %r11060, %p725;
	selp.b32 	%r11060, %r11060, %r11064, %p725;
	mov.u32 	%r11064, %r2828;
	bra.uni 	$L__BB5_1356;
$L__BB5_1355:
	add.s32 	%r11402, %r11402, 1;
	mul.hi.s32 	%r5579, %r11403, 1717986919;
	shr.u32 	%r5580, %r5579, 31;
	shr.s32 	%r5581, %r5579, 2;
	add.s32 	%r11403, %r5581, %r5580;
	setp.ne.s32 	%p726, %r11402, %r2823;
	@%p726 bra 	$L__BB5_1353;
$L__BB5_1356:
	max.s32 	%r5582, %r11072, %r11068;
	cvt.rn.f32.s32 	%f2048, %r5582;
	setp.lt.s32 	%p727, %r5582, 1;
	mul.f32 	%f2049, %f2048, 0f4B000000;
	selp.f32 	%f2050, %f2049, %f2048, %p727;
	selp.f32 	%f2051, 0fC1B80000, 0f00000000, %p727;
	mov.b32 	%r5583, %f2050;
	add.s32 	%r5584, %r5583, -1059760811;
	and.b32  	%r5585, %r5584, -8388608;
	sub.s32 	%r5586, %r5583, %r5585;
	mov.b32 	%f2052, %r5586;
	cvt.rn.f32.s32 	%f2053, %r5585;
	fma.rn.f32 	%f2054, %f2053, 0f34000000, %f2051;
	add.f32 	%f2055, %f2052, 0fBF800000;
	fma.rn.f32 	%f2056, %f2055, 0fBE055027, 0f3E1039F6;
	fma.rn.f32 	%f2057, %f2056, %f2055, 0fBDF8CDCC;
	fma.rn.f32 	%f2058, %f2057, %f2055, 0f3E0F2955;
	fma.rn.f32 	%f2059, %f2058, %f2055, 0fBE2AD8B9;
	fma.rn.f32 	%f2060, %f2059, %f2055, 0f3E4CED0B;
	fma.rn.f32 	%f2061, %f2060, %f2055, 0fBE7FFF22;
	fma.rn.f32 	%f2062, %f2061, %f2055, 0f3EAAAA78;
	fma.rn.f32 	%f2063, %f2062, %f2055, 0fBF000000;
	mul.f32 	%f2064, %f2055, %f2063;
	fma.rn.f32 	%f2065, %f2064, %f2055, %f2055;
	fma.rn.f32 	%f2066, %f2054, 0f3F317218, %f2065;
	setp.gt.u32 	%p728, %r5583, 2139095039;
	fma.rn.f32 	%f2067, %f2050, 0f7F800000, 0f7F800000;
	selp.f32 	%f2068, %f2067, %f2066, %p728;
	setp.eq.f32 	%p729, %f2050, 0f00000000;
	fma.rn.f32 	%f2069, %f2068, 0f3EDE5BD9, 0f3F800000;
	selp.f32 	%f2070, 0fFF800000, %f2069, %p729;
	cvt.rzi.u32.f32 	%r2834, %f2070;
	setp.eq.s32 	%p730, %r2834, 0;
	@%p730 bra 	$L__BB5_1361;
	mul.hi.s32 	%r5588, %r11068, 1717986919;
	shr.u32 	%r5589, %r5588, 31;
	shr.s32 	%r5590, %r5588, 2;
	add.s32 	%r5591, %r5590, %r5589;
	mul.lo.s32 	%r5592, %r5591, 10;
	sub.s32 	%r2835, %r11068, %r5592;
	mov.b32 	%r11406, 0;
	mov.u32 	%r11407, %r11072;
$L__BB5_1358:
	mul.hi.s32 	%r5593, %r11407, 1717986919;
	shr.u32 	%r5594, %r5593, 31;
	shr.s32 	%r5595, %r5593, 2;
	add.s32 	%r5596, %r5595, %r5594;
	mul.lo.s32 	%r5597, %r5596, 10;
	sub.s32 	%r2838, %r11407, %r5597;
	setp.eq.s32 	%p731, %r2838, %r2835;
	@%p731 bra 	$L__BB5_1360;
	setp.gt.s32 	%p732, %r2838, %r2835;
	selp.b32 	%r2839, %r11072, %r11068, %p732;
	selp.b32 	%r11068, %r11068, %r11072, %p732;
	mov.u32 	%r11072, %r2839;
	bra.uni 	$L__BB5_1361;
$L__BB5_1360:
	add.s32 	%r11406, %r11406, 1;
	mul.hi.s32 	%r5598, %r11407, 1717986919;
	shr.u32 	%r5599, %r5598, 31;
	shr.s32 	%r5600, %r5598, 2;
	add.s32 	%r11407, %r5600, %r5599;
	setp.ne.s32 	%p733, %r11406, %r2834;
	@%p733 bra 	$L__BB5_1358;
$L__BB5_1361:
	max.s32 	%r5601, %r11080, %r11076;
	cvt.rn.f32.s32 	%f2071, %r5601;
	setp.lt.s32 	%p734, %r5601, 1;
	mul.f32 	%f2072, %f2071, 0f4B000000;
	selp.f32 	%f2073, %f2072, %f2071, %p734;
	selp.f32 	%f2074, 0fC1B80000, 0f00000000, %p734;
	mov.b32 	%r5602, %f2073;
	add.s32 	%r5603, %r5602, -1059760811;
	and.b32  	%r5604, %r5603, -8388608;
	sub.s32 	%r5605, %r5602, %r5604;
	mov.b32 	%f2075, %r5605;
	cvt.rn.f32.s32 	%f2076, %r5604;
	fma.rn.f32 	%f2077, %f2076, 0f34000000, %f2074;
	add.f32 	%f2078, %f2075, 0fBF800000;
	fma.rn.f32 	%f2079, %f2078, 0fBE055027, 0f3E1039F6;
	fma.rn.f32 	%f2080, %f2079, %f2078, 0fBDF8CDCC;
	fma.rn.f32 	%f2081, %f2080, %f2078, 0f3E0F2955;
	fma.rn.f32 	%f2082, %f2081, %f2078, 0fBE2AD8B9;
	fma.rn.f32 	%f2083, %f2082, %f2078, 0f3E4CED0B;
	fma.rn.f32 	%f2084, %f2083, %f2078, 0fBE7FFF22;
	fma.rn.f32 	%f2085, %f2084, %f2078, 0f3EAAAA78;
	fma.rn.f32 	%f2086, %f2085, %f2078, 0fBF000000;
	mul.f32 	%f2087, %f2078, %f2086;
	fma.rn.f32 	%f2088, %f2087, %f2078, %f2078;
	fma.rn.f32 	%f2089, %f2077, 0f3F317218, %f2088;
	setp.gt.u32 	%p735, %r5602, 2139095039;
	fma.rn.f32 	%f2090, %f2073, 0f7F800000, 0f7F800000;
	selp.f32 	%f2091, %f2090, %f2089, %p735;
	setp.eq.f32 	%p736, %f2073, 0f00000000;
	fma.rn.f32 	%f2092, %f2091, 0f3EDE5BD9, 0f3F800000;
	selp.f32 	%f2093, 0fFF800000, %f2092, %p736;
	cvt.rzi.u32.f32 	%r2845, %f2093;
	setp.eq.s32 	%p737, %r2845, 0;
	@%p737 bra 	$L__BB5_1366;
	mul.hi.s32 	%r5607, %r11076, 1717986919;
	shr.u32 	%r5608, %r5607, 31;
	shr.s32 	%r5609, %r5607, 2;
	add.s32 	%r5610, %r5609, %r5608;
	mul.lo.s32 	%r5611, %r5610, 10;
	sub.s32 	%r2846, %r11076, %r5611;
	mov.b32 	%r11410, 0;
	mov.u32 	%r11411, %r11080;
$L__BB5_1363:
	mul.hi.s32 	%r5612, %r11411, 1717986919;
	shr.u32 	%r5613, %r5612, 31;
	shr.s32 	%r5614, %r5612, 2;
	add.s32 	%r5615, %r5614, %r5613;
	mul.lo.s32 	%r5616, %r5615, 10;
	sub.s32 	%r2849, %r11411, %r5616;
	setp.eq.s32 	%p738, %r2849, %r2846;
	@%p738 bra 	$L__BB5_1365;
	setp.gt.s32 	%p739, %r2849, %r2846;
	selp.b32 	%r2850, %r11080, %r11076, %p739;
	selp.b32 	%r11076, %r11076, %r11080, %p739;
	mov.u32 	%r11080, %r2850;
	bra.uni 	$L__BB5_1366;
$L__BB5_1365:
	add.s32 	%r11410, %r11410, 1;
	mul.hi.s32 	%r5617, %r11411, 1717986919;
	shr.u32 	%r5618, %r5617, 31;
	shr.s32 	%r5619, %r5617, 2;
	add.s32 	%r11411, %r5619, %r5618;
	setp.ne.s32 	%p740, %r11410, %r2845;
	@%p740 bra 	$L__BB5_1363;
$L__BB5_1366:
	max.s32 	%r5620, %r11088, %r11084;
	cvt.rn.f32.s32 	%f2094, %r5620;
	setp.lt.s32 	%p741, %r5620, 1;
	mul.f32 	%f2095, %f2094, 0f4B000000;
	selp.f32 	%f2096, %f2095, %f2094, %p741;
	selp.f32 	%f2097, 0fC1B80000, 0f00000000, %p741;
	mov.b32 	%r5621, %f2096;
	add.s32 	%r5622, %r5621, -1059760811;
	and.b32  	%r5623, %r5622, -8388608;
	sub.s32 	%r5624, %r5621, %r5623;
	mov.b32 	%f2098, %r5624;
	cvt.rn.f32.s32 	%f2099, %r5623;
	fma.rn.f32 	%f2100, %f2099, 0f34000000, %f2097;
	add.f32 	%f2101, %f2098, 0fBF800000;
	fma.rn.f32 	%f2102, %f2101, 0fBE055027, 0f3E1039F6;
	fma.rn.f32 	%f2103, %f2102, %f2101, 0fBDF8CDCC;
	fma.rn.f32 	%f2104, %f2103, %f2101, 0f3E0F2955;
	fma.rn.f32 	%f2105, %f2104, %f2101, 0fBE2AD8B9;
	fma.rn.f32 	%f2106, %f2105, %f2101, 0f3E4CED0B;
	fma.rn.f32 	%f2107, %f2106, %f2101, 0fBE7FFF22;
	fma.rn.f32 	%f2108, %f2107, %f2101, 0f3EAAAA78;
	fma.rn.f32 	%f2109, %f2108, %f2101, 0fBF000000;
	mul.f32 	%f2110, %f2101, %f2109;
	fma.rn.f32 	%f2111, %f2110, %f2101, %f2101;
	fma.rn.f32 	%f2112, %f2100, 0f3F317218, %f2111;
	setp.gt.u32 	%p742, %r5621, 2139095039;
	fma.rn.f32 	%f2113, %f2096, 0f7F800000, 0f7F800000;
	selp.f32 	%f2114, %f2113, %f2112, %p742;
	setp.eq.f32 	%p743, %f2096, 0f00000000;
	fma.rn.f32 	%f2115, %f2114, 0f3EDE5BD9, 0f3F800000;
	selp.f32 	%f2116, 0fFF800000, %f2115, %p743;
	cvt.rzi.u32.f32 	%r2856, %f2116;
	setp.eq.s32 	%p744, %r2856, 0;
	@%p744 bra 	$L__BB5_1371;
	mul.hi.s32 	%r5626, %r11084, 1717986919;
	shr.u32 	%r5627, %r5626, 31;
	shr.s32 	%r5628, %r5626, 2;
	add.s32 	%r5629, %r5628, %r5627;
	mul.lo.s32 	%r5630, %r5629, 10;
	sub.s32 	%r2857, %r11084, %r5630;
	mov.b32 	%r11414, 0;
	mov.u32 	%r11415, %r11088;
$L__BB5_1368:
	mul.hi.s32 	%r5631, %r11415, 1717986919;
	shr.u32 	%r5632, %r5631, 31;
	shr.s32 	%r5633, %r5631, 2;
	add.s32 	%r5634, %r5633, %r5632;
	mul.lo.s32 	%r5635, %r5634, 10;
	sub.s32 	%r2860, %r11415, %r5635;
	setp.eq.s32 	%p745, %r2860, %r2857;
	@%p745 bra 	$L__BB5_1370;
	setp.gt.s32 	%p746, %r2860, %r2857;
	selp.b32 	%r2861, %r11088, %r11084, %p746;
	selp.b32 	%r11084, %r11084, %r11088, %p746;
	mov.u32 	%r11088, %r2861;
	bra.uni 	$L__BB5_1371;
$L__BB5_1370:
	add.s32 	%r11414, %r11414, 1;
	mul.hi.s32 	%r5636, %r11415, 1717986919;
	shr.u32 	%r5637, %r5636, 31;
	shr.s32 	%r5638, %r5636, 2;
	add.s32 	%r11415, %r5638, %r5637;
	setp.ne.s32 	%p747, %r11414, %r2856;
	@%p747 bra 	$L__BB5_1368;
$L__BB5_1371:
	max.s32 	%r5639, %r11096, %r11092;
	cvt.rn.f32.s32 	%f2117, %r5639;
	setp.lt.s32 	%p748, %r5639, 1;
	mul.f32 	%f2118, %f2117, 0f4B000000;
	selp.f32 	%f2119, %f2118, %f2117, %p748;
	selp.f32 	%f2120, 0fC1B80000, 0f00000000, %p748;
	mov.b32 	%r5640, %f2119;
	add.s32 	%r5641, %r5640, -1059760811;
	and.b32  	%r5642, %r5641, -8388608;
	sub.s32 	%r5643, %r5640, %r5642;
	mov.b32 	%f2121, %r5643;
	cvt.rn.f32.s32 	%f2122, %r5642;
	fma.rn.f32 	%f2123, %f2122, 0f34000000, %f2120;
	add.f32 	%f2124, %f2121, 0fBF800000;
	fma.rn.f32 	%f2125, %f2124, 0fBE055027, 0f3E1039F6;
	fma.rn.f32 	%f2126, %f2125, %f2124, 0fBDF8CDCC;
	fma.rn.f32 	%f2127, %f2126, %f2124, 0f3E0F2955;
	fma.rn.f32 	%f2128, %f2127, %f2124, 0fBE2AD8B9;
	fma.rn.f32 	%f2129, %f2128, %f2124, 0f3E4CED0B;
	fma.rn.f32 	%f2130, %f2129, %f2124, 0fBE7FFF22;
	fma.rn.f32 	%f2131, %f2130, %f2124, 0f3EAAAA78;
	fma.rn.f32 	%f2132, %f2131, %f2124, 0fBF000000;
	mul.f32 	%f2133, %f2124, %f2132;
	fma.rn.f32 	%f2134, %f2133, %f2124, %f2124;
	fma.rn.f32 	%f2135, %f2123, 0f3F317218, %f2134;
	setp.gt.u32 	%p749, %r5640, 2139095039;
	fma.rn.f32 	%f2136, %f2119, 0f7F800000, 0f7F800000;
	selp.f32 	%f2137, %f2136, %f2135, %p749;
	setp.eq.f32 	%p750, %f2119, 0f00000000;
	fma.rn.f32 	%f2138, %f2137, 0f3EDE5BD9, 0f3F800000;
	selp.f32 	%f2139, 0fFF800000, %f2138, %p750;
	cvt.rzi.u32.f32 	%r2867, %f2139;
	setp.eq.s32 	%p751, %r2867, 0;
	@%p751 bra 	$L__BB5_1376;
	mul.hi.s32 	%r5645, %r11092, 1717986919;
	shr.u32 	%r5646, %r5645, 31;
	shr.s32 	%r5647, %r5645, 2;
	add.s32 	%r5648, %r5647, %r5646;
	mul.lo.s32 	%r5649, %r5648, 10;
	sub.s32 	%r2868, %r11092, %r5649;
	mov.b32 	%r11418, 0;
	mov.u32 	%r11419, %r11096;
$L__BB5_1373:
	mul.hi.s32 	%r5650, %r11419, 1717986919;
	shr.u32 	%r5651, %r5650, 31;
	shr.s32 	%r5652, %r5650, 2;
	add.s32 	%r5653, %r5652, %r5651;
	mul.lo.s32 	%r5654, %r5653, 10;
	sub.s32 	%r2871, %r11419, %r5654;
	setp.eq.s32 	%p752, %r2871, %r2868;
	@%p752 bra 	$L__BB5_1375;
	setp.gt.s32 	%p753, %r2871, %r2868;
	selp.b32 	%r2872, %r11096, %r11092, %p753;
	selp.b32 	%r11092, %r11092, %r11096, %p753;
	mov.u32 	%r11096, %r2872;
	bra.uni 	$L__BB5_1376;
$L__BB5_1375:
	add.s32 	%r11418, %r11418, 1;
	mul.hi.s32 	%r5655, %r11419, 1717986919;
	shr.u32 	%r5656, %r5655, 31;
	shr.s32 	%r5657, %r5655, 2;
	add.s32 	%r11419, %r5657, %r5656;
	setp.ne.s32 	%p754, %r11418, %r2867;
	@%p754 bra 	$L__BB5_1373;
$L__BB5_1376:
	max.s32 	%r5658, %r11104, %r11100;
	cvt.rn.f32.s32 	%f2140, %r5658;
	setp.lt.s32 	%p755, %r5658, 1;
	mul.f32 	%f2141, %f2140, 0f4B000000;
	selp.f32 	%f2142, %f2141, %f2140, %p755;
	selp.f32 	%f2143, 0fC1B80000, 0f00000000, %p755;
	mov.b32 	%r5659, %f2142;
	add.s32 	%r5660, %r5659, -1059760811;
	and.b32  	%r5661, %r5660, -8388608;
	sub.s32 	%r5662, %r5659, %r5661;
	mov.b32 	%f2144, %r5662;
	cvt.rn.f32.s32 	%f2145, %r5661;
	fma.rn.f32 	%f2146, %f2145, 0f34000000, %f2143;
	add.f32 	%f2147, %f2144, 0fBF800000;
	fma.rn.f32 	%f2148, %f2147, 0fBE055027, 0f3E1039F6;
	fma.rn.f32 	%f2149, %f2148, %f2147, 0fBDF8CDCC;
	fma.rn.f32 	%f2150, %f2149, %f2147, 0f3E0F2955;
	fma.rn.f32 	%f2151, %f2150, %f2147, 0fBE2AD8B9;
	fma.rn.f32 	%f2152, %f2151, %f2147, 0f3E4CED0B;
	fma.rn.f32 	%f2153, %f2152, %f2147, 0fBE7FFF22;
	fma.rn.f32 	%f2154, %f2153, %f2147, 0f3EAAAA78;
	fma.rn.f32 	%f2155, %f2154, %f2147, 0fBF000000;
	mul.f32 	%f2156, %f2147, %f2155;
	fma.rn.f32 	%f2157, %f2156, %f2147, %f2147;
	fma.rn.f32 	%f2158, %f2146, 0f3F317218, %f2157;
	setp.gt.u32 	%p756, %r5659, 2139095039;
	fma.rn.f32 	%f2159, %f2142, 0f7F800000, 0f7F800000;
	selp.f32 	%f2160, %f2159, %f2158, %p756;
	setp.eq.f32 	%p757, %f2142, 0f00000000;
	fma.rn.f32 	%f2161, %f2160, 0f3EDE5BD9, 0f3F800000;
	selp.f32 	%f2162, 0fFF800000, %f2161, %p757;
	cvt.rzi.u32.f32 	%r2878, %f2162;
	setp.eq.s32 	%p758, %r2878, 0;
	@%p758 bra 	$L__BB5_1381;
	mul.hi.s32 	%r5664, %r11100, 1717986919;
	shr.u32 	%r5665, %r5664, 31;
	shr.s32 	%r5666, %r5664, 2;
	add.s32 	%r5667, %r5666, %r5665;
	mul.lo.s32 	%r5668, %r5667, 10;
	sub.s32 	%r2879, %r11100, %r5668;
	mov.b32 	%r11422, 0;
	mov.u32 	%r11423, %r11104;
$L__BB5_1378:
	mul.hi.s32 	%r5669, %r11423, 1717986919;
	shr.u32 	%r5670, %r5669, 31;
	shr.s32 	%r5671, %r5669, 2;
	add.s32 	%r5672, %r5671, %r5670;
	mul.lo.s32 	%r5673, %r5672, 10;
	sub.s32 	%r2882, %r11423, %r5673;
	setp.eq.s32 	%p759, %r2882, %r2879;
	@%p759 bra 	$L__BB5_1380;
	setp.gt.s32 	%p760, %r2882, %r2879;
	selp.b32 	%r2883, %r11104, %r11100, %p760;
	selp.b32 	%r11100, %r11100, %r11104, %p760;
	mov.u32 	%r11104, %r2883;
	bra.uni 	$L__BB5_1381;
$L__BB5_1380:
	add.s32 	%r11422, %r11422, 1;
	mul.hi.s32 	%r5674, %r11423, 1717986919;
	shr.u32 	%r5675, %r5674, 31;
	shr.s32 	%r5676, %r5674, 2;
	add.s32 	%r11423, %r5676, %r5675;
	setp.ne.s32 	%p761, %r11422, %r2878;
	@%p761 bra 	$L__BB5_1378;
$L__BB5_1381:
	max.s32 	%r5677, %r11172, %r11108;
	cvt.rn.f32.s32 	%f2163, %r5677;
	setp.lt.s32 	%p762, %r5677, 1;
	mul.f32 	%f2164, %f2163, 0f4B000000;
	selp.f32 	%f2165, %f2164, %f2163, %p762;
	selp.f32 	%f2166, 0fC1B80000, 0f00000000, %p762;
	mov.b32 	%r5678, %f2165;
	add.s32 	%r5679, %r5678, -1059760811;
	and.b32  	%r5680, %r5679, -8388608;
	sub.s32 	%r5681, %r5678, %r5680;
	mov.b32 	%f2167, %r5681;
	cvt.rn.f32.s32 	%f2168, %r5680;
	fma.rn.f32 	%f2169, %f2168, 0f34000000, %f2166;
	add.f32 	%f2170, %f2167, 0fBF800000;
	fma.rn.f32 	%f2171, %f2170, 0fBE055027, 0f3E1039F6;
	fma.rn.f32 	%f2172, %f2171, %f2170, 0fBDF8CDCC;
	fma.rn.f32 	%f2173, %f2172, %f2170, 0f3E0F2955;
	fma.rn.f32 	%f2174, %f2173, %f2170, 0fBE2AD8B9;
	fma.rn.f32 	%f2175, %f2174, %f2170, 0f3E4CED0B;
	fma.rn.f32 	%f2176, %f2175, %f2170, 0fBE7FFF22;
	fma.rn.f32 	%f2177, %f2176, %f2170, 0f3EAAAA78;
	fma.rn.f32 	%f2178, %f2177, %f2170, 0fBF000000;
	mul.f32 	%f2179, %f2170, %f2178;
	fma.rn.f32 	%f2180, %f2179, %f2170, %f2170;
	fma.rn.f32 	%f2181, %f2169, 0f3F317218, %f2180;
	setp.gt.u32 	%p763, %r5678, 2139095039;
	fma.rn.f32 	%f2182, %f2165, 0f7F800000, 0f7F800000;
	selp.f32 	%f2183, %f2182, %f2181, %p763;
	setp.eq.f32 	%p764, %f2165, 0f00000000;
	fma.rn.f32 	%f2184, %f2183, 0f3EDE5BD9, 0f3F800000;
	selp.f32 	%f2185, 0fFF800000, %f2184, %p764;
	cvt.rzi.u32.f32 	%r2889, %f2185;
	setp.eq.s32 	%p765, %r2889, 0;
	@%p765 bra 	$L__BB5_1386;
	mul.hi.s32 	%r5683, %r11108, 1717986919;
	shr.u32 	%r5684, %r5683, 31;
	shr.s32 	%r5685, %r5683, 2;
	add.s32 	%r5686, %r5685, %r5684;
	mul.lo.s32 	%r5687, %r5686, 10;
	sub.s32 	%r2890, %r11108, %r5687;
	mov.b32 	%r11426, 0;
	mov.u32 	%r11427, %r11172;
$L__BB5_1383:
	mul.hi.s32 	%r5688, %r11427, 1717986919;
	shr.u32 	%r5689, %r5688, 31;
	shr.s32 	%r5690, %r5688, 2;
	add.s32 	%r5691, %r5690, %r5689;
	mul.lo.s32 	%r5692, %r5691, 10;
	sub.s32 	%r2893, %r11427, %r5692;
	setp.eq.s32 	%p766, %r2893, %r2890;
	@%p766 bra 	$L__BB5_1385;
	setp.gt.s32 	%p767, %r2893, %r2890;
	selp.b32 	%r2894, %r11172, %r11108, %p767;
	selp.b32 	%r11108, %r11108, %r11172, %p767;
	mov.u32 	%r11172, %r2894;
	bra.uni 	$L__BB5_1386;
$L__BB5_1385:
	add.s32 	%r11426, %r11426, 1;
	mul.hi.s32 	%r5693, %r11427, 1717986919;
	shr.u32 	%r5694, %r5693, 31;
	shr.s32 	%r5695, %r5693, 2;
	add.s32 	%r11427, %r5695, %r5694;
	setp.ne.s32 	%p768, %r11426, %r2889;
	@%p768 bra 	$L__BB5_1383;
$L__BB5_1386:
	max.s32 	%r5696, %r11052, %r11113;
	cvt.rn.f32.s32 	%f2186, %r5696;
	setp.lt.s32 	%p769, %r5696, 1;
	mul.f32 	%f2187, %f2186, 0f4B000000;
	selp.f32 	%f2188, %f2187, %f2186, %p769;
	selp.f32 	%f2189, 0fC1B80000, 0f00000000, %p769;
	mov.b32 	%r5697, %f2188;
	add.s32 	%r5698, %r5697, -1059760811;
	and.b32  	%r5699, %r5698, -8388608;
	sub.s32 	%r5700, %r5697, %r5699;
	mov.b32 	%f2190, %r5700;
	cvt.rn.f32.s32 	%f2191, %r5699;
	fma.rn.f32 	%f2192, %f2191, 0f34000000, %f2189;
	add.f32 	%f2193, %f2190, 0fBF800000;
	fma.rn.f32 	%f2194, %f2193, 0fBE055027, 0f3E1039F6;
	fma.rn.f32 	%f2195, %f2194, %f2193, 0fBDF8CDCC;
	fma.rn.f32 	%f2196, %f2195, %f2193, 0f3E0F2955;
	fma.rn.f32 	%f2197, %f2196, %f2193, 0fBE2AD8B9;
	fma.rn.f32 	%f2198, %f2197, %f2193, 0f3E4CED0B;
	fma.rn.f32 	%f2199, %f2198, %f2193, 0fBE7FFF22;
	fma.rn.f32 	%f2200, %f2199, %f2193, 0f3EAAAA78;
	fma.rn.f32 	%f2201, %f2200, %f2193, 0fBF000000;
	mul.f32 	%f2202, %f2193, %f2201;
	fma.rn.f32 	%f2203, %f2202, %f2193, %f2193;
	fma.rn.f32 	%f2204, %f2192, 0f3F317218, %f2203;
	setp.gt.u32 	%p770, %r5697, 2139095039;
	fma.rn.f32 	%f2205, %f2188, 0f7F800000, 0f7F800000;
	selp.f32 	%f2206, %f2205, %f2204, %p770;
	setp.eq.f32 	%p771, %f2188, 0f00000000;
	fma.rn.f32 	%f2207, %f2206, 0f3EDE5BD9, 0f3F800000;
	selp.f32 	%f2208, 0fFF800000, %f2207, %p771;
	cvt.rzi.u32.f32 	%r2900, %f2208;
	setp.eq.s32 	%p772, %r2900, 0;
	@%p772 bra 	$L__BB5_1391;
	mul.hi.s32 	%r5702, %r11113, 1717986919;
	shr.u32 	%r5703, %r5702, 31;
	shr.s32 	%r5704, %r5702, 2;
	add.s32 	%r5705, %r5704, %r5703;
	mul.lo.s32 	%r5706, %r5705, 10;
	sub.s32 	%r2901, %r11113, %r5706;
	mov.b32 	%r11430, 0;
	mov.u32 	%r11431, %r11052;
$L__BB5_1388:
	mul.hi.s32 	%r5707, %r11431, 1717986919;
	shr.u32 	%r5708, %r5707, 31;
	shr.s32 	%r5709, %r5707, 2;
	add.s32 	%r5710, %r5709, %r5708;
	mul.lo.s32 	%r5711, %r5710, 10;
	sub.s32 	%r2904, %r11431, %r5711;
	setp.eq.s32 	%p773, %r2904, %r2901;
	@%p773 bra 	$L__BB5_1390;
	setp.gt.s32 	%p774, %r2904, %r2901;
	selp.b32 	%r2905, %r11052, %r11113, %p774;
	selp.b32 	%r11113, %r11113, %r11052, %p774;
	mov.u32 	%r11052, %r2905;
	bra.uni 	$L__BB5_1391;
$L__BB5_1390:
	add.s32 	%r11430, %r11430, 1;
	mul.hi.s32 	%r5712, %r11431, 1717986919;
	shr.u32 	%r5713, %r5712, 31;
	shr.s32 	%r5714, %r5712, 2;
	add.s32 	%r11431, %r5714, %r5713;
	setp.ne.s32 	%p775, %r11430, %r2900;
	@%p775 bra 	$L__BB5_1388;
$L__BB5_1391:
	max.s32 	%r5715, %r11060, %r11056;
	cvt.rn.f32.s32 	%f2209, %r5715;
	setp.lt.s32 	%p776, %r5715, 1;
	mul.f32 	%f2210, %f2209, 0f4B000000;
	selp.f32 	%f2211, %f2210, %f2209, %p776;
	selp.f32 	%f2212, 0fC1B80000, 0f00000000, %p776;
	mov.b32 	%r5716, %f2211;
	add.s32 	%r5717, %r5716, -1059760811;
	and.b32  	%r5718, %r5717, -8388608;
	sub.s32 	%r5719, %r5716, %r5718;
	mov.b32 	%f2213, %r5719;
	cvt.rn.f32.s32 	%f2214, %r5718;
	fma.rn.f32 	%f2215, %f2214, 0f34000000, %f2212;
	add.f32 	%f2216, %f2213, 0fBF800000;
	fma.rn.f32 	%f2217, %f2216, 0fBE055027, 0f3E1039F6;
	fma.rn.f32 	%f2218, %f2217, %f2216, 0fBDF8CDCC;
	fma.rn.f32 	%f2219, %f2218, %f2216, 0f3E0F2955;
	fma.rn.f32 	%f2220, %f2219, %f2216, 0fBE2AD8B9;
	fma.rn.f32 	%f2221, %f2220, %f2216, 0f3E4CED0B;
	fma.rn.f32 	%f2222, %f2221, %f2216, 0fBE7FFF22;
	fma.rn.f32 	%f2223, %f2222, %f2216, 0f3EAAAA78;
	fma.rn.f32 	%f2224, %f2223, %f2216, 0fBF000000;
	mul.f32 	%f2225, %f2216, %f2224;
	fma.rn.f32 	%f2226, %f2225, %f2216, %f2216;
	fma.rn.f32 	%f2227, %f2215, 0f3F317218, %f2226;
	setp.gt.u32 	%p777, %r5716, 2139095039;
	fma.rn.f32 	%f2228, %f2211, 0f7F800000, 0f7F800000;
	selp.f32 	%f2229, %f2228, %f2227, %p777;
	setp.eq.f32 	%p778, %f2211, 0f00000000;
	fma.rn.f32 	%f2230, %f2229, 0f3EDE5BD9, 0f3F800000;
	selp.f32 	%f2231, 0fFF800000, %f2230, %p778;
	cvt.rzi.u32.f32 	%r2911, %f2231;
	setp.eq.s32 	%p779, %r2911, 0;
	@%p779 bra 	$L__BB5_1396;
	mul.hi.s32 	%r5721, %r11056, 1717986919;
	shr.u32 	%r5722, %r5721, 31;
	shr.s32 	%r5723, %r5721, 2;
	add.s32 	%r5724, %r5723, %r5722;
	mul.lo.s32 	%r5725, %r5724, 10;
	sub.s32 	%r2912, %r11056, %r5725;
	mov.b32 	%r11434, 0;
	mov.u32 	%r11435, %r11060;
$L__BB5_1393:
	mul.hi.s32 	%r5726, %r11435, 1717986919;
	shr.u32 	%r5727, %r5726, 31;
	shr.s32 	%r5728, %r5726, 2;
	add.s32 	%r5729, %r5728, %r5727;
	mul.lo.s32 	%r5730, %r5729, 10;
	sub.s32 	%r2915, %r11435, %r5730;
	setp.eq.s32 	%p780, %r2915, %r2912;
	@%p780 bra 	$L__BB5_1395;
	setp.gt.s32 	%p781, %r2915, %r2912;
	selp.b32 	%r2916, %r11060, %r11056, %p781;
	selp.b32 	%r11056, %r11056, %r11060, %p781;
	mov.u32 	%r11060, %r2916;
	bra.uni 	$L__BB5_1396;
$L__BB5_1395:
	add.s32 	%r11434, %r11434, 1;
	mul.hi.s32 	%r5731, %r11435, 1717986919;
	shr.u32 	%r5732, %r5731, 31;
	shr.s32 	%r5733, %r5731, 2;
	add.s32 	%r11435, %r5733, %r5732;
	setp.ne.s32 	%p782, %r11434, %r2911;
	@%p782 bra 	$L__BB5_1393;
$L__BB5_1396:
	max.s32 	%r5734, %r11068, %r11064;
	cvt.rn.f32.s32 	%f2232, %r5734;
	setp.lt.s32 	%p783, %r5734, 1;
	mul.f32 	%f2233, %f2232, 0f4B000000;
	selp.f32 	%f2234, %f2233, %f2232, %p783;
	selp.f32 	%f2235, 0fC1B80000, 0f00000000, %p783;
	mov.b32 	%r5735, %f2234;
	add.s32 	%r5736, %r5735, -1059760811;
	and.b32  	%r5737, %r5736, -8388608;
	sub.s32 	%r5738, %r5735, %r5737;
	mov.b32 	%f2236, %r5738;
	cvt.rn.f32.s32 	%f2237, %r5737;
	fma.rn.f32 	%f2238, %f2237, 0f34000000, %f2235;
	add.f32 	%f2239, %f2236, 0fBF800000;
	fma.rn.f32 	%f2240, %f2239, 0fBE055027, 0f3E1039F6;
	fma.rn.f32 	%f2241, %f2240, %f2239, 0fBDF8CDCC;
	fma.rn.f32 	%f2242, %f2241, %f2239, 0f3E0F2955;
	fma.rn.f32 	%f2243, %f2242, %f2239, 0fBE2AD8B9;
	fma.rn.f32 	%f2244, %f2243, %f2239, 0f3E4CED0B;
	fma.rn.f32 	%f2245, %f2244, %f2239, 0fBE7FFF22;
	fma.rn.f32 	%f2246, %f2245, %f2239, 0f3EAAAA78;
	fma.rn.f32 	%f2247, %f2246, %f2239, 0fBF000000;
	mul.f32 	%f2248, %f2239, %f2247;
	fma.rn.f32 	%f2249, %f2248, %f2239, %f2239;
	fma.rn.f32 	%f2250, %f2238, 0f3F317218, %f2249;
	setp.gt.u32 	%p784, %r5735, 2139095039;
	fma.rn.f32 	%f2251, %f2234, 0f7F800000, 0f7F800000;
	selp.f32 	%f2252, %f2251, %f2250, %p784;
	setp.eq.f32 	%p785, %f2234, 0f00000000;
	fma.rn.f32 	%f2253, %f2252, 0f3EDE5BD9, 0f3F800000;
	selp.f32 	%f2254, 0fFF800000, %f2253, %p785;
	cvt.rzi.u32.f32 	%r2922, %f2254;
	setp.eq.s32 	%p786, %r2922, 0;
	@%p786 bra 	$L__BB5_1401;
	mul.hi.s32 	%r5740, %r11064, 1717986919;
	shr.u32 	%r5741, %r5740, 31;
	shr.s32 	%r5742, %r5740, 2;
	add.s32 	%r5743, %r5742, %r5741;
	mul.lo.s32 	%r5744, %r5743, 10;
	sub.s32 	%r2923, %r11064, %r5744;
	mov.b32 	%r11438, 0;
	mov.u32 	%r11439, %r11068;
$L__BB5_1398:
	mul.hi.s32 	%r5745, %r11439, 1717986919;
	shr.u32 	%r5746, %r5745, 31;
	shr.s32 	%r5747, %r5745, 2;
	add.s32 	%r5748, %r5747, %r5746;
	mul.lo.s32 	%r5749, %r5748, 10;
	sub.s32 	%r2926, %r11439, %r5749;
	setp.eq.s32 	%p787, %r2926, %r2923;
	@%p787 bra 	$L__BB5_1400;
	setp.gt.s32 	%p788, %r2926, %r2923;
	selp.b32 	%r2927, %r11068, %r11064, %p788;
	selp.b32 	%r11064, %r11064, %r11068, %p788;
	mov.u32 	%r11068, %r2927;
	bra.uni 	$L__BB5_1401;
$L__BB5_1400:
	add.s32 	%r11438, %r11438, 1;
	mul.hi.s32 	%r5750, %r11439, 1717986919;
	shr.u32 	%r5751, %r5750, 31;
	shr.s32 	%r5752, %r5750, 2;
	add.s32 	%r11439, %r5752, %r5751;
	setp.ne.s32 	%p789, %r11438, %r2922;
	@%p789 bra 	$L__BB5_1398;
$L__BB5_1401:
	max.s32 	%r5753, %r11076, %r11072;
	cvt.rn.f32.s32 	%f2255, %r5753;
	setp.lt.s32 	%p790, %r5753, 1;
	mul.f32 	%f2256, %f2255, 0f4B000000;
	selp.f32 	%f2257, %f2256, %f2255, %p790;
	selp.f32 	%f2258, 0fC1B80000, 0f00000000, %p790;
	mov.b32 	%r5754, %f2257;
	add.s32 	%r5755, %r5754, -1059760811;
	and.b32  	%r5756, %r5755, -8388608;
	sub.s32 	%r5757, %r5754, %r5756;
	mov.b32 	%f2259, %r5757;
	cvt.rn.f32.s32 	%f2260, %r5756;
	fma.rn.f32 	%f2261, %f2260, 0f34000000, %f2258;
	add.f32 	%f2262, %f2259, 0fBF800000;
	fma.rn.f32 	%f2263, %f2262, 0fBE055027, 0f3E1039F6;
	fma.rn.f32 	%f2264, %f2263, %f2262, 0fBDF8CDCC;
	fma.rn.f32 	%f2265, %f2264, %f2262, 0f3E0F2955;
	fma.rn.f32 	%f2266, %f2265, %f2262, 0fBE2AD8B9;
	fma.rn.f32 	%f2267, %f2266, %f2262, 0f3E4CED0B;
	fma.rn.f32 	%f2268, %f2267, %f2262, 0fBE7FFF22;
	fma.rn.f32 	%f2269, %f2268, %f2262, 0f3EAAAA78;
	fma.rn.f32 	%f2270, %f2269, %f2262, 0fBF000000;
	mul.f32 	%f2271, %f2262, %f2270;
	fma.rn.f32 	%f2272, %f2271, %f2262, %f2262;
	fma.rn.f32 	%f2273, %f2261, 0f3F317218, %f2272;
	setp.gt.u32 	%p791, %r5754, 2139095039;
	fma.rn.f32 	%f2274, %f2257, 0f7F800000, 0f7F800000;
	selp.f32 	%f2275, %f2274, %f2273, %p791;
	setp.eq.f32 	%p792, %f2257, 0f00000000;
	fma.rn.f32 	%f2276, %f2275, 0f3EDE5BD9, 0f3F800000;
	selp.f32 	%f2277, 0fFF800000, %f2276, %p792;
	cvt.rzi.u32.f32 	%r2933, %f2277;
	setp.eq.s32 	%p793, %r2933, 0;
	@%p793 bra 	$L__BB5_1406;
	mul.hi.s32 	%r5759, %r11072, 1717986919;
	shr.u32 	%r5760, %r5759, 31;
	shr.s32 	%r5761, %r5759, 2;
	add.s32 	%r5762, %r5761, %r5760;
	mul.lo.s32 	%r5763, %r5762, 10;
	sub.s32 	%r2934, %r11072, %r5763;
	mov.b32 	%r11442, 0;
	mov.u32 	%r11443, %r11076;
$L__BB5_1403:
	mul.hi.s32 	%r5764, %r11443, 1717986919;
	shr.u32 	%r5765, %r5764, 31;
	shr.s32 	%r5766, %r5764, 2;
	add.s32 	%r5767, %r5766, %r5765;
	mul.lo.s32 	%r5768, %r5767, 10;
	sub.s32 	%r2937, %r11443, %r5768;
	setp.eq.s32 	%p794, %r2937, %r2934;
	@%p794 bra 	$L__BB5_1405;
	setp.gt.s32 	%p795, %r2937, %r2934;
	selp.b32 	%r2938, %r11076, %r11072, %p795;
	selp.b32 	%r11072, %r11072, %r11076, %p795;
	mov.u32 	%r11076, %r2938;
	bra.uni 	$L__BB5_1406;
$L__BB5_1405:
	add.s32 	%r11442, %r11442, 1;
	mul.hi.s32 	%r5769, %r11443, 1717986919;
	shr.u32 	%r5770, %r5769, 31;
	shr.s32 	%r5771, %r5769, 2;
	add.s32 	%r11443, %r5771, %r5770;
	setp.ne.s32 	%p796, %r11442, %r2933;
	@%p796 bra 	$L__BB5_1403;
$L__BB5_1406:
	max.s32 	%r5772, %r11084, %r11080;
	cvt.rn.f32.s32 	%f2278, %r5772;
	setp.lt.s32 	%p797, %r5772, 1;
	mul.f32 	%f2279, %f2278, 0f4B000000;
	selp.f32 	%f2280, %f2279, %f2278, %p797;
	selp.f32 	%f2281, 0fC1B80000, 0f00000000, %p797;
	mov.b32 	%r5773, %f2280;
	add.s32 	%r5774, %r5773, -1059760811;
	and.b32  	%r5775, %r5774, -8388608;
	sub.s32 	%r5776, %r5773, %r5775;
	mov.b32 	%f2282, %r5776;
	cvt.rn.f32.s32 	%f2283, %r5775;
	fma.rn.f32 	%f2284, %f2283, 0f34000000, %f2281;
	add.f32 	%f2285, %f2282, 0fBF800000;
	fma.rn.f32 	%f2286, %f2285, 0fBE055027, 0f3E1039F6;
	fma.rn.f32 	%f2287, %f2286, %f2285, 0fBDF8CDCC;
	fma.rn.f32 	%f2288, %f2287, %f2285, 0f3E0F2955;
	fma.rn.f32 	%f2289, %f2288, %f2285, 0fBE2AD8B9;
	fma.rn.f32 	%f2290, %f2289, %f2285, 0f3E4CED0B;
	fma.rn.f32 	%f2291, %f2290, %f2285, 0fBE7FFF22;
	fma.rn.f32 	%f2292, %f2291, %f2285, 0f3EAAAA78;
	fma.rn.f32 	%f2293, %f2292, %f2285, 0fBF000000;
	mul.f32 	%f2294, %f2285, %f2293;
	fma.rn.f32 	%f2295, %f2294, %f2285, %f2285;
	fma.rn.f32 	%f2296, %f2284, 0f3F317218, %f2295;
	setp.gt.u32 	%p798, %r5773, 2139095039;
	fma.rn.f32 	%f2297, %f2280, 0f7F800000, 0f7F800000;
	selp.f32 	%f2298, %f2297, %f2296, %p798;
	setp.eq.f32 	%p799, %f2280, 0f00000000;
	fma.rn.f32 	%f2299, %f2298, 0f3EDE5BD9, 0f3F800000;
	selp.f32 	%f2300, 0fFF800000, %f2299, %p799;
	cvt.rzi.u32.f32 	%r2944, %f2300;
	setp.eq.s32 	%p800, %r2944, 0;
	@%p800 bra 	$L__BB5_1411;
	mul.hi.s32 	%r5778, %r11080, 1717986919;
	shr.u32 	%r5779, %r5778, 31;
	shr.s32 	%r5780, %r5778, 2;
	add.s32 	%r5781, %r5780, %r5779;
	mul.lo.s32 	%r5782, %r5781, 10;
	sub.s32 	%r2945, %r11080, %r5782;
	mov.b32 	%r11446, 0;
	mov.u32 	%r11447, %r11084;
$L__BB5_1408:
	mul.hi.s32 	%r5783, %r11447, 1717986919;
	shr.u32 	%r5784, %r5783, 31;
	shr.s32 	%r5785, %r5783, 2;
	add.s32 	%r5786, %r5785, %r5784;
	mul.lo.s32 	%r5787, %r5786, 10;
	sub.s32 	%r2948, %r11447, %r5787;
	setp.eq.s32 	%p801, %r2948, %r2945;
	@%p801 bra 	$L__BB5_1410;
	setp.gt.s32 	%p802, %r2948, %r2945;
	selp.b32 	%r2949, %r11084, %r11080, %p802;
	selp.b32 	%r11080, %r11080, %r11084, %p802;
	mov.u32 	%r11084, %r2949;
	bra.uni 	$L__BB5_1411;
$L__BB5_1410:
	add.s32 	%r11446, %r11446, 1;
	mul.hi.s32 	%r5788, %r11447, 1717986919;
	shr.u32 	%r5789, %r5788, 31;
	shr.s32 	%r5790, %r5788, 2;
	add.s32 	%r11447, %r5790, %r5789;
	setp.ne.s32 	%p803, %r11446, %r2944;
	@%p803 bra 	$L__BB5_1408;
$L__BB5_1411:
	max.s32 	%r5791, %r11092, %r11088;
	cvt.rn.f32.s32 	%f2301, %r5791;
	setp.lt.s32 	%p804, %r5791, 1;
	mul.f32 	%f2302, %f2301, 0f4B000000;
	selp.f32 	%f2303, %f2302, %f2301, %p804;
	selp.f32 	%f2304, 0fC1B80000, 0f00000000, %p804;
	mov.b32 	%r5792, %f2303;
	add.s32 	%r5793, %r5792, -1059760811;
	and.b32  	%r5794, %r5793, -8388608;
	sub.s32 	%r5795, %r5792, %r5794;
	mov.b32 	%f2305, %r5795;
	cvt.rn.f32.s32 	%f2306, %r5794;
	fma.rn.f32 	%f2307, %f2306, 0f34000000, %f2304;
	add.f32 	%f2308, %f2305, 0fBF800000;
	fma.rn.f32 	%f2309, %f2308, 0fBE055027, 0f3E1039F6;
	fma.rn.f32 	%f2310, %f2309, %f2308, 0fBDF8CDCC;
	fma.rn.f32 	%f2311, %f2310, %f2308, 0f3E0F2955;
	fma.rn.f32 	%f2312, %f2311, %f2308, 0fBE2AD8B9;
	fma.rn.f32 	%f2313, %f2312, %f2308, 0f3E4CED0B;
	fma.rn.f32 	%f2314, %f2313, %f2308, 0fBE7FFF22;
	fma.rn.f32 	%f2315, %f2314, %f2308, 0f3EAAAA78;
	fma.rn.f32 	%f2316, %f2315, %f2308, 0fBF000000;
	mul.f32 	%f2317, %f2308, %f2316;
	fma.rn.f32 	%f2318, %f2317, %f2308, %f2308;
	fma.rn.f32 	%f2319, %f2307, 0f3F317218, %f2318;
	setp.gt.u32 	%p805, %r5792, 2139095039;
	fma.rn.f32 	%f2320, %f2303, 0f7F800000, 0f7F800000;
	selp.f32 	%f2321, %f2320, %f2319, %p805;
	setp.eq.f32 	%p806, %f2303, 0f00000000;
	fma.rn.f32 	%f2322, %f2321, 0f3EDE5BD9, 0f3F800000;
	selp.f32 	%f2323, 0fFF800000, %f2322, %p806;
	cvt.rzi.u32.f32 	%r2955, %f2323;
	setp.eq.s32 	%p807, %r2955, 0;
	@%p807 bra 	$L__BB5_1416;
	mul.hi.s32 	%r5797, %r11088, 1717986919;
	shr.u32 	%r5798, %r5797, 31;
	shr.s32 	%r5799, %r5797, 2;
	add.s32 	%r5800, %r5799, %r5798;
	mul.lo.s32 	%r5801, %r5800, 10;
	sub.s32 	%r2956, %r11088, %r5801;
	mov.b32 	%r11450, 0;
	mov.u32 	%r11451, %r11092;
$L__BB5_1413:
	mul.hi.s32 	%r5802, %r11451, 1717986919;
	shr.u32 	%r5803, %r5802, 31;
	shr.s32 	%r5804, %r5802, 2;
	add.s32 	%r5805, %r5804, %r5803;
	mul.lo.s32 	%r5806, %r5805, 10;
	sub.s32 	%r2959, %r11451, %r5806;
	setp.eq.s32 	%p808, %r2959, %r2956;
	@%p808 bra 	$L__BB5_1415;
	setp.gt.s32 	%p809, %r2959, %r2956;
	selp.b32 	%r2960, %r11092, %r11088, %p809;
	selp.b32 	%r11088, %r11088, %r11092, %p809;
	mov.u32 	%r11092, %r2960;
	bra.uni 	$L__BB5_1416;
$L__BB5_1415:
	add.s32 	%r11450, %r11450, 1;
	mul.hi.s32 	%r5807, %r11451, 1717986919;
	shr.u32 	%r5808, %r5807, 31;
	shr.s32 	%r5809, %r5807, 2;
	add.s32 	%r11451, %r5809, %r5808;
	setp.ne.s32 	%p810, %r11450, %r2955;
	@%p810 bra 	$L__BB5_1413;
$L__BB5_1416:
	max.s32 	%r5810, %r11100, %r11096;
	cvt.rn.f32.s32 	%f2324, %r5810;
	setp.lt.s32 	%p811, %r5810, 1;
	mul.f32 	%f2325, %f2324, 0f4B000000;
	selp.f32 	%f2326, %f2325, %f2324, %p811;
	selp.f32 	%f2327, 0fC1B80000, 0f00000000, %p811;
	mov.b32 	%r5811, %f2326;
	add.s32 	%r5812, %r5811, -1059760811;
	and.b32  	%r5813, %r5812, -8388608;
	sub.s32 	%r5814, %r5811, %r5813;
	mov.b32 	%f2328, %r5814;
	cvt.rn.f32.s32 	%f2329, %r5813;
	fma.rn.f32 	%f2330, %f2329, 0f34000000, %f2327;
	add.f32 	%f2331, %f2328, 0fBF800000;
	fma.rn.f32 	%f2332, %f2331, 0fBE055027, 0f3E1039F6;
	fma.rn.f32 	%f2333, %f2332, %f2331, 0fBDF8CDCC;
	fma.rn.f32 	%f2334, %f2333, %f2331, 0f3E0F2955;
	fma.rn.f32 	%f2335, %f2334, %f2331, 0fBE2AD8B9;
	fma.rn.f32 	%f2336, %f2335, %f2331, 0f3E4CED0B;
	fma.rn.f32 	%f2337, %f2336, %f2331, 0fBE7FFF22;
	fma.rn.f32 	%f2338, %f2337, %f2331, 0f3EAAAA78;
	fma.rn.f32 	%f2339, %f2338, %f2331, 0fBF000000;
	mul.f32 	%f2340, %f2331, %f2339;
	fma.rn.f32 	%f2341, %f2340, %f2331, %f2331;
	fma.rn.f32 	%f2342, %f2330, 0f3F317218, %f2341;
	setp.gt.u32 	%p812, %r5811, 2139095039;
	fma.rn.f32 	%f2343, %f2326, 0f7F800000, 0f7F800000;
	selp.f32 	%f2344, %f2343, %f2342, %p812;
	setp.eq.f32 	%p813, %f2326, 0f00000000;
	fma.rn.f32 	%f2345, %f2344, 0f3EDE5BD9, 0f3F800000;
	selp.f32 	%f2346, 0fFF800000, %f2345, %p813;
	cvt.rzi.u32.f32 	%r2966, %f2346;
	setp.eq.s32 	%p814, %r2966, 0;
	@%p814 bra 	$L__BB5_1421;
	mul.hi.s32 	%r5816, %r11096, 1717986919;
	shr.u32 	%r5817, %r5816, 31;
	shr.s32 	%r5818, %r5816, 2;
	add.s32 	%r5819, %r5818, %r5817;
	mul.lo.s32 	%r5820, %r5819, 10;
	sub.s32 	%r2967, %r11096, %r5820;
	mov.b32 	%r11454, 0;
	mov.u32 	%r11455, %r11100;
$L__BB5_1418:
	mul.hi.s32 	%r5821, %r11455, 1717986919;
	shr.u32 	%r5822, %r5821, 31;
	shr.s32 	%r5823, %r5821, 2;
	add.s32 	%r5824, %r5823, %r5822;
	mul.lo.s32 	%r5825, %r5824, 10;
	sub.s32 	%r2970, %r11455, %r5825;
	setp.eq.s32 	%p815, %r2970, %r2967;
	@%p815 bra 	$L__BB5_1420;
	setp.gt.s32 	%p816, %r2970, %r2967;
	selp.b32 	%r2971, %r11100, %r11096, %p816;
	selp.b32 	%r11096, %r11096, %r11100, %p816;
	mov.u32 	%r11100, %r2971;
	bra.uni 	$L__BB5_1421;
$L__BB5_1420:
	add.s32 	%r11454, %r11454, 1;
	mul.hi.s32 	%r5826, %r11455, 1717986919;
	shr.u32 	%r5827, %r5826, 31;
	shr.s32 	%r5828, %r5826, 2;
	add.s32 	%r11455, %r5828, %r5827;
	setp.ne.s32 	%p817, %r11454, %r2966;
	@%p817 bra 	$L__BB5_1418;
$L__BB5_1421:
	max.s32 	%r5829, %r11108, %r11104;
	cvt.rn.f32.s32 	%f2347, %r5829;
	setp.lt.s32 	%p818, %r5829, 1;
	mul.f32 	%f2348, %f2347, 0f4B000000;
	selp.f32 	%f2349, %f2348, %f2347, %p818;
	selp.f32 	%f2350, 0fC1B80000, 0f00000000, %p818;
	mov.b32 	%r5830, %f2349;
	add.s32 	%r5831, %r5830, -1059760811;
	and.b32  	%r5832, %r5831, -8388608;
	sub.s32 	%r5833, %r5830, %r5832;
	mov.b32 	%f2351, %r5833;
	cvt.rn.f32.s32 	%f2352, %r5832;
	fma.rn.f32 	%f2353, %f2352, 0f34000000, %f2350;
	add.f32 	%f2354, %f2351, 0fBF800000;
	fma.rn.f32 	%f2355, %f2354, 0fBE055027, 0f3E1039F6;
	fma.rn.f32 	%f2356, %f2355, %f2354, 0fBDF8CDCC;
	fma.rn.f32 	%f2357, %f2356, %f2354, 0f3E0F2955;
	fma.rn.f32 	%f2358, %f2357, %f2354, 0fBE2AD8B9;
	fma.rn.f32 	%f2359, %f2358, %f2354, 0f3E4CED0B;
	fma.rn.f32 	%f2360, %f2359, %f2354, 0fBE7FFF22;
	fma.rn.f32 	%f2361, %f2360, %f2354, 0f3EAAAA78;
	fma.rn.f32 	%f2362, %f2361, %f2354, 0fBF000000;
	mul.f32 	%f2363, %f2354, %f2362;
	fma.rn.f32 	%f2364, %f2363, %f2354, %f2354;
	fma.rn.f32 	%f2365, %f2353, 0f3F317218, %f2364;
	setp.gt.u32 	%p819, %r5830, 2139095039;
	fma.rn.f32 	%f2366, %f2349, 0f7F800000, 0f7F800000;
	selp.f32 	%f2367, %f2366, %f2365, %p819;
	setp.eq.f32 	%p820, %f2349, 0f00000000;
	fma.rn.f32 	%f2368, %f2367, 0f3EDE5BD9, 0f3F800000;
	selp.f32 	%f2369, 0fFF800000, %f2368, %p820;
	cvt.rzi.u32.f32 	%r2977, %f2369;
	setp.eq.s32 	%p821, %r2977, 0;
	@%p821 bra 	$L__BB5_1426;
	mul.hi.s32 	%r5835, %r11104, 1717986919;
	shr.u32 	%r5836, %r5835, 31;
	shr.s32 	%r5837, %r5835, 2;
	add.s32 	%r5838, %r5837, %r5836;
	mul.lo.s32 	%r5839, %r5838, 10;
	sub.s32 	%r2978, %r11104, %r5839;
	mov.b32 	%r11458, 0;
	mov.u32 	%r11459, %r11108;
$L__BB5_1423:
	mul.hi.s32 	%r5840, %r11459, 1717986919;
	shr.u32 	%r5841, %r5840, 31;
	shr.s32 	%r5842, %r5840, 2;
	add.s32 	%r5843, %r5842, %r5841;
	mul.lo.s32 	%r5844, %r5843, 10;
	sub.s32 	%r2981, %r11459, %r5844;
	setp.eq.s32 	%p822, %r2981, %r2978;
	@%p822 bra 	$L__BB5_1425;
	setp.gt.s32 	%p823, %r2981, %r2978;
	selp.b32 	%r2982, %r11108, %r11104, %p823;
	selp.b32 	%r11104, %r11104, %r11108, %p823;
	mov.u32 	%r11108, %r2982;
	bra.uni 	$L__BB5_1426;
$L__BB5_1425:
	add.s32 	%r11458, %r11458, 1;
	mul.hi.s32 	%r5845, %r11459, 1717986919;
	shr.u32 	%r5846, %r5845, 31;
	shr.s32 	%r5847, %r5845, 2;
	add.s32 	%r11459, %r5847, %r5846;
	setp.ne.s32 	%p824, %r11458, %r2977;
	@%p824 bra 	$L__BB5_1423;
$L__BB5_1426:
	max.s32 	%r5848, %r11056, %r11052;
	cvt.rn.f32.s32 	%f2370, %r5848;
	setp.lt.s32 	%p825, %r5848, 1;
	mul.f32 	%f2371, %f2370, 0f4B000000;
	selp.f32 	%f2372, %f2371, %f2370, %p825;
	selp.f32 	%f2373, 0fC1B80000, 0f00000000, %p825;
	mov.b32 	%r5849, %f2372;
	add.s32 	%r5850, %r5849, -1059760811;
	and.b32  	%r5851, %r5850, -8388608;
	sub.s32 	%r5852, %r5849, %r5851;
	mov.b32 	%f2374, %r5852;
	cvt.rn.f32.s32 	%f2375, %r5851;
	fma.rn.f32 	%f2376, %f2375, 0f34000000, %f2373;
	add.f32 	%f2377, %f2374, 0fBF800000;
	fma.rn.f32 	%f2378, %f2377, 0fBE055027, 0f3E1039F6;
	fma.rn.f32 	%f2379, %f2378, %f2377, 0fBDF8CDCC;
	fma.rn.f32 	%f2380, %f2379, %f2377, 0f3E0F2955;
	fma.rn.f32 	%f2381, %f2380, %f2377, 0fBE2AD8B9;
	fma.rn.f32 	%f2382, %f2381, %f2377, 0f3E4CED0B;
	fma.rn.f32 	%f2383, %f2382, %f2377, 0fBE7FFF22;
	fma.rn.f32 	%f2384, %f2383, %f2377, 0f3EAAAA78;
	fma.rn.f32 	%f2385, %f2384, %f2377, 0fBF000000;
	mul.f32 	%f2386, %f2377, %f2385;
	fma.rn.f32 	%f2387, %f2386, %f2377, %f2377;
	fma.rn.f32 	%f2388, %f2376, 0f3F317218, %f2387;
	setp.gt.u32 	%p826, %r5849, 2139095039;
	fma.rn.f32 	%f2389, %f2372, 0f7F800000, 0f7F800000;
	selp.f32 	%f2390, %f2389, %f2388, %p826;
	setp.eq.f32 	%p827, %f2372, 0f00000000;
	fma.rn.f32 	%f2391, %f2390, 0f3EDE5BD9, 0f3F800000;
	selp.f32 	%f2392, 0fFF800000, %f2391, %p827;
	cvt.rzi.u32.f32 	%r2988, %f2392;
	setp.eq.s32 	%p828, %r2988, 0;
	@%p828 bra 	$L__BB5_1431;
	mul.hi.s32 	%r5854, %r11052, 1717986919;
	shr.u32 	%r5855, %r5854, 31;
	shr.s32 	%r5856, %r5854, 2;
	add.s32 	%r5857, %r5856, %r5855;
	mul.lo.s32 	%r5858, %r5857, 10;
	sub.s32 	%r2989, %r11052, %r5858;
	mov.b32 	%r11462, 0;
	mov.u32 	%r11463, %r11056;
$L__BB5_1428:
	mul.hi.s32 	%r5859, %r11463, 1717986919;
	shr.u32 	%r5860, %r5859, 31;
	shr.s32 	%r5861, %r5859, 2;
	add.s32 	%r5862, %r5861, %r5860;
	mul.lo.s32 	%r5863, %r5862, 10;
	sub.s32 	%r2992, %r11463, %r5863;
	setp.eq.s32 	%p829, %r2992, %r2989;
	@%p829 bra 	$L__BB5_1430;
	setp.gt.s32 	%p830, %r2992, %r2989;
	selp.b32 	%r2993, %r11056, %r11052, %p830;
	selp.b32 	%r11052, %r11052, %r11056, %p830;
	mov.u32 	%r11056, %r2993;
	bra.uni 	$L__BB5_1431;
$L__BB5_1430:
	add.s32 	%r11462, %r11462, 1;
	mul.hi.s32 	%r5864, %r11463, 1717986919;
	shr.u32 	%r5865, %r5864, 31;
	shr.s32 	%r5866, %r5864, 2;
	add.s32 	%r11463, %r5866, %r5865;
	setp.ne.s32 	%p831, %r11462, %r2988;
	@%p831 bra 	$L__BB5_1428;
$L__BB5_1431:
	max.s32 	%r5867, %r11064, %r11060;
	cvt.rn.f32.s32 	%f2393, %r5867;
	setp.lt.s32 	%p832, %r5867, 1;
	mul.f32 	%f2394, %f2393, 0f4B000000;
	selp.f32 	%f2395, %f2394, %f2393, %p832;
	selp.f32 	%f2396, 0fC1B80000, 0f00000000, %p832;
	mov.b32 	%r5868, %f2395;
	add.s32 	%r5869, %r5868, -1059760811;
	and.b32  	%r5870, %r5869, -8388608;
	sub.s32 	%r5871, %r5868, %r5870;
	mov.b32 	%f2397, %r5871;
	cvt.rn.f32.s32 	%f2398, %r5870;
	fma.rn.f32 	%f2399, %f2398, 0f34000000, %f2396;
	add.f32 	%f2400, %f2397, 0fBF800000;
	fma.rn.f32 	%f2401, %f2400, 0fBE055027, 0f3E1039F6;
	fma.rn.f32 	%f2402, %f2401, %f2400, 0fBDF8CDCC;
	fma.rn.f32 	%f2403, %f2402, %f2400, 0f3E0F2955;
	fma.rn.f32 	%f2404, %f2403, %f2400, 0fBE2AD8B9;
	fma.rn.f32 	%f2405, %f2404, %f2400, 0f3E4CED0B;
	fma.rn.f32 	%f2406, %f2405, %f2400, 0fBE7FFF22;
	fma.rn.f32 	%f2407, %f2406, %f2400, 0f3EAAAA78;
	fma.rn.f32 	%f2408, %f2407, %f2400, 0fBF000000;
	mul.f32 	%f2409, %f2400, %f2408;
	fma.rn.f32 	%f2410, %f2409, %f2400, %f2400;
	fma.rn.f32 	%f2411, %f2399, 0f3F317218, %f2410;
	setp.gt.u32 	%p833, %r5868, 2139095039;
	fma.rn.f32 	%f2412, %f2395, 0f7F800000, 0f7F800000;
	selp.f32 	%f2413, %f2412, %f2411, %p833;
	setp.eq.f32 	%p834, %f2395, 0f00000000;
	fma.rn.f32 	%f2414, %f2413, 0f3EDE5BD9, 0f3F800000;
	selp.f32 	%f2415, 0fFF800000, %f2414, %p834;
	cvt.rzi.u32.f32 	%r2999, %f2415;
	setp.eq.s32 	%p835, %r2999, 0;
	@%p835 bra 	$L__BB5_1436;
	mul.hi.s32 	%r5873, %r11060, 1717986919;
	shr.u32 	%r5874, %r5873, 31;
	shr.s32 	%r5875, %r5873, 2;
	add.s32 	%r5876, %r5875, %r5874;
	mul.lo.s32 	%r5877, %r5876, 10;
	sub.s32 	%r3000, %r11060, %r5877;
	mov.b32 	%r11466, 0;
	mov.u32 	%r11467, %r11064;
$L__BB5_1433:
	mul.hi.s32 	%r5878, %r11467, 1717986919;
	shr.u32 	%r5879, %r5878, 31;
	shr.s32 	%r5880, %r5878, 2;
	add.s32 	%r5881, %r5880, %r5879;
	mul.lo.s32 	%r5882, %r5881, 10;
	sub.s32 	%r3003, %r11467, %r5882;
	setp.eq.s32 	%p836, %r3003, %r3000;
	@%p836 bra 	$L__BB5_1435;
	setp.gt.s32 	%p837, %r3003, %r3000;
	selp.b32 	%r3004, %r11064, %r11060, %p837;
	selp.b32 	%r11060, %r11060, %r11064, %p837;
	mov.u32 	%r11064, %r3004;
	bra.uni 	$L__BB5_1436;
$L__BB5_1435:
	add.s32 	%r11466, %r11466, 1;
	mul.hi.s32 	%r5883, %r11467, 1717986919;
	shr.u32 	%r5884, %r5883, 31;
	shr.s32 	%r5885, %r5883, 2;
	add.s32 	%r11467, %r5885, %r5884;
	setp.ne.s32 	%p838, %r11466, %r2999;
	@%p838 bra 	$L__BB5_1433;
$L__BB5_1436:
	max.s32 	%r5886, %r11072, %r11068;
	cvt.rn.f32.s32 	%f2416, %r5886;
	setp.lt.s32 	%p839, %r5886, 1;
	mul.f32 	%f2417, %f2416, 0f4B000000;
	selp.f32 	%f2418, %f2417, %f2416, %p839;
	selp.f32 	%f2419, 0fC1B80000, 0f00000000, %p839;
	mov.b32 	%r5887, %f2418;
	add.s32 	%r5888, %r5887, -1059760811;
	and.b32  	%r5889, %r5888, -8388608;
	sub.s32 	%r5890, %r5887, %r5889;
	mov.b32 	%f2420, %r5890;
	cvt.rn.f32.s32 	%f2421, %r5889;
	fma.rn.f32 	%f2422, %f2421, 0f34000000, %f2419;
	add.f32 	%f2423, %f2420, 0fBF800000;
	fma.rn.f32 	%f2424, %f2423, 0fBE055027, 0f3E1039F6;
	fma.rn.f32 	%f2425, %f2424, %f2423, 0fBDF8CDCC;
	fma.rn.f32 	%f2426, %f2425, %f2423, 0f3E0F2955;
	fma.rn.f32 	%f2427, %f2426, %f2423, 0fBE2AD8B9;
	fma.rn.f32 	%f2428, %f2427, %f2423, 0f3E4CED0B;
	fma.rn.f32 	%f2429, %f2428, %f2423, 0fBE7FFF22;
	fma.rn.f32 	%f2430, %f2429, %f2423, 0f3EAAAA78;
	fma.rn.f32 	%f2431, %f2430, %f2423, 0fBF000000;
	mul.f32 	%f2432, %f2423, %f2431;
	fma.rn.f32 	%f2433, %f2432, %f2423, %f2423;
	fma.rn.f32 	%f2434, %f2422, 0f3F317218, %f2433;
	setp.gt.u32 	%p840, %r5887, 2139095039;
	fma.rn.f32 	%f2435, %f2418, 0f7F800000, 0f7F800000;
	selp.f32 	%f2436, %f2435, %f2434, %p840;
	setp.eq.f32 	%p841, %f2418, 0f00000000;
	fma.rn.f32 	%f2437, %f2436, 0f3EDE5BD9, 0f3F800000;
	selp.f32 	%f2438, 0fFF800000, %f2437, %p841;
	cvt.rzi.u32.f32 	%r3010, %f2438;
	setp.eq.s32 	%p842, %r3010, 0;
	@%p842 bra 	$L__BB5_1441;
	mul.hi.s32 	%r5892, %r11068, 1717986919;
	shr.u32 	%r5893, %r5892, 31;
	shr.s32 	%r5894, %r5892, 2;
	add.s32 	%r5895, %r5894, %r5893;
	mul.lo.s32 	%r5896, %r5895, 10;
	sub.s32 	%r3011, %r11068, %r5896;
	mov.b32 	%r11470, 0;
	mov.u32 	%r11471, %r11072;
$L__BB5_1438:
	mul.hi.s32 	%r5897, %r11471, 1717986919;
	shr.u32 	%r5898, %r5897, 31;
	shr.s32 	%r5899, %r5897, 2;
	add.s32 	%r5900, %r5899, %r5898;
	mul.lo.s32 	%r5901, %r5900, 10;
	sub.s32 	%r3014, %r11471, %r5901;
	setp.eq.s32 	%p843, %r3014, %r3011;
	@%p843 bra 	$L__BB5_1440;
	setp.gt.s32 	%p844, %r3014, %r3011;
	selp.b32 	%r3015, %r11072, %r11068, %p844;
	selp.b32 	%r11068, %r11068, %r11072, %p844;
	mov.u32 	%r11072, %r3015;
	bra.uni 	$L__BB5_1441;
$L__BB5_1440:
	add.s32 	%r11470, %r11470, 1;
	mul.hi.s32 	%r5902, %r11471, 1717986919;
	shr.u32 	%r5903, %r5902, 31;
	shr.s32 	%r5904, %r5902, 2;
	add.s32 	%r11471, %r5904, %r5903;
	setp.ne.s32 	%p845, %r11470, %r3010;
	@%p845 bra 	$L__BB5_1438;
$L__BB5_1441:
	max.s32 	%r5905, %r11080, %r11076;
	cvt.rn.f32.s32 	%f2439, %r5905;
	setp.lt.s32 	%p846, %r5905, 1;
	mul.f32 	%f2440, %f2439, 0f4B000000;
	selp.f32 	%f2441, %f2440, %f2439, %p846;
	selp.f32 	%f2442, 0fC1B80000, 0f00000000, %p846;
	mov.b32 	%r5906, %f2441;
	add.s32 	%r5907, %r5906, -1059760811;
	and.b32  	%r5908, %r5907, -8388608;
	sub.s32 	%r5909, %r5906, %r5908;
	mov.b32 	%f2443, %r5909;
	cvt.rn.f32.s32 	%f2444, %r5908;
	fma.rn.f32 	%f2445, %f2444, 0f34000000, %f2442;
	add.f32 	%f2446, %f2443, 0fBF800000;
	fma.rn.f32 	%f2447, %f2446, 0fBE055027, 0f3E1039F6;
	fma.rn.f32 	%f2448, %f2447, %f2446, 0fBDF8CDCC;
	fma.rn.f32 	%f2449, %f2448, %f2446, 0f3E0F2955;
	fma.rn.f32 	%f2450, %f2449, %f2446, 0fBE2AD8B9;
	fma.rn.f32 	%f2451, %f2450, %f2446, 0f3E4CED0B;
	fma.rn.f32 	%f2452, %f2451, %f2446, 0fBE7FFF22;
	fma.rn.f32 	%f2453, %f2452, %f2446, 0f3EAAAA78;
	fma.rn.f32 	%f2454, %f2453, %f2446, 0fBF000000;
	mul.f32 	%f2455, %f2446, %f2454;
	fma.rn.f32 	%f2456, %f2455, %f2446, %f2446;
	fma.rn.f32 	%f2457, %f2445, 0f3F317218, %f2456;
	setp.gt.u32 	%p847, %r5906, 2139095039;
	fma.rn.f32 	%f2458, %f2441, 0f7F800000, 0f7F800000;
	selp.f32 	%f2459, %f2458, %f2457, %p847;
	setp.eq.f32 	%p848, %f2441, 0f00000000;
	fma.rn.f32 	%f2460, %f2459, 0f3EDE5BD9, 0f3F800000;
	selp.f32 	%f2461, 0fFF800000, %f2460, %p848;
	cvt.rzi.u32.f32 	%r3021, %f2461;
	setp.eq.s32 	%p849, %r3021, 0;
	@%p849 bra 	$L__BB5_1446;
	mul.hi.s32 	%r5911, %r11076, 1717986919;
	shr.u32 	%r5912, %r5911, 31;
	shr.s32 	%r5913, %r5911, 2;
	add.s32 	%r5914, %r5913, %r5912;
	mul.lo.s32 	%r5915, %r5914, 10;
	sub.s32 	%r3022, %r11076, %r5915;
	mov.b32 	%r11474, 0;
	mov.u32 	%r11475, %r11080;
$L__BB5_1443:
	mul.hi.s32 	%r5916, %r11475, 1717986919;
	shr.u32 	%r5917, %r5916, 31;
	shr.s32 	%r5918, %r5916, 2;
	add.s32 	%r5919, %r5918, %r5917;
	mul.lo.s32 	%r5920, %r5919, 10;
	sub.s32 	%r3025, %r11475, %r5920;
	setp.eq.s32 	%p850, %r3025, %r3022;
	@%p850 bra 	$L__BB5_1445;
	setp.gt.s32 	%p851, %r3025, %r3022;
	selp.b32 	%r3026, %r11080, %r11076, %p851;
	selp.b32 	%r11076, %r11076, %r11080, %p851;
	mov.u32 	%r11080, %r3026;
	bra.uni 	$L__BB5_1446;
$L__BB5_1445:
	add.s32 	%r11474, %r11474, 1;
	mul.hi.s32 	%r5921, %r11475, 1717986919;
	shr.u32 	%r5922, %r5921, 31;
	shr.s32 	%r5923, %r5921, 2;
	add.s32 	%r11475, %r5923, %r5922;
	setp.ne.s32 	%p852, %r11474, %r3021;
	@%p852 bra 	$L__BB5_1443;
$L__BB5_1446:
	max.s32 	%r5924, %r11088, %r11084;
	cvt.rn.f32.s32 	%f2462, %r5924;
	setp.lt.s32 	%p853, %r5924, 1;
	mul.f32 	%f2463, %f2462, 0f4B000000;
	selp.f32 	%f2464, %f2463, %f2462, %p853;
	selp.f32 	%f2465, 0fC1B80000, 0f00000000, %p853;
	mov.b32 	%r5925, %f2464;
	add.s32 	%r5926, %r5925, -1059760811;
	and.b32  	%r5927, %r5926, -8388608;
	sub.s32 	%r5928, %r5925, %r5927;
	mov.b32 	%f2466, %r5928;
	cvt.rn.f32.s32 	%f2467, %r5927;
	fma.rn.f32 	%f2468, %f2467, 0f34000000, %f2465;
	add.f32 	%f2469, %f2466, 0fBF800000;
	fma.rn.f32 	%f2470, %f2469, 0fBE055027, 0f3E1039F6;
	fma.rn.f32 	%f2471, %f2470, %f2469, 0fBDF8CDCC;
	fma.rn.f32 	%f2472, %f2471, %f2469, 0f3E0F2955;
	fma.rn.f32 	%f2473, %f2472, %f2469, 0fBE2AD8B9;
	fma.rn.f32 	%f2474, %f2473, %f2469, 0f3E4CED0B;
	fma.rn.f32 	%f2475, %f2474, %f2469, 0fBE7FFF22;
	fma.rn.f32 	%f2476, %f2475, %f2469, 0f3EAAAA78;
	fma.rn.f32 	%f2477, %f2476, %f2469, 0fBF000000;
	mul.f32 	%f2478, %f2469, %f2477;
	fma.rn.f32 	%f2479, %f2478, %f2469, %f2469;
	fma.rn.f32 	%f2480, %f2468, 0f3F317218, %f2479;
	setp.gt.u32 	%p854, %r5925, 2139095039;
	fma.rn.f32 	%f2481, %f2464, 0f7F800000, 0f7F800000;
	selp.f32 	%f2482, %f2481, %f2480, %p854;
	setp.eq.f32 	%p855, %f2464, 0f00000000;
	fma.rn.f32 	%f2483, %f2482, 0f3EDE5BD9, 0f3F800000;
	selp.f32 	%f2484, 0fFF800000, %f2483, %p855;
	cvt.rzi.u32.f32 	%r3032, %f2484;
	setp.eq.s32 	%p856, %r3032, 0;
	@%p856 bra 	$L__BB5_1451;
	mul.hi.s32 	%r5930, %r11084, 1717986919;
	shr.u32 	%r5931, %r5930, 31;
	shr.s32 	%r5932, %r5930, 2;
	add.s32 	%r5933, %r5932, %r5931;
	mul.lo.s32 	%r5934, %r5933, 10;
	sub.s32 	%r3033, %r11084, %r5934;
	mov.b32 	%r11478, 0;
	mov.u32 	%r11479, %r11088;
$L__BB5_1448:
	mul.hi.s32 	%r5935, %r11479, 1717986919;
	shr.u32 	%r5936, %r5935, 31;
	shr.s32 	%r5937, %r5935, 2;
	add.s32 	%r5938, %r5937, %r5936;
	mul.lo.s32 	%r5939, %r5938, 10;
	sub.s32 	%r3036, %r11479, %r5939;
	setp.eq.s32 	%p857, %r3036, %r3033;
	@%p857 bra 	$L__BB5_1450;
	setp.gt.s32 	%p858, %r3036, %r3033;
	selp.b32 	%r3037, %r11088, %r11084, %p858;
	selp.b32 	%r11084, %r11084, %r11088, %p858;
	mov.u32 	%r11088, %r3037;
	bra.uni 	$L__BB5_1451;
$L__BB5_1450:
	add.s32 	%r11478, %r11478, 1;
	mul.hi.s32 	%r5940, %r11479, 1717986919;
	shr.u32 	%r5941, %r5940, 31;
	shr.s32 	%r5942, %r5940, 2;
	add.s32 	%r11479, %r5942, %r5941;
	setp.ne.s32 	%p859, %r11478, %r3032;
	@%p859 bra 	$L__BB5_1448;
$L__BB5_1451:
	max.s32 	%r5943, %r11096, %r11092;
	cvt.rn.f32.s32 	%f2485, %r5943;
	setp.lt.s32 	%p860, %r5943, 1;
	mul.f32 	%f2486, %f2485, 0f4B000000;
	selp.f32 	%f2487, %f2486, %f2485, %p860;
	selp.f32 	%f2488, 0fC1B80000, 0f00000000, %p860;
	mov.b32 	%r5944, %f2487;
	add.s32 	%r5945, %r5944, -1059760811;
	and.b32  	%r5946, %r5945, -8388608;
	sub.s32 	%r5947, %r5944, %r5946;
	mov.b32 	%f2489, %r5947;
	cvt.rn.f32.s32 	%f2490, %r5946;
	fma.rn.f32 	%f2491, %f2490, 0f34000000, %f2488;
	add.f32 	%f2492, %f2489, 0fBF800000;
	fma.rn.f32 	%f2493, %f2492, 0fBE055027, 0f3E1039F6;
	fma.rn.f32 	%f2494, %f2493, %f2492, 0fBDF8CDCC;
	fma.rn.f32 	%f2495, %f2494, %f2492, 0f3E0F2955;
	fma.rn.f32 	%f2496, %f2495, %f2492, 0fBE2AD8B9;
	fma.rn.f32 	%f2497, %f2496, %f2492, 0f3E4CED0B;
	fma.rn.f32 	%f2498, %f2497, %f2492, 0fBE7FFF22;
	fma.rn.f32 	%f2499, %f2498, %f2492, 0f3EAAAA78;
	fma.rn.f32 	%f2500, %f2499, %f2492, 0fBF000000;
	mul.f32 	%f2501, %f2492, %f2500;
	fma.rn.f32 	%f2502, %f2501, %f2492, %f2492;
	fma.rn.f32 	%f2503, %f2491, 0f3F317218, %f2502;
	setp.gt.u32 	%p861, %r5944, 2139095039;
	fma.rn.f32 	%f2504, %f2487, 0f7F800000, 0f7F800000;
	selp.f32 	%f2505, %f2504, %f2503, %p861;
	setp.eq.f32 	%p862, %f2487, 0f00000000;
	fma.rn.f32 	%f2506, %f2505, 0f3EDE5BD9, 0f3F800000;
	selp.f32 	%f2507, 0fFF800000, %f2506, %p862;
	cvt.rzi.u32.f32 	%r3043, %f2507;
	setp.eq.s32 	%p863, %r3043, 0;
	@%p863 bra 	$L__BB5_1456;
	mul.hi.s32 	%r5949, %r11092, 1717986919;
	shr.u32 	%r5950, %r5949, 31;
	shr.s32 	%r5951, %r5949, 2;
	add.s32 	%r5952, %r5951, %r5950;
	mul.lo.s32 	%r5953, %r5952, 10;
	sub.s32 	%r3044, %r11092, %r5953;
	mov.b32 	%r11482, 0;
	mov.u32 	%r11483, %r11096;
$L__BB5_1453:
	mul.hi.s32 	%r5954, %r11483, 1717986919;
	shr.u32 	%r5955, %r5954, 31;
	shr.s32 	%r5956, %r5954, 2;
	add.s32 	%r5957, %r5956, %r5955;
	mul.lo.s32 	%r5958, %r5957, 10;
	sub.s32 	%r3047, %r11483, %r5958;
	setp.eq.s32 	%p864, %r3047, %r3044;
	@%p864 bra 	$L__BB5_1455;
	setp.gt.s32 	%p865, %r3047, %r3044;
	selp.b32 	%r3048, %r11096, %r11092, %p865;
	selp.b32 	%r11092, %r11092, %r11096, %p865;
	mov.u32 	%r11096, %r3048;
	bra.uni 	$L__BB5_1456;
$L__BB5_1455:
	add.s32 	%r11482, %r11482, 1;
	mul.hi.s32 	%r5959, %r11483, 1717986919;
	shr.u32 	%r5960, %r5959, 31;
	shr.s32 	%r5961, %r5959, 2;
	add.s32 	%r11483, %r5961, %r5960;
	setp.ne.s32 	%p866, %r11482, %r3043;
	@%p866 bra 	$L__BB5_1453;
$L__BB5_1456:
	max.s32 	%r5962, %r11104, %r11100;
	cvt.rn.f32.s32 	%f2508, %r5962;
	setp.lt.s32 	%p867, %r5962, 1;
	mul.f32 	%f2509, %f2508, 0f4B000000;
	selp.f32 	%f2510, %f2509, %f2508, %p867;
	selp.f32 	%f2511, 0fC1B80000, 0f00000000, %p867;
	mov.b32 	%r5963, %f2510;
	add.s32 	%r5964, %r5963, -1059760811;
	and.b32  	%r5965, %r5964, -8388608;
	sub.s32 	%r5966, %r5963, %r5965;
	mov.b32 	%f2512, %r5966;
	cvt.rn.f32.s32 	%f2513, %r5965;
	fma.rn.f32 	%f2514, %f2513, 0f34000000, %f2511;
	add.f32 	%f2515, %f2512, 0fBF800000;
	fma.rn.f32 	%f2516, %f2515, 0fBE055027, 0f3E1039F6;
	fma.rn.f32 	%f2517, %f2516, %f2515, 0fBDF8CDCC;
	fma.rn.f32 	%f2518, %f2517, %f2515, 0f3E0F2955;
	fma.rn.f32 	%f2519, %f2518, %f2515, 0fBE2AD8B9;
	fma.rn.f32 	%f2520, %f2519, %f2515, 0f3E4CED0B;
	fma.rn.f32 	%f2521, %f2520, %f2515, 0fBE7FFF22;
	fma.rn.f32 	%f2522, %f2521, %f2515, 0f3EAAAA78;
	fma.rn.f32 	%f2523, %f2522, %f2515, 0fBF000000;
	mul.f32 	%f2524, %f2515, %f2523;
	fma.rn.f32 	%f2525, %f2524, %f2515, %f2515;
	fma.rn.f32 	%f2526, %f2514, 0f3F317218, %f2525;
	setp.gt.u32 	%p868, %r5963, 2139095039;
	fma.rn.f32 	%f2527, %f2510, 0f7F800000, 0f7F800000;
	selp.f32 	%f2528, %f2527, %f2526, %p868;
	setp.eq.f32 	%p869, %f2510, 0f00000000;
	fma.rn.f32 	%f2529, %f2528, 0f3EDE5BD9, 0f3F800000;
	selp.f32 	%f2530, 0fFF800000, %f2529, %p869;
	cvt.rzi.u32.f32 	%r3054, %f2530;
	setp.eq.s32 	%p870, %r3054, 0;
	@%p870 bra 	$L__BB5_1461;
	mul.hi.s32 	%r5968, %r11100, 1717986919;
	shr.u32 	%r5969, %r5968, 31;
	shr.s32 	%r5970, %r5968, 2;
	add.s32 	%r5971, %r5970, %r5969;
	mul.lo.s32 	%r5972, %r5971, 10;
	sub.s32 	%r3055, %r11100, %r5972;
	mov.b32 	%r11486, 0;
	mov.u32 	%r11487, %r11104;
$L__BB5_1458:
	mul.hi.s32 	%r5973, %r11487, 1717986919;
	shr.u32 	%r5974, %r5973, 31;
	shr.s32 	%r5975, %r5973, 2;
	add.s32 	%r5976, %r5975, %r5974;
	mul.lo.s32 	%r5977, %r5976, 10;
	sub.s32 	%r3058, %r11487, %r5977;
	setp.eq.s32 	%p871, %r3058, %r3055;
	@%p871 bra 	$L__BB5_1460;
	setp.gt.s32 	%p872, %r3058, %r3055;
	selp.b32 	%r3059, %r11104, %r11100, %p872;
	selp.b32 	%r11100, %r11100, %r11104, %p872;
	mov.u32 	%r11104, %r3059;
	bra.uni 	$L__BB5_1461;
$L__BB5_1460:
	add.s32 	%r11486, %r11486, 1;
	mul.hi.s32 	%r5978, %r11487, 1717986919;
	shr.u32 	%r5979, %r5978, 31;
	shr.s32 	%r5980, %r5978, 2;
	add.s32 	%r11487, %r5980, %r5979;
	setp.ne.s32 	%p873, %r11486, %r3054;
	@%p873 bra 	$L__BB5_1458;
$L__BB5_1461:
	max.s32 	%r5981, %r11172, %r11108;
	cvt.rn.f32.s32 	%f2531, %r5981;
	setp.lt.s32 	%p874, %r5981, 1;
	mul.f32 	%f2532, %f2531, 0f4B000000;
	selp.f32 	%f2533, %f2532, %f2531, %p874;
	selp.f32 	%f2534, 0fC1B80000, 0f00000000, %p874;
	mov.b32 	%r5982, %f2533;
	add.s32 	%r5983, %r5982, -1059760811;
	and.b32  	%r5984, %r5983, -8388608;
	sub.s32 	%r5985, %r5982, %r5984;
	mov.b32 	%f2535, %r5985;
	cvt.rn.f32.s32 	%f2536, %r5984;
	fma.rn.f32 	%f2537, %f2536, 0f34000000, %f2534;
	add.f32 	%f2538, %f2535, 0fBF800000;
	fma.rn.f32 	%f2539, %f2538, 0fBE055027, 0f3E1039F6;
	fma.rn.f32 	%f2540, %f2539, %f2538, 0fBDF8CDCC;
	fma.rn.f32 	%f2541, %f2540, %f2538, 0f3E0F2955;
	fma.rn.f32 	%f2542, %f2541, %f2538, 0fBE2AD8B9;
	fma.rn.f32 	%f2543, %f2542, %f2538, 0f3E4CED0B;
	fma.rn.f32 	%f2544, %f2543, %f2538, 0fBE7FFF22;
	fma.rn.f32 	%f2545, %f2544, %f2538, 0f3EAAAA78;
	fma.rn.f32 	%f2546, %f2545, %f2538, 0fBF000000;
	mul.f32 	%f2547, %f2538, %f2546;
	fma.rn.f32 	%f2548, %f2547, %f2538, %f2538;
	fma.rn.f32 	%f2549, %f2537, 0f3F317218, %f2548;
	setp.gt.u32 	%p875, %r5982, 2139095039;
	fma.rn.f32 	%f2550, %f2533, 0f7F800000, 0f7F800000;
	selp.f32 	%f2551, %f2550, %f2549, %p875;
	setp.eq.f32 	%p876, %f2533, 0f00000000;
	fma.rn.f32 	%f2552, %f2551, 0f3EDE5BD9, 0f3F800000;
	selp.f32 	%f2553, 0fFF800000, %f2552, %p876;
	cvt.rzi.u32.f32 	%r3065, %f2553;
	setp.eq.s32 	%p877, %r3065, 0;
	@%p877 bra 	$L__BB5_1466;
	mul.hi.s32 	%r5987, %r11108, 1717986919;
	shr.u32 	%r5988, %r5987, 31;
	shr.s32 	%r5989, %r5987, 2;
	add.s32 	%r5990, %r5989, %r5988;
	mul.lo.s32 	%r5991, %r5990, 10;
	sub.s32 	%r3066, %r11108, %r5991;
	mov.b32 	%r11490, 0;
	mov.u32 	%r11491, %r11172;
$L__BB5_1463:
	mul.hi.s32 	%r5992, %r11491, 1717986919;
	shr.u32 	%r5993, %r5992, 31;
	shr.s32 	%r5994, %r5992, 2;
	add.s32 	%r5995, %r5994, %r5993;
	mul.lo.s32 	%r5996, %r5995, 10;
	sub.s32 	%r3069, %r11491, %r5996;
	setp.eq.s32 	%p878, %r3069, %r3066;
	@%p878 bra 	$L__BB5_1465;
	setp.gt.s32 	%p879, %r3069, %r3066;
	selp.b32 	%r3070, %r11172, %r11108, %p879;
	selp.b32 	%r11108, %r11108, %r11172, %p879;
	mov.u32 	%r11172, %r3070;
	bra.uni 	$L__BB5_1466;
$L__BB5_1465:
	add.s32 	%r11490, %r11490, 1;
	mul.hi.s32 	%r5997, %r11491, 1717986919;
	shr.u32 	%r5998, %r5997, 31;
	shr.s32 	%r5999, %r5997, 2;
	add.s32 	%r11491, %r5999, %r5998;
	setp.ne.s32 	%p880, %r11490, %r3065;
	@%p880 bra 	$L__BB5_1463;
$L__BB5_1466:
	max.s32 	%r6000, %r11052, %r11113;
	cvt.rn.f32.s32 	%f2554, %r6000;
	setp.lt.s32 	%p881, %r6000, 1;
	mul.f32 	%f2555, %f2554, 0f4B000000;
	selp.f32 	%f2556, %f2555, %f2554, %p881;
	selp.f32 	%f2557, 0fC1B80000, 0f00000000, %p881;
	mov.b32 	%r6001, %f2556;
	add.s32 	%r6002, %r6001, -1059760811;
	and.b32  	%r6003, %r6002, -8388608;
	sub.s32 	%r6004, %r6001, %r6003;
	mov.b32 	%f2558, %r6004;
	cvt.rn.f32.s32 	%f2559, %r6003;
	fma.rn.f32 	%f2560, %f2559, 0f34000000, %f2557;
	add.f32 	%f2561, %f2558, 0fBF800000;
	fma.rn.f32 	%f2562, %f2561, 0fBE055027, 0f3E1039F6;
	fma.rn.f32 	%f2563, %f2562, %f2561, 0fBDF8CDCC;
	fma.rn.f32 	%f2564, %f2563, %f2561, 0f3E0F2955;
	fma.rn.f32 	%f2565, %f2564, %f2561, 0fBE2AD8B9;
	fma.rn.f32 	%f2566, %f2565, %f2561, 0f3E4CED0B;
	fma.rn.f32 	%f2567, %f2566, %f2561, 0fBE7FFF22;
	fma.rn.f32 	%f2568, %f2567, %f2561, 0f3EAAAA78;
	fma.rn.f32 	%f2569, %f2568, %f2561, 0fBF000000;
	mul.f32 	%f2570, %f2561, %f2569;
	fma.rn.f32 	%f2571, %f2570, %f2561, %f2561;
	fma.rn.f32 	%f2572, %f2560, 0f3F317218, %f2571;
	setp.gt.u32 	%p882, %r6001, 2139095039;
	fma.rn.f32 	%f2573, %f2556, 0f7F800000, 0f7F800000;
	selp.f32 	%f2574, %f2573, %f2572, %p882;
	setp.eq.f32 	%p883, %f2556, 0f00000000;
	fma.rn.f32 	%f2575, %f2574, 0f3EDE5BD9, 0f3F800000;
	selp.f32 	%f2576, 0fFF800000, %f2575, %p883;
	cvt.rzi.u32.f32 	%r3076, %f2576;
	setp.eq.s32 	%p884, %r3076, 0;
	@%p884 bra 	$L__BB5_1471;
	mul.hi.s32 	%r6006, %r11113, 1717986919;
	shr.u32 	%r6007, %r6006, 31;
	shr.s32 	%r6008, %r6006, 2;
	add.s32 	%r6009, %r6008, %r6007;
	mul.lo.s32 	%r6010, %r6009, 10;
	sub.s32 	%r3077, %r11113, %r6010;
	mov.b32 	%r11494, 0;
	mov.u32 	%r11495, %r11052;
$L__BB5_1468:
	mul.hi.s32 	%r6011, %r11495, 1717986919;
	shr.u32 	%r6012, %r6011, 31;
	shr.s32 	%r6013, %r6011, 2;
	add.s32 	%r6014, %r6013, %r6012;
	mul.lo.s32 	%r6015, %r6014, 10;
	sub.s32 	%r3080, %r11495, %r6015;
	setp.eq.s32 	%p885, %r3080, %r3077;
	@%p885 bra 	$L__BB5_1470;
	setp.gt.s32 	%p886, %r3080, %r3077;
	selp.b32 	%r3081, %r11052, %r11113, %p886;
	selp.b32 	%r11113, %r11113, %r11052, %p886;
	mov.u32 	%r11052, %r3081;
	bra.uni 	$L__BB5_1471;
$L__BB5_1470:
	add.s32 	%r11494, %r11494, 1;
	mul.hi.s32 	%r6016, %r11495, 1717986919;
	shr.u32 	%r6017, %r6016, 31;
	shr.s32 	%r6018, %r6016, 2;
	add.s32 	%r11495, %r6018, %r6017;
	setp.ne.s32 	%p887, %r11494, %r3076;
	@%p887 bra 	$L__BB5_1468;
$L__BB5_1471:
	max.s32 	%r6019, %r11060, %r11056;
	cvt.rn.f32.s32 	%f2577, %r6019;
	setp.lt.s32 	%p888, %r6019, 1;
	mul.f32 	%f2578, %f2577, 0f4B000000;
	selp.f32 	%f2579, %f2578, %f2577, %p888;
	selp.f32 	%f2580, 0fC1B80000, 0f00000000, %p888;
	mov.b32 	%r6020, %f2579;
	add.s32 	%r6021, %r6020, -1059760811;
	and.b32  	%r6022, %r6021, -8388608;
	sub.s32 	%r6023, %r6020, %r6022;
	mov.b32 	%f2581, %r6023;
	cvt.rn.f32.s32 	%f2582, %r6022;
	fma.rn.f32 	%f2583, %f2582, 0f34000000, %f2580;
	add.f32 	%f2584, %f2581, 0fBF800000;
	fma.rn.f32 	%f2585, %f2584, 0fBE055027, 0f3E1039F6;
	fma.rn.f32 	%f2586, %f2585, %f2584, 0fBDF8CDCC;
	fma.rn.f32 	%f2587, %f2586, %f2584, 0f3E0F2955;
	fma.rn.f32 	%f2588, %f2587, %f2584, 0fBE2AD8B9;
	fma.rn.f32 	%f2589, %f2588, %f2584, 0f3E4CED0B;
	fma.rn.f32 	%f2590, %f2589, %f2584, 0fBE7FFF22;
	fma.rn.f32 	%f2591, %f2590, %f2584, 0f3EAAAA78;
	fma.rn.f32 	%f2592, %f2591, %f2584, 0fBF000000;
	mul.f32 	%f2593, %f2584, %f2592;
	fma.rn.f32 	%f2594, %f2593, %f2584, %f2584;
	fma.rn.f32 	%f2595, %f2583, 0f3F317218, %f2594;
	setp.gt.u32 	%p889, %r6020, 2139095039;
	fma.rn.f32 	%f2596, %f2579, 0f7F800000, 0f7F800000;
	selp.f32 	%f2597, %f2596, %f2595, %p889;
	setp.eq.f32 	%p890, %f2579, 0f00000000;
	fma.rn.f32 	%f2598, %f2597, 0f3EDE5BD9, 0f3F800000;
	selp.f32 	%f2599, 0fFF800000, %f2598, %p890;
	cvt.rzi.u32.f32 	%r3087, %f2599;
	setp.eq.s32 	%p891, %r3087, 0;
	@%p891 bra 	$L__BB5_1476;
	mul.hi.s32 	%r6025, %r11056, 1717986919;
	shr.u32 	%r6026, %r6025, 31;
	shr.s32 	%r6027, %r6025, 2;
	add.s32 	%r6028, %r6027, %r6026;
	mul.lo.s32 	%r6029, %r6028, 10;
	sub.s32 	%r3088, %r11056, %r6029;
	mov.b32 	%r11498, 0;
	mov.u32 	%r11499, %r11060;
$L__BB5_1473:
	mul.hi.s32 	%r6030, %r11499, 1717986919;
	shr.u32 	%r6031, %r6030, 31;
	shr.s32 	%r6032, %r6030, 2;
	add.s32 	%r6033, %r6032, %r6031;
	mul.lo.s32 	%r6034, %r6033, 10;
	sub.s32 	%r3091, %r11499, %r6034;
	setp.eq.s32 	%p892, %r3091, %r3088;
	@%p892 bra 	$L__BB5_1475;
	setp.gt.s32 	%p893, %r3091, %r3088;
	selp.b32 	%r3092, %r11060, %r11056, %p893;
	selp.b32 	%r11056, %r11056, %r11060, %p893;
	mov.u32 	%r11060, %r3092;
	bra.uni 	$L__BB5_1476;
$L__BB5_1475:
	add.s32 	%r11498, %r11498, 1;
	mul.hi.s32 	%r6035, %r11499, 1717986919;
	shr.u32 	%r6036, %r6035, 31;
	shr.s32 	%r6037, %r6035, 2;
	add.s32 	%r11499, %r6037, %r6036;
	setp.ne.s32 	%p894, %r11498, %r3087;
	@%p894 bra 	$L__BB5_1473;
$L__BB5_1476:
	max.s32 	%r6038, %r11068, %r11064;
	cvt.rn.f32.s32 	%f2600, %r6038;
	setp.lt.s32 	%p895, %r6038, 1;
	mul.f32 	%f2601, %f2600, 0f4B000000;
	selp.f32 	%f2602, %f2601, %f2600, %p895;
	selp.f32 	%f2603, 0fC1B80000, 0f00000000, %p895;
	mov.b32 	%r6039, %f2602;
	add.s32 	%r6040, %r6039, -1059760811;
	and.b32  	%r6041, %r6040, -8388608;
	sub.s32 	%r6042, %r6039, %r6041;
	mov.b32 	%f2604, %r6042;
	cvt.rn.f32.s32 	%f2605, %r6041;
	fma.rn.f32 	%f2606, %f2605, 0f34000000, %f2603;
	add.f32 	%f2607, %f2604, 0fBF800000;
	fma.rn.f32 	%f2608, %f2607, 0fBE055027, 0f3E1039F6;
	fma.rn.f32 	%f2609, %f2608, %f2607, 0fBDF8CDCC;
	fma.rn.f32 	%f2610, %f2609, %f2607, 0f3E0F2955;
	fma.rn.f32 	%f2611, %f2610, %f2607, 0fBE2AD8B9;
	fma.rn.f32 	%f2612, %f2611, %f2607, 0f3E4CED0B;
	fma.rn.f32 	%f2613, %f2612, %f2607, 0fBE7FFF22;
	fma.rn.f32 	%f2614, %f2613, %f2607, 0f3EAAAA78;
	fma.rn.f32 	%f2615, %f2614, %f2607, 0fBF000000;
	mul.f32 	%f2616, %f2607, %f2615;
	fma.rn.f32 	%f2617, %f2616, %f2607, %f2607;
	fma.rn.f32 	%f2618, %f2606, 0f3F317218, %f2617;
	setp.gt.u32 	%p896, %r6039, 2139095039;
	fma.rn.f32 	%f2619, %f2602, 0f7F800000, 0f7F800000;
	selp.f32 	%f2620, %f2619, %f2618, %p896;
	setp.eq.f32 	%p897, %f2602, 0f00000000;
	fma.rn.f32 	%f2621, %f2620, 0f3EDE5BD9, 0f3F800000;
	selp.f32 	%f2622, 0fFF800000, %f2621, %p897;
	cvt.rzi.u32.f32 	%r3098, %f2622;
	setp.eq.s32 	%p898, %r3098, 0;
	@%p898 bra 	$L__BB5_1481;
	mul.hi.s32 	%r6044, %r11064, 1717986919;
	shr.u32 	%r6045, %r6044, 31;
	shr.s32 	%r6046, %r6044, 2;
	add.s32 	%r6047, %r6046, %r6045;
	mul.lo.s32 	%r6048, %r6047, 10;
	sub.s32 	%r3099, %r11064, %r6048;
	mov.b32 	%r11502, 0;
	mov.u32 	%r11503, %r11068;
$L__BB5_1478:
	mul.hi.s32 	%r6049, %r11503, 1717986919;
	shr.u32 	%r6050, %r6049, 31;
	shr.s32 	%r6051, %r6049, 2;
	add.s32 	%r6052, %r6051, %r6050;
	mul.lo.s32 	%r6053, %r6052, 10;
	sub.s32 	%r3102, %r11503, %r6053;
	setp.eq.s32 	%p899, %r3102, %r3099;
	@%p899 bra 	$L__BB5_1480;
	setp.gt.s32 	%p900, %r3102, %r3099;
	selp.b32 	%r3103, %r11068, %r11064, %p900;
	selp.b32 	%r11064, %r11064, %r11068, %p900;
	mov.u32 	%r11068, %r3103;
	bra.uni 	$L__BB5_1481;
$L__BB5_1480:
	add.s32 	%r11502, %r11502, 1;
	mul.hi.s32 	%r6054, %r11503, 1717986919;
	shr.u32 	%r6055, %r6054, 31;
	shr.s32 	%r6056, %r6054, 2;
	add.s32 	%r11503, %r6056, %r6055;
	setp.ne.s32 	%p901, %r11502, %r3098;
	@%p901 bra 	$L__BB5_1478;
$L__BB5_1481:
	max.s32 	%r6057, %r11076, %r11072;
	cvt.rn.f32.s32 	%f2623, %r6057;
	setp.lt.s32 	%p902, %r6057, 1;
	mul.f32 	%f2624, %f2623, 0f4B000000;
	selp.f32 	%f2625, %f2624, %f2623, %p902;
	selp.f32 	%f2626, 0fC1B80000, 0f00000000, %p902;
	mov.b32 	%r6058, %f2625;
	add.s32 	%r6059, %r6058, -1059760811;
	and.b32  	%r6060, %r6059, -8388608;
	sub.s32 	%r6061, %r6058, %r6060;
	mov.b32 	%f2627, %r6061;
	cvt.rn.f32.s32 	%f2628, %r6060;
	fma.rn.f32 	%f2629, %f2628, 0f34000000, %f2626;
	add.f32 	%f2630, %f2627, 0fBF800000;
	fma.rn.f32 	%f2631, %f2630, 0fBE055027, 0f3E1039F6;
	fma.rn.f32 	%f2632, %f2631, %f2630, 0fBDF8CDCC;
	fma.rn.f32 	%f2633, %f2632, %f2630, 0f3E0F2955;
	fma.rn.f32 	%f2634, %f2633, %f2630, 0fBE2AD8B9;
	fma.rn.f32 	%f2635, %f2634, %f2630, 0f3E4CED0B;
	fma.rn.f32 	%f2636, %f2635, %f2630, 0fBE7FFF22;
	fma.rn.f32 	%f2637, %f2636, %f2630, 0f3EAAAA78;
	fma.rn.f32 	%f2638, %f2637, %f2630, 0fBF000000;
	mul.f32 	%f2639, %f2630, %f2638;
	fma.rn.f32 	%f2640, %f2639, %f2630, %f2630;
	fma.rn.f32 	%f2641, %f2629, 0f3F317218, %f2640;
	setp.gt.u32 	%p903, %r6058, 2139095039;
	fma.rn.f32 	%f2642, %f2625, 0f7F800000, 0f7F800000;
	selp.f32 	%f2643, %f2642, %f2641, %p903;
	setp.eq.f32 	%p904, %f2625, 0f00000000;
	fma.rn.f32 	%f2644, %f2643, 0f3EDE5BD9, 0f3F800000;
	selp.f32 	%f2645, 0fFF800000, %f2644, %p904;
	cvt.rzi.u32.f32 	%r3109, %f2645;
	setp.eq.s32 	%p905, %r3109, 0;
	@%p905 bra 	$L__BB5_1486;
	mul.hi.s32 	%r6063, %r11072, 1717986919;
	shr.u32 	%r6064, %r6063, 31;
	shr.s32 	%r6065, %r6063, 2;
	add.s32 	%r6066, %r6065, %r6064;
	mul.lo.s32 	%r6067, %r6066, 10;
	sub.s32 	%r3110, %r11072, %r6067;
	mov.b32 	%r11506, 0;
	mov.u32 	%r11507, %r11076;
$L__BB5_1483:
	mul.hi.s32 	%r6068, %r11507, 1717986919;
	shr.u32 	%r6069, %r6068, 31;
	shr.s32 	%r6070, %r6068, 2;
	add.s32 	%r6071, %r6070, %r6069;
	mul.lo.s32 	%r6072, %r6071, 10;
	sub.s32 	%r3113, %r11507, %r6072;
	setp.eq.s32 	%p906, %r3113, %r3110;
	@%p906 bra 	$L__BB5_1485;
	setp.gt.s32 	%p907, %r3113, %r3110;
	selp.b32 	%r3114, %r11076, %r11072, %p907;
	selp.b32 	%r11072, %r11072, %r11076, %p907;
	mov.u32 	%r11076, %r3114;
	bra.uni 	$L__BB5_1486;
$L__BB5_1485:
	add.s32 	%r11506, %r11506, 1;
	mul.hi.s32 	%r6073, %r11507, 1717986919;
	shr.u32 	%r6074, %r6073, 31;
	shr.s32 	%r6075, %r6073, 2;
	add.s32 	%r11507, %r6075, %r6074;
	setp.ne.s32 	%p908, %r11506, %r3109;
	@%p908 bra 	$L__BB5_1483;
$L__BB5_1486:
	max.s32 	%r6076, %r11084, %r11080;
	cvt.rn.f32.s32 	%f2646, %r6076;
	setp.lt.s32 	%p909, %r6076, 1;
	mul.f32 	%f2647, %f2646, 0f4B000000;
	selp.f32 	%f2648, %f2647, %f2646, %p909;
	selp.f32 	%f2649, 0fC1B80000, 0f00000000, %p909;
	mov.b32 	%r6077, %f2648;
	add.s32 	%r6078, %r6077, -1059760811;
	and.b32  	%r6079, %r6078, -8388608;
	sub.s32 	%r6080, %r6077, %r6079;
	mov.b32 	%f2650, %r6080;
	cvt.rn.f32.s32 	%f2651, %r6079;
	fma.rn.f32 	%f2652, %f2651, 0f34000000, %f2649;
	add.f32 	%f2653, %f2650, 0fBF800000;
	fma.rn.f32 	%f2654, %f2653, 0fBE055027, 0f3E1039F6;
	fma.rn.f32 	%f2655, %f2654, %f2653, 0fBDF8CDCC;
	fma.rn.f32 	%f2656, %f2655, %f2653, 0f3E0F2955;
	fma.rn.f32 	%f2657, %f2656, %f2653, 0fBE2AD8B9;
	fma.rn.f32 	%f2658, %f2657, %f2653, 0f3E4CED0B;
	fma.rn.f32 	%f2659, %f2658, %f2653, 0fBE7FFF22;
	fma.rn.f32 	%f2660, %f2659, %f2653, 0f3EAAAA78;
	fma.rn.f32 	%f2661, %f2660, %f2653, 0fBF000000;
	mul.f32 	%f2662, %f2653, %f2661;
	fma.rn.f32 	%f2663, %f2662, %f2653, %f2653;
	fma.rn.f32 	%f2664, %f2652, 0f3F317218, %f2663;
	setp.gt.u32 	%p910, %r6077, 2139095039;
	fma.rn.f32 	%f2665, %f2648, 0f7F800000, 0f7F800000;
	selp.f32 	%f2666, %f2665, %f2664, %p910;
	setp.eq.f32 	%p911, %f2648, 0f00000000;
	fma.rn.f32 	%f2667, %f2666, 0f3EDE5BD9, 0f3F800000;
	selp.f32 	%f2668, 0fFF800000, %f2667, %p911;
	cvt.rzi.u32.f32 	%r3120, %f2668;
	setp.eq.s32 	%p912, %r3120, 0;
	@%p912 bra 	$L__BB5_1491;
	mul.hi.s32 	%r6082, %r11080, 1717986919;
	shr.u32 	%r6083, %r6082, 31;
	shr.s32 	%r6084, %r6082, 2;
	add.s32 	%r6085, %r6084, %r6083;
	mul.lo.s32 	%r6086, %r6085, 10;
	sub.s32 	%r3121, %r11080, %r6086;
	mov.b32 	%r11510, 0;
	mov.u32 	%r11511, %r11084;
$L__BB5_1488:
	mul.hi.s32 	%r6087, %r11511, 1717986919;
	shr.u32 	%r6088, %r6087, 31;
	shr.s32 	%r6089, %r6087, 2;
	add.s32 	%r6090, %r6089, %r6088;
	mul.lo.s32 	%r6091, %r6090, 10;
	sub.s32 	%r3124, %r11511, %r6091;
	setp.eq.s32 	%p913, %r3124, %r3121;
	@%p913 bra 	$L__BB5_1490;
	setp.gt.s32 	%p914, %r3124, %r3121;
	selp.b32 	%r3125, %r11084, %r11080, %p914;
	selp.b32 	%r11080, %r11080, %r11084, %p914;
	mov.u32 	%r11084, %r3125;
	bra.uni 	$L__BB5_1491;
$L__BB5_1490:
	add.s32 	%r11510, %r11510, 1;
	mul.hi.s32 	%r6092, %r11511, 1717986919;
	shr.u32 	%r6093, %r6092, 31;
	shr.s32 	%r6094, %r6092, 2;
	add.s32 	%r11511, %r6094, %r6093;
	setp.ne.s32 	%p915, %r11510, %r3120;
	@%p915 bra 	$L__BB5_1488;
$L__BB5_1491:
	max.s32 	%r6095, %r11092, %r11088;
	cvt.rn.f32.s32 	%f2669, %r6095;
	setp.lt.s32 	%p916, %r6095, 1;
	mul.f32 	%f2670, %f2669, 0f4B000000;
	selp.f32 	%f2671, %f2670, %f2669, %p916;
	selp.f32 	%f2672, 0fC1B80000, 0f00000000, %p916;
	mov.b32 	%r6096, %f2671;
	add.s32 	%r6097, %r6096, -1059760811;
	and.b32  	%r6098, %r6097, -8388608;
	sub.s32 	%r6099, %r6096, %r6098;
	mov.b32 	%f2673, %r6099;
	cvt.rn.f32.s32 	%f2674, %r6098;
	fma.rn.f32 	%f2675, %f2674, 0f34000000, %f2672;
	add.f32 	%f2676, %f2673, 0fBF800000;
	fma.rn.f32 	%f2677, %f2676, 0fBE055027, 0f3E1039F6;
	fma.rn.f32 	%f2678, %f2677, %f2676, 0fBDF8CDCC;
	fma.rn.f32 	%f2679, %f2678, %f2676, 0f3E0F2955;
	fma.rn.f32 	%f2680, %f2679, %f2676, 0fBE2AD8B9;
	fma.rn.f32 	%f2681, %f2680, %f2676, 0f3E4CED0B;
	fma.rn.f32 	%f2682, %f2681, %f2676, 0fBE7FFF22;
	fma.rn.f32 	%f2683, %f2682, %f2676, 0f3EAAAA78;
	fma.rn.f32 	%f2684, %f2683, %f2676, 0fBF000000;
	mul.f32 	%f2685, %f2676, %f2684;
	fma.rn.f32 	%f2686, %f2685, %f2676, %f2676;
	fma.rn.f32 	%f2687, %f2675, 0f3F317218, %f2686;
	setp.gt.u32 	%p917, %r6096, 2139095039;
	fma.rn.f32 	%f2688, %f2671, 0f7F800000, 0f7F800000;
	selp.f32 	%f2689, %f2688, %f2687, %p917;
	setp.eq.f32 	%p918, %f2671, 0f00000000;
	fma.rn.f32 	%f2690, %f2689, 0f3EDE5BD9, 0f3F800000;
	selp.f32 	%f2691, 0fFF800000, %f2690, %p918;
	cvt.rzi.u32.f32 	%r3131, %f2691;
	setp.eq.s32 	%p919, %r3131, 0;
	@%p919 bra 	$L__BB5_1496;
	mul.hi.s32 	%r6101, %r11088, 1717986919;
	shr.u32 	%r6102, %r6101, 31;
	shr.s32 	%r6103, %r6101, 2;
	add.s32 	%r6104, %r6103, %r6102;
	mul.lo.s32 	%r6105, %r6104, 10;
	sub.s32 	%r3132, %r11088, %r6105;
	mov.b32 	%r11514, 0;
	mov.u32 	%r11515, %r11092;
$L__BB5_1493:
	mul.hi.s32 	%r6106, %r11515, 1717986919;
	shr.u32 	%r6107, %r6106, 31;
	shr.s32 	%r6108, %r6106, 2;
	add.s32 	%r6109, %r6108, %r6107;
	mul.lo.s32 	%r6110, %r6109, 10;
	sub.s32 	%r3135, %r11515, %r6110;
	setp.eq.s32 	%p920, %r3135, %r3132;
	@%p920 bra 	$L__BB5_1495;
	setp.gt.s32 	%p921, %r3135, %r3132;
	selp.b32 	%r3136, %r11092, %r11088, %p921;
	selp.b32 	%r11088, %r11088, %r11092, %p921;
	mov.u32 	%r11092, %r3136;
	bra.uni 	$L__BB5_1496;
$L__BB5_1495:
	add.s32 	%r11514, %r11514, 1;
	mul.hi.s32 	%r6111, %r11515, 1717986919;
	shr.u32 	%r6112, %r6111, 31;
	shr.s32 	%r6113, %r6111, 2;
	add.s32 	%r11515, %r6113, %r6112;
	setp.ne.s32 	%p922, %r11514, %r3131;
	@%p922 bra 	$L__BB5_1493;
$L__BB5_1496:
	max.s32 	%r6114, %r11100, %r11096;
	cvt.rn.f32.s32 	%f2692, %r6114;
	setp.lt.s32 	%p923, %r6114, 1;
	mul.f32 	%f2693, %f2692, 0f4B000000;
	selp.f32 	%f2694, %f2693, %f2692, %p923;
	selp.f32 	%f2695, 0fC1B80000, 0f00000000, %p923;
	mov.b32 	%r6115, %f2694;
	add.s32 	%r6116, %r6115, -1059760811;
	and.b32  	%r6117, %r6116, -8388608;
	sub.s32 	%r6118, %r6115, %r6117;
	mov.b32 	%f2696, %r6118;
	cvt.rn.f32.s32 	%f2697, %r6117;
	fma.rn.f32 	%f2698, %f2697, 0f34000000, %f2695;
	add.f32 	%f2699, %f2696, 0fBF800000;
	fma.rn.f32 	%f2700, %f2699, 0fBE055027, 0f3E1039F6;
	fma.rn.f32 	%f2701, %f2700, %f2699, 0fBDF8CDCC;
	fma.rn.f32 	%f2702, %f2701, %f2699, 0f3E0F2955;
	fma.rn.f32 	%f2703, %f2702, %f2699, 0fBE2AD8B9;
	fma.rn.f32 	%f2704, %f2703, %f2699, 0f3E4CED0B;
	fma.rn.f32 	%f2705, %f2704, %f2699, 0fBE7FFF22;
	fma.rn.f32 	%f2706, %f2705, %f2699, 0f3EAAAA78;
	fma.rn.f32 	%f2707, %f2706, %f2699, 0fBF000000;
	mul.f32 	%f2708, %f2699, %f2707;
	fma.rn.f32 	%f2709, %f2708, %f2699, %f2699;
	fma.rn.f32 	%f2710, %f2698, 0f3F317218, %f2709;
	setp.gt.u32 	%p924, %r6115, 2139095039;
	fma.rn.f32 	%f2711, %f2694, 0f7F800000, 0f7F800000;
	selp.f32 	%f2712, %f2711, %f2710, %p924;
	setp.eq.f32 	%p925, %f2694, 0f00000000;
	fma.rn.f32 	%f2713, %f2712, 0f3EDE5BD9, 0f3F800000;
	selp.f32 	%f2714, 0fFF800000, %f2713, %p925;
	cvt.rzi.u32.f32 	%r3142, %f2714;
	setp.eq.s32 	%p926, %r3142, 0;
	@%p926 bra 	$L__BB5_1501;
	mul.hi.s32 	%r6120, %r11096, 1717986919;
	shr.u32 	%r6121, %r6120, 31;
	shr.s32 	%r6122, %r6120, 2;
	add.s32 	%r6123, %r6122, %r6121;
	mul.lo.s32 	%r6124, %r6123, 10;
	sub.s32 	%r3143, %r11096, %r6124;
	mov.b32 	%r11518, 0;
	mov.u32 	%r11519, %r11100;
$L__BB5_1498:
	mul.hi.s32 	%r6125, %r11519, 1717986919;
	shr.u32 	%r6126, %r6125, 31;
	shr.s32 	%r6127, %r6125, 2;
	add.s32 	%r6128, %r6127, %r6126;
	mul.lo.s32 	%r6129, %r6128, 10;
	sub.s32 	%r3146, %r11519, %r6129;
	setp.eq.s32 	%p927, %r3146, %r3143;
	@%p927 bra 	$L__BB5_1500;
	setp.gt.s32 	%p928, %r3146, %r3143;
	selp.b32 	%r3147, %r11100, %r11096, %p928;
	selp.b32 	%r11096, %r11096, %r11100, %p928;
	mov.u32 	%r11100, %r3147;
	bra.uni 	$L__BB5_1501;
$L__BB5_1500:
	add.s32 	%r11518, %r11518, 1;
	mul.hi.s32 	%r6130, %r11519, 1717986919;
	shr.u32 	%r6131, %r6130, 31;
	shr.s32 	%r6132, %r6130, 2;
	add.s32 	%r11519, %r6132, %r6131;
	setp.ne.s32 	%p929, %r11518, %r3142;
	@%p929 bra 	$L__BB5_1498;
$L__BB5_1501:
	max.s32 	%r6133, %r11108, %r11104;
	cvt.rn.f32.s32 	%f2715, %r6133;
	setp.lt.s32 	%p930, %r6133, 1;
	mul.f32 	%f2716, %f2715, 0f4B000000;
	selp.f32 	%f2717, %f2716, %f2715, %p930;
	selp.f32 	%f2718, 0fC1B80000, 0f00000000, %p930;
	mov.b32 	%r6134, %f2717;
	add.s32 	%r6135, %r6134, -1059760811;
	and.b32  	%r6136, %r6135, -8388608;
	sub.s32 	%r6137, %r6134, %r6136;
	mov.b32 	%f2719, %r6137;
	cvt.rn.f32.s32 	%f2720, %r6136;
	fma.rn.f32 	%f2721, %f2720, 0f34000000, %f2718;
	add.f32 	%f2722, %f2719, 0fBF800000;
	fma.rn.f32 	%f2723, %f2722, 0fBE055027, 0f3E1039F6;
	fma.rn.f32 	%f2724, %f2723, %f2722, 0fBDF8CDCC;
	fma.rn.f32 	%f2725, %f2724, %f2722, 0f3E0F2955;
	fma.rn.f32 	%f2726, %f2725, %f2722, 0fBE2AD8B9;
	fma.rn.f32 	%f2727, %f2726, %f2722, 0f3E4CED0B;
	fma.rn.f32 	%f2728, %f2727, %f2722, 0fBE7FFF22;
	fma.rn.f32 	%f2729, %f2728, %f2722, 0f3EAAAA78;
	fma.rn.f32 	%f2730, %f2729, %f2722, 0fBF000000;
	mul.f32 	%f2731, %f2722, %f2730;
	fma.rn.f32 	%f2732, %f2731, %f2722, %f2722;
	fma.rn.f32 	%f2733, %f2721, 0f3F317218, %f2732;
	setp.gt.u32 	%p931, %r6134, 2139095039;
	fma.rn.f32 	%f2734, %f2717, 0f7F800000, 0f7F800000;
	selp.f32 	%f2735, %f2734, %f2733, %p931;
	setp.eq.f32 	%p932, %f2717, 0f00000000;
	fma.rn.f32 	%f2736, %f2735, 0f3EDE5BD9, 0f3F800000;
	selp.f32 	%f2737, 0fFF800000, %f2736, %p932;
	cvt.rzi.u32.f32 	%r3153, %f2737;
	setp.eq.s32 	%p933, %r3153, 0;
	@%p933 bra 	$L__BB5_1506;
	mul.hi.s32 	%r6139, %r11104, 1717986919;
	shr.u32 	%r6140, %r6139, 31;
	shr.s32 	%r6141, %r6139, 2;
	add.s32 	%r6142, %r6141, %r6140;
	mul.lo.s32 	%r6143, %r6142, 10;
	sub.s32 	%r3154, %r11104, %r6143;
	mov.b32 	%r11522, 0;
	mov.u32 	%r11523, %r11108;
$L__BB5_1503:
	mul.hi.s32 	%r6144, %r11523, 1717986919;
	shr.u32 	%r6145, %r6144, 31;
	shr.s32 	%r6146, %r6144, 2;
	add.s32 	%r6147, %r6146, %r6145;
	mul.lo.s32 	%r6148, %r6147, 10;
	sub.s32 	%r3157, %r11523, %r6148;
	setp.eq.s32 	%p934, %r3157, %r3154;
	@%p934 bra 	$L__BB5_1505;
	setp.gt.s32 	%p935, %r3157, %r3154;
	selp.b32 	%r3158, %r11108, %r11104, %p935;
	selp.b32 	%r11104, %r11104, %r11108, %p935;
	mov.u32 	%r11108, %r3158;
	bra.uni 	$L__BB5_1506;
$L__BB5_1505:
	add.s32 	%r11522, %r11522, 1;
	mul.hi.s32 	%r6149, %r11523, 1717986919;
	shr.u32 	%r6150, %r6149, 31;
	shr.s32 	%r6151, %r6149, 2;
	add.s32 	%r11523, %r6151, %r6150;
	setp.ne.s32 	%p936, %r11522, %r3153;
	@%p936 bra 	$L__BB5_1503;
$L__BB5_1506:
	max.s32 	%r6152, %r11056, %r11052;
	cvt.rn.f32.s32 	%f2738, %r6152;
	setp.lt.s32 	%p937, %r6152, 1;
	mul.f32 	%f2739, %f2738, 0f4B000000;
	selp.f32 	%f2740, %f2739, %f2738, %p937;
	selp.f32 	%f2741, 0fC1B80000, 0f00000000, %p937;
	mov.b32 	%r6153, %f2740;
	add.s32 	%r6154, %r6153, -1059760811;
	and.b32  	%r6155, %r6154, -8388608;
	sub.s32 	%r6156, %r6153, %r6155;
	mov.b32 	%f2742, %r6156;
	cvt.rn.f32.s32 	%f2743, %r6155;
	fma.rn.f32 	%f2744, %f2743, 0f34000000, %f2741;
	add.f32 	%f2745, %f2742, 0fBF800000;
	fma.rn.f32 	%f2746, %f2745, 0fBE055027, 0f3E1039F6;
	fma.rn.f32 	%f2747, %f2746, %f2745, 0fBDF8CDCC;
	fma.rn.f32 	%f2748, %f2747, %f2745, 0f3E0F2955;
	fma.rn.f32 	%f2749, %f2748, %f2745, 0fBE2AD8B9;
	fma.rn.f32 	%f2750, %f2749, %f2745, 0f3E4CED0B;
	fma.rn.f32 	%f2751, %f2750, %f2745, 0fBE7FFF22;
	fma.rn.f32 	%f2752, %f2751, %f2745, 0f3EAAAA78;
	fma.rn.f32 	%f2753, %f2752, %f2745, 0fBF000000;
	mul.f32 	%f2754, %f2745, %f2753;
	fma.rn.f32 	%f2755, %f2754, %f2745, %f2745;
	fma.rn.f32 	%f2756, %f2744, 0f3F317218, %f2755;
	setp.gt.u32 	%p938, %r6153, 2139095039;
	fma.rn.f32 	%f2757, %f2740, 0f7F800000, 0f7F800000;
	selp.f32 	%f2758, %f2757, %f2756, %p938;
	setp.eq.f32 	%p939, %f2740, 0f00000000;
	fma.rn.f32 	%f2759, %f2758, 0f3EDE5BD9, 0f3F800000;
	selp.f32 	%f2760, 0fFF800000, %f2759, %p939;
	cvt.rzi.u32.f32 	%r3164, %f2760;
	setp.eq.s32 	%p940, %r3164, 0;
	@%p940 bra 	$L__BB5_1511;
	mul.hi.s32 	%r6158, %r11052, 1717986919;
	shr.u32 	%r6159, %r6158, 31;
	shr.s32 	%r6160, %r6158, 2;
	add.s32 	%r6161, %r6160, %r6159;
	mul.lo.s32 	%r6162, %r6161, 10;
	sub.s32 	%r3165, %r11052, %r6162;
	mov.b32 	%r11526, 0;
	mov.u32 	%r11527, %r11056;
$L__BB5_1508:
	mul.hi.s32 	%r6163, %r11527, 1717986919;
	shr.u32 	%r6164, %r6163, 31;
	shr.s32 	%r6165, %r6163, 2;
	add.s32 	%r6166, %r6165, %r6164;
	mul.lo.s32 	%r6167, %r6166, 10;
	sub.s32 	%r3168, %r11527, %r6167;
	setp.eq.s32 	%p941, %r3168, %r3165;
	@%p941 bra 	$L__BB5_1510;
	setp.gt.s32 	%p942, %r3168, %r3165;
	selp.b32 	%r3169, %r11056, %r11052, %p942;
	selp.b32 	%r11052, %r11052, %r11056, %p942;
	mov.u32 	%r11056, %r3169;
	bra.uni 	$L__BB5_1511;
$L__BB5_1510:
	add.s32 	%r11526, %r11526, 1;
	mul.hi.s32 	%r6168, %r11527, 1717986919;
	shr.u32 	%r6169, %r6168, 31;
	shr.s32 	%r6170, %r6168, 2;
	add.s32 	%r11527, %r6170, %r6169;
	setp.ne.s32 	%p943, %r11526, %r3164;
	@%p943 bra 	$L__BB5_1508;
$L__BB5_1511:
	max.s32 	%r6171, %r11064, %r11060;
	cvt.rn.f32.s32 	%f2761, %r6171;
	setp.lt.s32 	%p944, %r6171, 1;
	mul.f32 	%f2762, %f2761, 0f4B000000;
	selp.f32 	%f2763, %f2762, %f2761, %p944;
	selp.f32 	%f2764, 0fC1B80000, 0f00000000, %p944;
	mov.b32 	%r6172, %f2763;
	add.s32 	%r6173, %r6172, -1059760811;
	and.b32  	%r6174, %r6173, -8388608;
	sub.s32 	%r6175, %r6172, %r6174;
	mov.b32 	%f2765, %r6175;
	cvt.rn.f32.s32 	%f2766, %r6174;
	fma.rn.f32 	%f2767, %f2766, 0f34000000, %f2764;
	add.f32 	%f2768, %f2765, 0fBF800000;
	fma.rn.f32 	%f2769, %f2768, 0fBE055027, 0f3E1039F6;
	fma.rn.f32 	%f2770, %f2769, %f2768, 0fBDF8CDCC;
	fma.rn.f32 	%f2771, %f2770, %f2768, 0f3E0F2955;
	fma.rn.f32 	%f2772, %f2771, %f2768, 0fBE2AD8B9;
	fma.rn.f32 	%f2773, %f2772, %f2768, 0f3E4CED0B;
	fma.rn.f32 	%f2774, %f2773, %f2768, 0fBE7FFF22;
	fma.rn.f32 	%f2775, %f2774, %f2768, 0f3EAAAA78;
	fma.rn.f32 	%f2776, %f2775, %f2768, 0fBF000000;
	mul.f32 	%f2777, %f2768, %f2776;
	fma.rn.f32 	%f2778, %f2777, %f2768, %f2768;
	fma.rn.f32 	%f2779, %f2767, 0f3F317218, %f2778;
	setp.gt.u32 	%p945, %r6172, 2139095039;
	fma.rn.f32 	%f2780, %f2763, 0f7F800000, 0f7F800000;
	selp.f32 	%f2781, %f2780, %f2779, %p945;
	setp.eq.f32 	%p946, %f2763, 0f00000000;
	fma.rn.f32 	%f2782, %f2781, 0f3EDE5BD9, 0f3F800000;
	selp.f32 	%f2783, 0fFF800000, %f2782, %p946;
	cvt.rzi.u32.f32 	%r3175, %f2783;
	setp.eq.s32 	%p947, %r3175, 0;
	@%p947 bra 	$L__BB5_1516;
	mul.hi.s32 	%r6177, %r11060, 1717986919;
	shr.u32 	%r6178, %r6177, 31;
	shr.s32 	%r6179, %r6177, 2;
	add.s32 	%r6180, %r6179, %r6178;
	mul.lo.s32 	%r6181, %r6180, 10;
	sub.s32 	%r3176, %r11060, %r6181;
	mov.b32 	%r11530, 0;
	mov.u32 	%r11531, %r11064;
$L__BB5_1513:
	mul.hi.s32 	%r6182, %r11531, 1717986919;
	shr.u32 	%r6183, %r6182, 31;
	shr.s32 	%r6184, %r6182, 2;
	add.s32 	%r6185, %r6184, %r6183;
	mul.lo.s32 	%r6186, %r6185, 10;
	sub.s32 	%r3179, %r11531, %r6186;
	setp.eq.s32 	%p948, %r3179, %r3176;
	@%p948 bra 	$L__BB5_1515;
	setp.gt.s32 	%p949, %r3179, %r3176;
	selp.b32 	%r3180, %r11064, %r11060, %p949;
	selp.b32 	%r11060, %r11060, %r11064, %p949;
	mov.u32 	%r11064, %r3180;
	bra.uni 	$L__BB5_1516;
$L__BB5_1515:
	add.s32 	%r11530, %r11530, 1;
	mul.hi.s32 	%r6187, %r11531, 1717986919;
	shr.u32 	%r6188, %r6187, 31;
	shr.s32 	%r6189, %r6187, 2;
	add.s32 	%r11531, %r6189, %r6188;
	setp.ne.s32 	%p950, %r11530, %r3175;
	@%p950 bra 	$L__BB5_1513;
$L__BB5_1516:
	max.s32 	%r6190, %r11072, %r11068;
	cvt.rn.f32.s32 	%f2784, %r6190;
	setp.lt.s32 	%p951, %r6190, 1;
	mul.f32 	%f2785, %f2784, 0f4B000000;
	selp.f32 	%f2786, %f2785, %f2784, %p951;
	selp.f32 	%f2787, 0fC1B80000, 0f00000000, %p951;
	mov.b32 	%r6191, %f2786;
	add.s32 	%r6192, %r6191, -1059760811;
	and.b32  	%r6193, %r6192, -8388608;
	sub.s32 	%r6194, %r6191, %r6193;
	mov.b32 	%f2788, %r6194;
	cvt.rn.f32.s32 	%f2789, %r6193;
	fma.rn.f32 	%f2790, %f2789, 0f34000000, %f2787;
	add.f32 	%f2791, %f2788, 0fBF800000;
	fma.rn.f32 	%f2792, %f2791, 0fBE055027, 0f3E1039F6;
	fma.rn.f32 	%f2793, %f2792, %f2791, 0fBDF8CDCC;
	fma.rn.f32 	%f2794, %f2793, %f2791, 0f3E0F2955;
	fma.rn.f32 	%f2795, %f2794, %f2791, 0fBE2AD8B9;
	fma.rn.f32 	%f2796, %f2795, %f2791, 0f3E4CED0B;
	fma.rn.f32 	%f2797, %f2796, %f2791, 0fBE7FFF22;
	fma.rn.f32 	%f2798, %f2797, %f2791, 0f3EAAAA78;
	fma.rn.f32 	%f2799, %f2798, %f2791, 0fBF000000;
	mul.f32 	%f2800, %f2791, %f2799;
	fma.rn.f32 	%f2801, %f2800, %f2791, %f2791;
	fma.rn.f32 	%f2802, %f2790, 0f3F317218, %f2801;
	setp.gt.u32 	%p952, %r6191, 2139095039;
	fma.rn.f32 	%f2803, %f2786, 0f7F800000, 0f7F800000;
	selp.f32 	%f2804, %f2803, %f2802, %p952;
	setp.eq.f32 	%p953, %f2786, 0f00000000;
	fma.rn.f32 	%f2805, %f2804, 0f3EDE5BD9, 0f3F800000;
	selp.f32 	%f2806, 0fFF800000, %f2805, %p953;
	cvt.rzi.u32.f32 	%r3186, %f2806;
	setp.eq.s32 	%p954, %r3186, 0;
	@%p954 bra 	$L__BB5_1521;
	mul.hi.s32 	%r6196, %r11068, 1717986919;
	shr.u32 	%r6197, %r6196, 31;
	shr.s32 	%r6198, %r6196, 2;
	add.s32 	%r6199, %r6198, %r6197;
	mul.lo.s32 	%r6200, %r6199, 10;
	sub.s32 	%r3187, %r11068, %r6200;
	mov.b32 	%r11534, 0;
	mov.u32 	%r11535, %r11072;
$L__BB5_1518:
	mul.hi.s32 	%r6201, %r11535, 1717986919;
	shr.u32 	%r6202, %r6201, 31;
	shr.s32 	%r6203, %r6201, 2;
	add.s32 	%r6204, %r6203, %r6202;
	mul.lo.s32 	%r6205, %r6204, 10;
	sub.s32 	%r3190, %r11535, %r6205;
	setp.eq.s32 	%p955, %r3190, %r3187;
	@%p955 bra 	$L__BB5_1520;
	setp.gt.s32 	%p956, %r3190, %r3187;
	selp.b32 	%r3191, %r11072, %r11068, %p956;
	selp.b32 	%r11068, %r11068, %r11072, %p956;
	mov.u32 	%r11072, %r3191;
	bra.uni 	$L__BB5_1521;
$L__BB5_1520:
	add.s32 	%r11534, %r11534, 1;
	mul.hi.s32 	%r6206, %r11535, 1717986919;
	shr.u32 	%r6207, %r6206, 31;
	shr.s32 	%r6208, %r6206, 2;
	add.s32 	%r11535, %r6208, %r6207;
	setp.ne.s32 	%p957, %r11534, %r3186;
	@%p957 bra 	$L__BB5_1518;
$L__BB5_1521:
	max.s32 	%r6209, %r11080, %r11076;
	cvt.rn.f32.s32 	%f2807, %r6209;
	setp.lt.s32 	%p958, %r6209, 1;
	mul.f32 	%f2808, %f2807, 0f4B000000;
	selp.f32 	%f2809, %f2808, %f2807, %p958;
	selp.f32 	%f2810, 0fC1B80000, 0f00000000, %p958;
	mov.b32 	%r6210, %f2809;
	add.s32 	%r6211, %r6210, -1059760811;
	and.b32  	%r6212, %r6211, -8388608;
	sub.s32 	%r6213, %r6210, %r6212;
	mov.b32 	%f2811, %r6213;
	cvt.rn.f32.s32 	%f2812, %r6212;
	fma.rn.f32 	%f2813, %f2812, 0f34000000, %f2810;
	add.f32 	%f2814, %f2811, 0fBF800000;
	fma.rn.f32 	%f2815, %f2814, 0fBE055027, 0f3E1039F6;
	fma.rn.f32 	%f2816, %f2815, %f2814, 0fBDF8CDCC;
	fma.rn.f32 	%f2817, %f2816, %f2814, 0f3E0F2955;
	fma.rn.f32 	%f2818, %f2817, %f2814, 0fBE2AD8B9;
	fma.rn.f32 	%f2819, %f2818, %f2814, 0f3E4CED0B;
	fma.rn.f32 	%f2820, %f2819, %f2814, 0fBE7FFF22;
	fma.rn.f32 	%f2821, %f2820, %f2814, 0f3EAAAA78;
	fma.rn.f32 	%f2822, %f2821, %f2814, 0fBF000000;
	mul.f32 	%f2823, %f2814, %f2822;
	fma.rn.f32 	%f2824, %f2823, %f2814, %f2814;
	fma.rn.f32 	%f2825, %f2813, 0f3F317218, %f2824;
	setp.gt.u32 	%p959, %r6210, 2139095039;
	fma.rn.f32 	%f2826, %f2809, 0f7F800000, 0f7F800000;
	selp.f32 	%f2827, %f2826, %f2825, %p959;
	setp.eq.f32 	%p960, %f2809, 0f00000000;
	fma.rn.f32 	%f2828, %f2827, 0f3EDE5BD9, 0f3F800000;
	selp.f32 	%f2829, 0fFF800000, %f2828, %p960;
	cvt.rzi.u32.f32 	%r3197, %f2829;
	setp.eq.s32 	%p961, %r3197, 0;
	@%p961 bra 	$L__BB5_1526;
	mul.hi.s32 	%r6215, %r11076, 1717986919;
	shr.u32 	%r6216, %r6215, 31;
	shr.s32 	%r6217, %r6215, 2;
	add.s32 	%r6218, %r6217, %r6216;
	mul.lo.s32 	%r6219, %r6218, 10;
	sub.s32 	%r3198, %r11076, %r6219;
	mov.b32 	%r11538, 0;
	mov.u32 	%r11539, %r11080;
$L__BB5_1523:
	mul.hi.s32 	%r6220, %r11539, 1717986919;
	shr.u32 	%r6221, %r6220, 31;
	shr.s32 	%r6222, %r6220, 2;
	add.s32 	%r6223, %r6222, %r6221;
	mul.lo.s32 	%r6224, %r6223, 10;
	sub.s32 	%r3201, %r11539, %r6224;
	setp.eq.s32 	%p962, %r3201, %r3198;
	@%p962 bra 	$L__BB5_1525;
	setp.gt.s32 	%p963, %r3201, %r3198;
	selp.b32 	%r3202, %r11080, %r11076, %p963;
	selp.b32 	%r11076, %r11076, %r11080, %p963;
	mov.u32 	%r11080, %r3202;
	bra.uni 	$L__BB5_1526;
$L__BB5_1525:
	add.s32 	%r11538, %r11538, 1;
	mul.hi.s32 	%r6225, %r11539, 1717986919;
	shr.u32 	%r6226, %r6225, 31;
	shr.s32 	%r6227, %r6225, 2;
	add.s32 	%r11539, %r6227, %r6226;
	setp.ne.s32 	%p964, %r11538, %r3197;
	@%p964 bra 	$L__BB5_1523;
$L__BB5_1526:
	max.s32 	%r6228, %r11088, %r11084;
	cvt.rn.f32.s32 	%f2830, %r6228;
	setp.lt.s32 	%p965, %r6228, 1;
	mul.f32 	%f2831, %f2830, 0f4B000000;
	selp.f32 	%f2832, %f2831, %f2830, %p965;
	selp.f32 	%f2833, 0fC1B80000, 0f00000000, %p965;
	mov.b32 	%r6229, %f2832;
	add.s32 	%r6230, %r6229, -1059760811;
	and.b32  	%r6231, %r6230, -8388608;
	sub.s32 	%r6232, %r6229, %r6231;
	mov.b32 	%f2834, %r6232;
	cvt.rn.f32.s32 	%f2835, %r6231;
	fma.rn.f32 	%f2836, %f2835, 0f34000000, %f2833;
	add.f32 	%f2837, %f2834, 0fBF800000;
	fma.rn.f32 	%f2838, %f2837, 0fBE055027, 0f3E1039F6;
	fma.rn.f32 	%f2839, %f2838, %f2837, 0fBDF8CDCC;
	fma.rn.f32 	%f2840, %f2839, %f2837, 0f3E0F2955;
	fma.rn.f32 	%f2841, %f2840, %f2837, 0fBE2AD8B9;
	fma.rn.f32 	%f2842, %f2841, %f2837, 0f3E4CED0B;
	fma.rn.f32 	%f2843, %f2842, %f2837, 0fBE7FFF22;
	fma.rn.f32 	%f2844, %f2843, %f2837, 0f3EAAAA78;
	fma.rn.f32 	%f2845, %f2844, %f2837, 0fBF000000;
	mul.f32 	%f2846, %f2837, %f2845;
	fma.rn.f32 	%f2847, %f2846, %f2837, %f2837;
	fma.rn.f32 	%f2848, %f2836, 0f3F317218, %f2847;
	setp.gt.u32 	%p966, %r6229, 2139095039;
	fma.rn.f32 	%f2849, %f2832, 0f7F800000, 0f7F800000;
	selp.f32 	%f2850, %f2849, %f2848, %p966;
	setp.eq.f32 	%p967, %f2832, 0f00000000;
	fma.rn.f32 	%f2851, %f2850, 0f3EDE5BD9, 0f3F800000;
	selp.f32 	%f2852, 0fFF800000, %f2851, %p967;
	cvt.rzi.u32.f32 	%r3208, %f2852;
	setp.eq.s32 	%p968, %r3208, 0;
	@%p968 bra 	$L__BB5_1531;
	mul.hi.s32 	%r6234, %r11084, 1717986919;
	shr.u32 	%r6235, %r6234, 31;
	shr.s32 	%r6236, %r6234, 2;
	add.s32 	%r6237, %r6236, %r6235;
	mul.lo.s32 	%r6238, %r6237, 10;
	sub.s32 	%r3209, %r11084, %r6238;
	mov.b32 	%r11542, 0;
	mov.u32 	%r11543, %r11088;
$L__BB5_1528:
	mul.hi.s32 	%r6239, %r11543, 1717986919;
	shr.u32 	%r6240, %r6239, 31;
	shr.s32 	%r6241, %r6239, 2;
	add.s32 	%r6242, %r6241, %r6240;
	mul.lo.s32 	%r6243, %r6242, 10;
	sub.s32 	%r3212, %r11543, %r6243;
	setp.eq.s32 	%p969, %r3212, %r3209;
	@%p969 bra 	$L__BB5_1530;
	setp.gt.s32 	%p970, %r3212, %r3209;
	selp.b32 	%r3213, %r11088, %r11084, %p970;
	selp.b32 	%r11084, %r11084, %r11088, %p970;
	mov.u32 	%r11088, %r3213;
	bra.uni 	$L__BB5_1531;
$L__BB5_1530:
	add.s32 	%r11542, %r11542, 1;
	mul.hi.s32 	%r6244, %r11543, 1717986919;
	shr.u32 	%r6245, %r6244, 31;
	shr.s32 	%r6246, %r6244, 2;
	add.s32 	%r11543, %r6246, %r6245;
	setp.ne.s32 	%p971, %r11542, %r3208;
	@%p971 bra 	$L__BB5_1528;
$L__BB5_1531:
	max.s32 	%r6247, %r11096, %r11092;
	cvt.rn.f32.s32 	%f2853, %r6247;
	setp.lt.s32 	%p972, %r6247, 1;
	mul.f32 	%f2854, %f2853, 0f4B000000;
	selp.f32 	%f2855, %f2854, %f2853, %p972;
	selp.f32 	%f2856, 0fC1B80000, 0f00000000, %p972;
	mov.b32 	%r6248, %f2855;
	add.s32 	%r6249, %r6248, -1059760811;
	and.b32  	%r6250, %r6249, -8388608;
	sub.s32 	%r6251, %r6248, %r6250;
	mov.b32 	%f2857, %r6251;
	cvt.rn.f32.s32 	%f2858, %r6250;
	fma.rn.f32 	%f2859, %f2858, 0f34000000, %f2856;
	add.f32 	%f2860, %f2857, 0fBF800000;
	fma.rn.f32 	%f2861, %f2860, 0fBE055027, 0f3E1039F6;
	fma.rn.f32 	%f2862, %f2861, %f2860, 0fBDF8CDCC;
	fma.rn.f32 	%f2863, %f2862, %f2860, 0f3E0F2955;
	fma.rn.f32 	%f2864, %f2863, %f2860, 0fBE2AD8B9;
	fma.rn.f32 	%f2865, %f2864, %f2860, 0f3E4CED0B;
	fma.rn.f32 	%f2866, %f2865, %f2860, 0fBE7FFF22;
	fma.rn.f32 	%f2867, %f2866, %f2860, 0f3EAAAA78;
	fma.rn.f32 	%f2868, %f2867, %f2860, 0fBF000000;
	mul.f32 	%f2869, %f2860, %f2868;
	fma.rn.f32 	%f2870, %f2869, %f2860, %f2860;
	fma.rn.f32 	%f2871, %f2859, 0f3F317218, %f2870;
	setp.gt.u32 	%p973, %r6248, 2139095039;
	fma.rn.f32 	%f2872, %f2855, 0f7F800000, 0f7F800000;
	selp.f32 	%f2873, %f2872, %f2871, %p973;
	setp.eq.f32 	%p974, %f2855, 0f00000000;
	fma.rn.f32 	%f2874, %f2873, 0f3EDE5BD9, 0f3F800000;
	selp.f32 	%f2875, 0fFF800000, %f2874, %p974;
	cvt.rzi.u32.f32 	%r3219, %f2875;
	setp.eq.s32 	%p975, %r3219, 0;
	@%p975 bra 	$L__BB5_1536;
	mul.hi.s32 	%r6253, %r11092, 1717986919;
	shr.u32 	%r6254, %r6253, 31;
	shr.s32 	%r6255, %r6253, 2;
	add.s32 	%r6256, %r6255, %r6254;
	mul.lo.s32 	%r6257, %r6256, 10;
	sub.s32 	%r3220, %r11092, %r6257;
	mov.b32 	%r11546, 0;
	mov.u32 	%r11547, %r11096;
$L__BB5_1533:
	mul.hi.s32 	%r6258, %r11547, 1717986919;
	shr.u32 	%r6259, %r6258, 31;
	shr.s32 	%r6260, %r6258, 2;
	add.s32 	%r6261, %r6260, %r6259;
	mul.lo.s32 	%r6262, %r6261, 10;
	sub.s32 	%r3223, %r11547, %r6262;
	setp.eq.s32 	%p976, %r3223, %r3220;
	@%p976 bra 	$L__BB5_1535;
	setp.gt.s32 	%p977, %r3223, %r3220;
	selp.b32 	%r3224, %r11096, %r11092, %p977;
	selp.b32 	%r11092, %r11092, %r11096, %p977;
	mov.u32 	%r11096, %r3224;
	bra.uni 	$L__BB5_1536;
$L__BB5_1535:
	add.s32 	%r11546, %r11546, 1;
	mul.hi.s32 	%r6263, %r11547, 1717986919;
	shr.u32 	%r6264, %r6263, 31;
	shr.s32 	%r6265, %r6263, 2;
	add.s32 	%r11547, %r6265, %r6264;
	setp.ne.s32 	%p978, %r11546, %r3219;
	@%p978 bra 	$L__BB5_1533;
$L__BB5_1536:
	max.s32 	%r6266, %r11104, %r11100;
	cvt.rn.f32.s32 	%f2876, %r6266;
	setp.lt.s32 	%p979, %r6266, 1;
	mul.f32 	%f2877, %f2876, 0f4B000000;
	selp.f32 	%f2878, %f2877, %f2876, %p979;
	selp.f32 	%f2879, 0fC1B80000, 0f00000000, %p979;
	mov.b32 	%r6267, %f2878;
	add.s32 	%r6268, %r6267, -1059760811;
	and.b32  	%r6269, %r6268, -8388608;
	sub.s32 	%r6270, %r6267, %r6269;
	mov.b32 	%f2880, %r6270;
	cvt.rn.f32.s32 	%f2881, %r6269;
	fma.rn.f32 	%f2882, %f2881, 0f34000000, %f2879;
	add.f32 	%f2883, %f2880, 0fBF800000;
	fma.rn.f32 	%f2884, %f2883, 0fBE055027, 0f3E1039F6;
	fma.rn.f32 	%f2885, %f2884, %f2883, 0fBDF8CDCC;
	fma.rn.f32 	%f2886, %f2885, %f2883, 0f3E0F2955;
	fma.rn.f32 	%f2887, %f2886, %f2883, 0fBE2AD8B9;
	fma.rn.f32 	%f2888, %f2887, %f2883, 0f3E4CED0B;
	fma.rn.f32 	%f2889, %f2888, %f2883, 0fBE7FFF22;
	fma.rn.f32 	%f2890, %f2889, %f2883, 0f3EAAAA78;
	fma.rn.f32 	%f2891, %f2890, %f2883, 0fBF000000;
	mul.f32 	%f2892, %f2883, %f2891;
	fma.rn.f32 	%f2893, %f2892, %f2883, %f2883;
	fma.rn.f32 	%f2894, %f2882, 0f3F317218, %f2893;
	setp.gt.u32 	%p980, %r6267, 2139095039;
	fma.rn.f32 	%f2895, %f2878, 0f7F800000, 0f7F800000;
	selp.f32 	%f2896, %f2895, %f2894, %p980;
	setp.eq.f32 	%p981, %f2878, 0f00000000;
	fma.rn.f32 	%f2897, %f2896, 0f3EDE5BD9, 0f3F800000;
	selp.f32 	%f2898, 0fFF800000, %f2897, %p981;
	cvt.rzi.u32.f32 	%r3230, %f2898;
	setp.eq.s32 	%p982, %r3230, 0;
	@%p982 bra 	$L__BB5_1541;
	mul.hi.s32 	%r6272, %r11100, 1717986919;
	shr.u32 	%r6273, %r6272, 31;
	shr.s32 	%r6274, %r6272, 2;
	add.s32 	%r6275, %r6274, %r6273;
	mul.lo.s32 	%r6276, %r6275, 10;
	sub.s32 	%r3231, %r11100, %r6276;
	mov.b32 	%r11550, 0;
	mov.u32 	%r11551, %r11104;
$L__BB5_1538:
	mul.hi.s32 	%r6277, %r11551, 1717986919;
	shr.u32 	%r6278, %r6277, 31;
	shr.s32 	%r6279, %r6277, 2;
	add.s32 	%r6280, %r6279, %r6278;
	mul.lo.s32 	%r6281, %r6280, 10;
	sub.s32 	%r3234, %r11551, %r6281;
	setp.eq.s32 	%p983, %r3234, %r3231;
	@%p983 bra 	$L__BB5_1540;
	setp.gt.s32 	%p984, %r3234, %r3231;
	selp.b32 	%r3235, %r11104, %r11100, %p984;
	selp.b32 	%r11100, %r11100, %r11104, %p984;
	mov.u32 	%r11104, %r3235;
	bra.uni 	$L__BB5_1541;
$L__BB5_1540:
	add.s32 	%r11550, %r11550, 1;
	mul.hi.s32 	%r6282, %r11551, 1717986919;
	shr.u32 	%r6283, %r6282, 31;
	shr.s32 	%r6284, %r6282, 2;
	add.s32 	%r11551, %r6284, %r6283;
	setp.ne.s32 	%p985, %r11550, %r3230;
	@%p985 bra 	$L__BB5_1538;
$L__BB5_1541:
	max.s32 	%r6285, %r11172, %r11108;
	cvt.rn.f32.s32 	%f2899, %r6285;
	setp.lt.s32 	%p986, %r6285, 1;
	mul.f32 	%f2900, %f2899, 0f4B000000;
	selp.f32 	%f2901, %f2900, %f2899, %p986;
	selp.f32 	%f2902, 0fC1B80000, 0f00000000, %p986;
	mov.b32 	%r6286, %f2901;
	add.s32 	%r6287, %r6286, -1059760811;
	and.b32  	%r6288, %r6287, -8388608;
	sub.s32 	%r6289, %r6286, %r6288;
	mov.b32 	%f2903, %r6289;
	cvt.rn.f32.s32 	%f2904, %r6288;
	fma.rn.f32 	%f2905, %f2904, 0f34000000, %f2902;
	add.f32 	%f2906, %f2903, 0fBF800000;
	fma.rn.f32 	%f2907, %f2906, 0fBE055027, 0f3E1039F6;
	fma.rn.f32 	%f2908, %f2907, %f2906, 0fBDF8CDCC;
	fma.rn.f32 	%f2909, %f2908, %f2906, 0f3E0F2955;
	fma.rn.f32 	%f2910, %f2909, %f2906, 0fBE2AD8B9;
	fma.rn.f32 	%f2911, %f2910, %f2906, 0f3E4CED0B;
	fma.rn.f32 	%f2912, %f2911, %f2906, 0fBE7FFF22;
	fma.rn.f32 	%f2913, %f2912, %f2906, 0f3EAAAA78;
	fma.rn.f32 	%f2914, %f2913, %f2906, 0fBF000000;
	mul.f32 	%f2915, %f2906, %f2914;
	fma.rn.f32 	%f2916, %f2915, %f2906, %f2906;
	fma.rn.f32 	%f2917, %f2905, 0f3F317218, %f2916;
	setp.gt.u32 	%p987, %r6286, 2139095039;
	fma.rn.f32 	%f2918, %f2901, 0f7F800000, 0f7F800000;
	selp.f32 	%f2919, %f2918, %f2917, %p987;
	setp.eq.f32 	%p988, %f2901, 0f00000000;
	fma.rn.f32 	%f2920, %f2919, 0f3EDE5BD9, 0f3F800000;
	selp.f32 	%f2921, 0fFF800000, %f2920, %p988;
	cvt.rzi.u32.f32 	%r3241, %f2921;
	setp.eq.s32 	%p989, %r3241, 0;
	@%p989 bra 	$L__BB5_1546;
	mul.hi.s32 	%r6291, %r11108, 1717986919;
	shr.u32 	%r6292, %r6291, 31;
	shr.s32 	%r6293, %r6291, 2;
	add.s32 	%r6294, %r6293, %r6292;
	mul.lo.s32 	%r6295, %r6294, 10;
	sub.s32 	%r3242, %r11108, %r6295;
	mov.b32 	%r11554, 0;
	mov.u32 	%r11555, %r11172;
$L__BB5_1543:
	mul.hi.s32 	%r6296, %r11555, 1717986919;
	shr.u32 	%r6297, %r6296, 31;
	shr.s32 	%r6298, %r6296, 2;
	add.s32 	%r6299, %r6298, %r6297;
	mul.lo.s32 	%r6300, %r6299, 10;
	sub.s32 	%r3245, %r11555, %r6300;
	setp.eq.s32 	%p990, %r3245, %r3242;
	@%p990 bra 	$L__BB5_1545;
	setp.gt.s32 	%p991, %r3245, %r3242;
	selp.b32 	%r3246, %r11172, %r11108, %p991;
	selp.b32 	%r11108, %r11108, %r11172, %p991;
	mov.u32 	%r11172, %r3246;
	bra.uni 	$L__BB5_1546;
$L__BB5_1545:
	add.s32 	%r11554, %r11554, 1;
	mul.hi.s32 	%r6301, %r11555, 1717986919;
	shr.u32 	%r6302, %r6301, 31;
	shr.s32 	%r6303, %r6301, 2;
	add.s32 	%r11555, %r6303, %r6302;
	setp.ne.s32 	%p992, %r11554, %r3241;
	@%p992 bra 	$L__BB5_1543;
$L__BB5_1546:
	max.s32 	%r6304, %r11052, %r11113;
	cvt.rn.f32.s32 	%f2922, %r6304;
	setp.lt.s32 	%p993, %r6304, 1;
	mul.f32 	%f2923, %f2922, 0f4B000000;
	selp.f32 	%f2924, %f2923, %f2922, %p993;
	selp.f32 	%f2925, 0fC1B80000, 0f00000000, %p993;
	mov.b32 	%r6305, %f2924;
	add.s32 	%r6306, %r6305, -1059760811;
	and.b32  	%r6307, %r6306, -8388608;
	sub.s32 	%r6308, %r6305, %r6307;
	mov.b32 	%f2926, %r6308;
	cvt.rn.f32.s32 	%f2927, %r6307;
	fma.rn.f32 	%f2928, %f2927, 0f34000000, %f2925;
	add.f32 	%f2929, %f2926, 0fBF800000;
	fma.rn.f32 	%f2930, %f2929, 0fBE055027, 0f3E1039F6;
	fma.rn.f32 	%f2931, %f2930, %f2929, 0fBDF8CDCC;
	fma.rn.f32 	%f2932, %f2931, %f2929, 0f3E0F2955;
	fma.rn.f32 	%f2933, %f2932, %f2929, 0fBE2AD8B9;
	fma.rn.f32 	%f2934, %f2933, %f2929, 0f3E4CED0B;
	fma.rn.f32 	%f2935, %f2934, %f2929, 0fBE7FFF22;
	fma.rn.f32 	%f2936, %f2935, %f2929, 0f3EAAAA78;
	fma.rn.f32 	%f2937, %f2936, %f2929, 0fBF000000;
	mul.f32 	%f2938, %f2929, %f2937;
	fma.rn.f32 	%f2939, %f2938, %f2929, %f2929;
	fma.rn.f32 	%f2940, %f2928, 0f3F317218, %f2939;
	setp.gt.u32 	%p994, %r6305, 2139095039;
	fma.rn.f32 	%f2941, %f2924, 0f7F800000, 0f7F800000;
	selp.f32 	%f2942, %f2941, %f2940, %p994;
	setp.eq.f32 	%p995, %f2924, 0f00000000;
	fma.rn.f32 	%f2943, %f2942, 0f3EDE5BD9, 0f3F800000;
	selp.f32 	%f2944, 0fFF800000, %f2943, %p995;
	cvt.rzi.u32.f32 	%r3252, %f2944;
	setp.eq.s32 	%p996, %r3252, 0;
	@%p996 bra 	$L__BB5_1551;
	mul.hi.s32 	%r6310, %r11113, 1717986919;
	shr.u32 	%r6311, %r6310, 31;
	shr.s32 	%r6312, %r6310, 2;
	add.s32 	%r6313, %r6312, %r6311;
	mul.lo.s32 	%r6314, %r6313, 10;
	sub.s32 	%r3253, %r11113, %r6314;
	mov.b32 	%r11558, 0;
	mov.u32 	%r11559, %r11052;
$L__BB5_1548:
	mul.hi.s32 	%r6315, %r11559, 1717986919;
	shr.u32 	%r6316, %r6315, 31;
	shr.s32 	%r6317, %r6315, 2;
	add.s32 	%r6318, %r6317, %r6316;
	mul.lo.s32 	%r6319, %r6318, 10;
	sub.s32 	%r3256, %r11559, %r6319;
	setp.eq.s32 	%p997, %r3256, %r3253;
	@%p997 bra 	$L__BB5_1550;
	setp.gt.s32 	%p998, %r3256, %r3253;
	selp.b32 	%r3257, %r11052, %r11113, %p998;
	selp.b32 	%r11113, %r11113, %r11052, %p998;
	mov.u32 	%r11052, %r3257;
	bra.uni 	$L__BB5_1551;
$L__BB5_1550:
	add.s32 	%r11558, %r11558, 1;
	mul.hi.s32 	%r6320, %r11559, 1717986919;
	shr.u32 	%r6321, %r6320, 31;
	shr.s32 	%r6322, %r6320, 2;
	add.s32 	%r11559, %r6322, %r6321;
	setp.ne.s32 	%p999, %r11558, %r3252;
	@%p999 bra 	$L__BB5_1548;
$L__BB5_1551:
	max.s32 	%r6323, %r11060, %r11056;
	cvt.rn.f32.s32 	%f2945, %r6323;
	setp.lt.s32 	%p1000, %r6323, 1;
	mul.f32 	%f2946, %f2945, 0f4B000000;
	selp.f32 	%f2947, %f2946, %f2945, %p1000;
	selp.f32 	%f2948, 0fC1B80000, 0f00000000, %p1000;
	mov.b32 	%r6324, %f2947;
	add.s32 	%r6325, %r6324, -1059760811;
	and.b32  	%r6326, %r6325, -8388608;
	sub.s32 	%r6327, %r6324, %r6326;
	mov.b32 	%f2949, %r6327;
	cvt.rn.f32.s32 	%f2950, %r6326;
	fma.rn.f32 	%f2951, %f2950, 0f34000000, %f2948;
	add.f32 	%f2952, %f2949, 0fBF800000;
	fma.rn.f32 	%f2953, %f2952, 0fBE055027, 0f3E1039F6;
	fma.rn.f32 	%f2954, %f2953, %f2952, 0fBDF8CDCC;
	fma.rn.f32 	%f2955, %f2954, %f2952, 0f3E0F2955;
	fma.rn.f32 	%f2956, %f2955, %f2952, 0fBE2AD8B9;
	fma.rn.f32 	%f2957, %f2956, %f2952, 0f3E4CED0B;
	fma.rn.f32 	%f2958, %f2957, %f2952, 0fBE7FFF22;
	fma.rn.f32 	%f2959, %f2958, %f2952, 0f3EAAAA78;
	fma.rn.f32 	%f2960, %f2959, %f2952, 0fBF000000;
	mul.f32 	%f2961, %f2952, %f2960;
	fma.rn.f32 	%f2962, %f2961, %f2952, %f2952;
	fma.rn.f32 	%f2963, %f2951, 0f3F317218, %f2962;
	setp.gt.u32 	%p1001, %r6324, 2139095039;
	fma.rn.f32 	%f2964, %f2947, 0f7F800000, 0f7F800000;
	selp.f32 	%f2965, %f2964, %f2963, %p1001;
	setp.eq.f32 	%p1002, %f2947, 0f00000000;
	fma.rn.f32 	%f2966, %f2965, 0f3EDE5BD9, 0f3F800000;
	selp.f32 	%f2967, 0fFF800000, %f2966, %p1002;
	cvt.rzi.u32.f32 	%r3263, %f2967;
	setp.eq.s32 	%p1003, %r3263, 0;
	@%p1003 bra 	$L__BB5_1556;
	mul.hi.s32 	%r6329, %r11056, 1717986919;
	shr.u32 	%r6330, %r6329, 31;
	shr.s32 	%r6331, %r6329, 2;
	add.s32 	%r6332, %r6331, %r6330;
	mul.lo.s32 	%r6333, %r6332, 10;
	sub.s32 	%r3264, %r11056, %r6333;
	mov.b32 	%r11562, 0;
	mov.u32 	%r11563, %r11060;
$L__BB5_1553:
	mul.hi.s32 	%r6334, %r11563, 1717986919;
	shr.u32 	%r6335, %r6334, 31;
	shr.s32 	%r6336, %r6334, 2;
	add.s32 	%r6337, %r6336, %r6335;
	mul.lo.s32 	%r6338, %r6337, 10;
	sub.s32 	%r3267, %r11563, %r6338;
	setp.eq.s32 	%p1004, %r3267, %r3264;
	@%p1004 bra 	$L__BB5_1555;
	setp.gt.s32 	%p1005, %r3267, %r3264;
	selp.b32 	%r3268, %r11060, %r11056, %p1005;
	selp.b32 	%r11056, %r11056, %r11060, %p1005;
	mov.u32 	%r11060, %r3268;
	bra.uni 	$L__BB5_1556;
$L__BB5_1555:
	add.s32 	%r11562, %r11562, 1;
	mul.hi.s32 	%r6339, %r11563, 1717986919;
	shr.u32 	%r6340, %r6339, 31;
	shr.s32 	%r6341, %r6339, 2;
	add.s32 	%r11563, %r6341, %r6340;
	setp.ne.s32 	%p1006, %r11562, %r3263;
	@%p1006 bra 	$L__BB5_1553;
$L__BB5_1556:
	max.s32 	%r6342, %r11068, %r11064;
	cvt.rn.f32.s32 	%f2968, %r6342;
	setp.lt.s32 	%p1007, %r6342, 1;
	mul.f32 	%f2969, %f2968, 0f4B000000;
	selp.f32 	%f2970, %f2969, %f2968, %p1007;
	selp.f32 	%f2971, 0fC1B80000, 0f00000000, %p1007;
	mov.b32 	%r6343, %f2970;
	add.s32 	%r6344, %r6343, -1059760811;
	and.b32  	%r6345, %r6344, -8388608;
	sub.s32 	%r6346, %r6343, %r6345;
	mov.b32 	%f2972, %r6346;
	cvt.rn.f32.s32 	%f2973, %r6345;
	fma.rn.f32 	%f2974, %f2973, 0f34000000, %f2971;
	add.f32 	%f2975, %f2972, 0fBF800000;
	fma.rn.f32 	%f2976, %f2975, 0fBE055027, 0f3E1039F6;
	fma.rn.f32 	%f2977, %f2976, %f2975, 0fBDF8CDCC;
	fma.rn.f32 	%f2978, %f2977, %f2975, 0f3E0F2955;
	fma.rn.f32 	%f2979, %f2978, %f2975, 0fBE2AD8B9;
	fma.rn.f32 	%f2980, %f2979, %f2975, 0f3E4CED0B;
	fma.rn.f32 	%f2981, %f2980, %f2975, 0fBE7FFF22;
	fma.rn.f32 	%f2982, %f2981, %f2975, 0f3EAAAA78;
	fma.rn.f32 	%f2983, %f2982, %f2975, 0fBF000000;
	mul.f32 	%f2984, %f2975, %f2983;
	fma.rn.f32 	%f2985, %f2984, %f2975, %f2975;
	fma.rn.f32 	%f2986, %f2974, 0f3F317218, %f2985;
	setp.gt.u32 	%p1008, %r6343, 2139095039;
	fma.rn.f32 	%f2987, %f2970, 0f7F800000, 0f7F800000;
	selp.f32 	%f2988, %f2987, %f2986, %p1008;
	setp.eq.f32 	%p1009, %f2970, 0f00000000;
	fma.rn.f32 	%f2989, %f2988, 0f3EDE5BD9, 0f3F800000;
	selp.f32 	%f2990, 0fFF800000, %f2989, %p1009;
	cvt.rzi.u32.f32 	%r3274, %f2990;
	setp.eq.s32 	%p1010, %r3274, 0;
	@%p1010 bra 	$L__BB5_1561;
	mul.hi.s32 	%r6348, %r11064, 1717986919;
	shr.u32 	%r6349, %r6348, 31;
	shr.s32 	%r6350, %r6348, 2;
	add.s32 	%r6351, %r6350, %r6349;
	mul.lo.s32 	%r6352, %r6351, 10;
	sub.s32 	%r3275, %r11064, %r6352;
	mov.b32 	%r11566, 0;
	mov.u32 	%r11567, %r11068;
$L__BB5_1558:
	mul.hi.s32 	%r6353, %r11567, 1717986919;
	shr.u32 	%r6354, %r6353, 31;
	shr.s32 	%r6355, %r6353, 2;
	add.s32 	%r6356, %r6355, %r6354;
	mul.lo.s32 	%r6357, %r6356, 10;
	sub.s32 	%r3278, %r11567, %r6357;
	setp.eq.s32 	%p1011, %r3278, %r3275;
	@%p1011 bra 	$L__BB5_1560;
	setp.gt.s32 	%p1012, %r3278, %r3275;
	selp.b32 	%r3279, %r11068, %r11064, %p1012;
	selp.b32 	%r11064, %r11064, %r11068, %p1012;
	mov.u32 	%r11068, %r3279;
	bra.uni 	$L__BB5_1561;
$L__BB5_1560:
	add.s32 	%r11566, %r11566, 1;
	mul.hi.s32 	%r6358, %r11567, 1717986919;
	shr.u32 	%r6359, %r6358, 31;
	shr.s32 	%r6360, %r6358, 2;
	add.s32 	%r11567, %r6360, %r6359;
	setp.ne.s32 	%p1013, %r11566, %r3274;
	@%p1013 bra 	$L__BB5_1558;
$L__BB5_1561:
	max.s32 	%r6361, %r11076, %r11072;
	cvt.rn.f32.s32 	%f2991, %r6361;
	setp.lt.s32 	%p1014, %r6361, 1;
	mul.f32 	%f2992, %f2991, 0f4B000000;
	selp.f32 	%f2993, %f2992, %f2991, %p1014;
	selp.f32 	%f2994, 0fC1B80000, 0f00000000, %p1014;
	mov.b32 	%r6362, %f2993;
	add.s32 	%r6363, %r6362, -1059760811;
	and.b32  	%r6364, %r6363, -8388608;
	sub.s32 	%r6365, %r6362, %r6364;
	mov.b32 	%f2995, %r6365;
	cvt.rn.f32.s32 	%f2996, %r6364;
	fma.rn.f32 	%f2997, %f2996, 0f34000000, %f2994;
	add.f32 	%f2998, %f2995, 0fBF800000;
	fma.rn.f32 	%f2999, %f2998, 0fBE055027, 0f3E1039F6;
	fma.rn.f32 	%f3000, %f2999, %f2998, 0fBDF8CDCC;
	fma.rn.f32 	%f3001, %f3000, %f2998, 0f3E0F2955;
	fma.rn.f32 	%f3002, %f3001, %f2998, 0fBE2AD8B9;
	fma.rn.f32 	%f3003, %f3002, %f2998, 0f3E4CED0B;
	fma.rn.f32 	%f3004, %f3003, %f2998, 0fBE7FFF22;
	fma.rn.f32 	%f3005, %f3004, %f2998, 0f3EAAAA78;
	fma.rn.f32 	%f3006, %f3005, %f2998, 0fBF000000;
	mul.f32 	%f3007, %f2998, %f3006;
	fma.rn.f32 	%f3008, %f3007, %f2998, %f2998;
	fma.rn.f32 	%f3009, %f2997, 0f3F317218, %f3008;
	setp.gt.u32 	%p1015, %r6362, 2139095039;
	fma.rn.f32 	%f3010, %f2993, 0f7F800000, 0f7F800000;
	selp.f32 	%f3011, %f3010, %f3009, %p1015;
	setp.eq.f32 	%p1016, %f2993, 0f00000000;
	fma.rn.f32 	%f3012, %f3011, 0f3EDE5BD9, 0f3F800000;
	selp.f32 	%f3013, 0fFF800000, %f3012, %p1016;
	cvt.rzi.u32.f32 	%r3285, %f3013;
	setp.eq.s32 	%p1017, %r3285, 0;
	@%p1017 bra 	$L__BB5_1566;
	mul.hi.s32 	%r6367, %r11072, 1717986919;
	shr.u32 	%r6368, %r6367, 31;
	shr.s32 	%r6369, %r6367, 2;
	add.s32 	%r6370, %r6369, %r6368;
	mul.lo.s32 	%r6371, %r6370, 10;
	sub.s32 	%r3286, %r11072, %r6371;
	mov.b32 	%r11570, 0;
	mov.u32 	%r11571, %r11076;
$L__BB5_1563:
	mul.hi.s32 	%r6372, %r11571, 1717986919;
	shr.u32 	%r6373, %r6372, 31;
	shr.s32 	%r6374, %r6372, 2;
	add.s32 	%r6375, %r6374, %r6373;
	mul.lo.s32 	%r6376, %r6375, 10;
	sub.s32 	%r3289, %r11571, %r6376;
	setp.eq.s32 	%p1018, %r3289, %r3286;
	@%p1018 bra 	$L__BB5_1565;
	setp.gt.s32 	%p1019, %r3289, %r3286;
	selp.b32 	%r3290, %r11076, %r11072, %p1019;
	selp.b32 	%r11072, %r11072, %r11076, %p1019;
	mov.u32 	%r11076, %r3290;
	bra.uni 	$L__BB5_1566;
$L__BB5_1565:
	add.s32 	%r11570, %r11570, 1;
	mul.hi.s32 	%r6377, %r11571, 1717986919;
	shr.u32 	%r6378, %r6377, 31;
	shr.s32 	%r6379, %r6377, 2;
	add.s32 	%r11571, %r6379, %r6378;
	setp.ne.s32 	%p1020, %r11570, %r3285;
	@%p1020 bra 	$L__BB5_1563;
$L__BB5_1566:
	max.s32 	%r6380, %r11084, %r11080;
	cvt.rn.f32.s32 	%f3014, %r6380;
	setp.lt.s32 	%p1021, %r6380, 1;
	mul.f32 	%f3015, %f3014, 0f4B000000;
	selp.f32 	%f3016, %f3015, %f3014, %p1021;
	selp.f32 	%f3017, 0fC1B80000, 0f00000000, %p1021;
	mov.b32 	%r6381, %f3016;
	add.s32 	%r6382, %r6381, -1059760811;
	and.b32  	%r6383, %r6382, -8388608;
	sub.s32 	%r6384, %r6381, %r6383;
	mov.b32 	%f3018, %r6384;
	cvt.rn.f32.s32 	%f3019, %r6383;
	fma.rn.f32 	%f3020, %f3019, 0f34000000, %f3017;
	add.f32 	%f3021, %f3018, 0fBF800000;
	fma.rn.f32 	%f3022, %f3021, 0fBE055027, 0f3E1039F6;
	fma.rn.f32 	%f3023, %f3022, %f3021, 0fBDF8CDCC;
	fma.rn.f32 	%f3024, %f3023, %f3021, 0f3E0F2955;
	fma.rn.f32 	%f3025, %f3024, %f3021, 0fBE2AD8B9;
	fma.rn.f32 	%f3026, %f3025, %f3021, 0f3E4CED0B;
	fma.rn.f32 	%f3027, %f3026, %f3021, 0fBE7FFF22;
	fma.rn.f32 	%f3028, %f3027, %f3021, 0f3EAAAA78;
	fma.rn.f32 	%f3029, %f3028, %f3021, 0fBF000000;
	mul.f32 	%f3030, %f3021, %f3029;
	fma.rn.f32 	%f3031, %f3030, %f3021, %f3021;
	fma.rn.f32 	%f3032, %f3020, 0f3F317218, %f3031;
	setp.gt.u32 	%p1022, %r6381, 2139095039;
	fma.rn.f32 	%f3033, %f3016, 0f7F800000, 0f7F800000;
	selp.f32 	%f3034, %f3033, %f3032, %p1022;
	setp.eq.f32 	%p1023, %f3016, 0f00000000;
	fma.rn.f32 	%f3035, %f3034, 0f3EDE5BD9, 0f3F800000;
	selp.f32 	%f3036, 0fFF800000, %f3035, %p1023;
	cvt.rzi.u32.f32 	%r3296, %f3036;
	setp.eq.s32 	%p1024, %r3296, 0;
	@%p1024 bra 	$L__BB5_1571;
	mul.hi.s32 	%r6386, %r11080, 1717986919;
	shr.u32 	%r6387, %r6386, 31;
	shr.s32 	%r6388, %r6386, 2;
	add.s32 	%r6389, %r6388, %r6387;
	mul.lo.s32 	%r6390, %r6389, 10;
	sub.s32 	%r3297, %r11080, %r6390;
	mov.b32 	%r11574, 0;
	mov.u32 	%r11575, %r11084;
$L__BB5_1568:
	mul.hi.s32 	%r6391, %r11575, 1717986919;
	shr.u32 	%r6392, %r6391, 31;
	shr.s32 	%r6393, %r6391, 2;
	add.s32 	%r6394, %r6393, %r6392;
	mul.lo.s32 	%r6395, %r6394, 10;
	sub.s32 	%r3300, %r11575, %r6395;
	setp.eq.s32 	%p1025, %r3300, %r3297;
	@%p1025 bra 	$L__BB5_1570;
	setp.gt.s32 	%p1026, %r3300, %r3297;
	selp.b32 	%r3301, %r11084, %r11080, %p1026;
	selp.b32 	%r11080, %r11080, %r11084, %p1026;
	mov.u32 	%r11084, %r3301;
	bra.uni 	$L__BB5_1571;
$L__BB5_1570:
	add.s32 	%r11574, %r11574, 1;
	mul.hi.s32 	%r6396, %r11575, 1717986919;
	shr.u32 	%r6397, %r6396, 31;
	shr.s32 	%r6398, %r6396, 2;
	add.s32 	%r11575, %r6398, %r6397;
	setp.ne.s32 	%p1027, %r11574, %r3296;
	@%p1027 bra 	$L__BB5_1568;
$L__BB5_1571:
	max.s32 	%r6399, %r11092, %r11088;
	cvt.rn.f32.s32 	%f3037, %r6399;
	setp.lt.s32 	%p1028, %r6399, 1;
	mul.f32 	%f3038, %f3037, 0f4B000000;
	selp.f32 	%f3039, %f3038, %f3037, %p1028;
	selp.f32 	%f3040, 0fC1B80000, 0f00000000, %p1028;
	mov.b32 	%r6400, %f3039;
	add.s32 	%r6401, %r6400, -1059760811;
	and.b32  	%r6402, %r6401, -8388608;
	sub.s32 	%r6403, %r6400, %r6402;
	mov.b32 	%f3041, %r6403;
	cvt.rn.f32.s32 	%f3042, %r6402;
	fma.rn.f32 	%f3043, %f3042, 0f34000000, %f3040;
	add.f32 	%f3044, %f3041, 0fBF800000;
	fma.rn.f32 	%f3045, %f3044, 0fBE055027, 0f3E1039F6;
	fma.rn.f32 	%f3046, %f3045, %f3044, 0fBDF8CDCC;
	fma.rn.f32 	%f3047, %f3046, %f3044, 0f3E0F2955;
	fma.rn.f32 	%f3048, %f3047, %f3044, 0fBE2AD8B9;
	fma.rn.f32 	%f3049, %f3048, %f3044, 0f3E4CED0B;
	fma.rn.f32 	%f3050, %f3049, %f3044, 0fBE7FFF22;
	fma.rn.f32 	%f3051, %f3050, %f3044, 0f3EAAAA78;
	fma.rn.f32 	%f3052, %f3051, %f3044, 0fBF000000;
	mul.f32 	%f3053, %f3044, %f3052;
	fma.rn.f32 	%f3054, %f3053, %f3044, %f3044;
	fma.rn.f32 	%f3055, %f3043, 0f3F317218, %f3054;
	setp.gt.u32 	%p1029, %r6400, 2139095039;
	fma.rn.f32 	%f3056, %f3039, 0f7F800000, 0f7F800000;
	selp.f32 	%f3057, %f3056, %f3055, %p1029;
	setp.eq.f32 	%p1030, %f3039, 0f00000000;
	fma.rn.f32 	%f3058, %f3057, 0f3EDE5BD9, 0f3F800000;
	selp.f32 	%f3059, 0fFF800000, %f3058, %p1030;
	cvt.rzi.u32.f32 	%r3307, %f3059;
	setp.eq.s32 	%p1031, %r3307, 0;
	@%p1031 bra 	$L__BB5_1576;
	mul.hi.s32 	%r6405, %r11088, 1717986919;
	shr.u32 	%r6406, %r6405, 31;
	shr.s32 	%r6407, %r6405, 2;
	add.s32 	%r6408, %r6407, %r6406;
	mul.lo.s32 	%r6409, %r6408, 10;
	sub.s32 	%r3308, %r11088, %r6409;
	mov.b32 	%r11578, 0;
	mov.u32 	%r11579, %r11092;
$L__BB5_1573:
	mul.hi.s32 	%r6410, %r11579, 1717986919;
	shr.u32 	%r6411, %r6410, 31;
	shr.s32 	%r6412, %r6410, 2;
	add.s32 	%r6413, %r6412, %r6411;
	mul.lo.s32 	%r6414, %r6413, 10;
	sub.s32 	%r3311, %r11579, %r6414;
	setp.eq.s32 	%p1032, %r3311, %r3308;
	@%p1032 bra 	$L__BB5_1575;
	setp.gt.s32 	%p1033, %r3311, %r3308;
	selp.b32 	%r3312, %r11092, %r11088, %p1033;
	selp.b32 	%r11088, %r11088, %r11092, %p1033;
	mov.u32 	%r11092, %r3312;
	bra.uni 	$L__BB5_1576;
$L__BB5_1575:
	add.s32 	%r11578, %r11578, 1;
	mul.hi.s32 	%r6415, %r11579, 1717986919;
	shr.u32 	%r6416, %r6415, 31;
	shr.s32 	%r6417, %r6415, 2;
	add.s32 	%r11579, %r6417, %r6416;
	setp.ne.s32 	%p1034, %r11578, %r3307;
	@%p1034 bra 	$L__BB5_1573;
$L__BB5_1576:
	max.s32 	%r6418, %r11100, %r11096;
	cvt.rn.f32.s32 	%f3060, %r6418;
	setp.lt.s32 	%p1035, %r6418, 1;
	mul.f32 	%f3061, %f3060, 0f4B000000;
	selp.f32 	%f3062, %f3061, %f3060, %p1035;
	selp.f32 	%f3063, 0fC1B80000, 0f00000000, %p1035;
	mov.b32 	%r6419, %f3062;
	add.s32 	%r6420, %r6419, -1059760811;
	and.b32  	%r6421, %r6420, -8388608;
	sub.s32 	%r6422, %r6419, %r6421;
	mov.b32 	%f3064, %r6422;
	cvt.rn.f32.s32 	%f3065, %r6421;
	fma.rn.f32 	%f3066, %f3065, 0f34000000, %f3063;
	add.f32 	%f3067, %f3064, 0fBF800000;
	fma.rn.f32 	%f3068, %f3067, 0fBE055027, 0f3E1039F6;
	fma.rn.f32 	%f3069, %f3068, %f3067, 0fBDF8CDCC;
	fma.rn.f32 	%f3070, %f3069, %f3067, 0f3E0F2955;
	fma.rn.f32 	%f3071, %f3070, %f3067, 0fBE2AD8B9;
	fma.rn.f32 	%f3072, %f3071, %f3067, 0f3E4CED0B;
	fma.rn.f32 	%f3073, %f3072, %f3067, 0fBE7FFF22;
	fma.rn.f32 	%f3074, %f3073, %f3067, 0f3EAAAA78;
	fma.rn.f32 	%f3075, %f3074, %f3067, 0fBF000000;
	mul.f32 	%f3076, %f3067, %f3075;
	fma.rn.f32 	%f3077, %f3076, %f3067, %f3067;
	fma.rn.f32 	%f3078, %f3066, 0f3F317218, %f3077;
	setp.gt.u32 	%p1036, %r6419, 2139095039;
	fma.rn.f32 	%f3079, %f3062, 0f7F800000, 0f7F800000;
	selp.f32 	%f3080, %f3079, %f3078, %p1036;
	setp.eq.f32 	%p1037, %f3062, 0f00000000;
	fma.rn.f32 	%f3081, %f3080, 0f3EDE5BD9, 0f3F800000;
	selp.f32 	%f3082, 0fFF800000, %f3081, %p1037;
	cvt.rzi.u32.f32 	%r3318, %f3082;
	setp.eq.s32 	%p1038, %r3318, 0;
	@%p1038 bra 	$L__BB5_1581;
	mul.hi.s32 	%r6424, %r11096, 1717986919;
	shr.u32 	%r6425, %r6424, 31;
	shr.s32 	%r6426, %r6424, 2;
	add.s32 	%r6427, %r6426, %r6425;
	mul.lo.s32 	%r6428, %r6427, 10;
	sub.s32 	%r3319, %r11096, %r6428;
	mov.b32 	%r11582, 0;
	mov.u32 	%r11583, %r11100;
$L__BB5_1578:
	mul.hi.s32 	%r6429, %r11583, 1717986919;
	shr.u32 	%r6430, %r6429, 31;
	shr.s32 	%r6431, %r6429, 2;
	add.s32 	%r6432, %r6431, %r6430;
	mul.lo.s32 	%r6433, %r6432, 10;
	sub.s32 	%r3322, %r11583, %r6433;
	setp.eq.s32 	%p1039, %r3322, %r3319;
	@%p1039 bra 	$L__BB5_1580;
	setp.gt.s32 	%p1040, %r3322, %r3319;
	selp.b32 	%r3323, %r11100, %r11096, %p1040;
	selp.b32 	%r11096, %r11096, %r11100, %p1040;
	mov.u32 	%r11100, %r3323;
	bra.uni 	$L__BB5_1581;
$L__BB5_1580:
	add.s32 	%r11582, %r11582, 1;
	mul.hi.s32 	%r6434, %r11583, 1717986919;
	shr.u32 	%r6435, %r6434, 31;
	shr.s32 	%r6436, %r6434, 2;
	add.s32 	%r11583, %r6436, %r6435;
	setp.ne.s32 	%p1041, %r11582, %r3318;
	@%p1041 bra 	$L__BB5_1578;
$L__BB5_1581:
	max.s32 	%r6437, %r11108, %r11104;
	cvt.rn.f32.s32 	%f3083, %r6437;
	setp.lt.s32 	%p1042, %r6437, 1;
	mul.f32 	%f3084, %f3083, 0f4B000000;
	selp.f32 	%f3085, %f3084, %f3083, %p1042;
	selp.f32 	%f3086, 0fC1B80000, 0f00000000, %p1042;
	mov.b32 	%r6438, %f3085;
	add.s32 	%r6439, %r6438, -1059760811;
	and.b32  	%r6440, %r6439, -8388608;
	sub.s32 	%r6441, %r6438, %r6440;
	mov.b32 	%f3087, %r6441;
	cvt.rn.f32.s32 	%f3088, %r6440;
	fma.rn.f32 	%f3089, %f3088, 0f34000000, %f3086;
	add.f32 	%f3090, %f3087, 0fBF800000;
	fma.rn.f32 	%f3091, %f3090, 0fBE055027, 0f3E1039F6;
	fma.rn.f32 	%f3092, %f3091, %f3090, 0fBDF8CDCC;
	fma.rn.f32 	%f3093, %f3092, %f3090, 0f3E0F2955;
	fma.rn.f32 	%f3094, %f3093, %f3090, 0fBE2AD8B9;
	fma.rn.f32 	%f3095, %f3094, %f3090, 0f3E4CED0B;
	fma.rn.f32 	%f3096, %f3095, %f3090, 0fBE7FFF22;
	fma.rn.f32 	%f3097, %f3096, %f3090, 0f3EAAAA78;
	fma.rn.f32 	%f3098, %f3097, %f3090, 0fBF000000;
	mul.f32 	%f3099, %f3090, %f3098;
	fma.rn.f32 	%f3100, %f3099, %f3090, %f3090;
	fma.rn.f32 	%f3101, %f3089, 0f3F317218, %f3100;
	setp.gt.u32 	%p1043, %r6438, 2139095039;
	fma.rn.f32 	%f3102, %f3085, 0f7F800000, 0f7F800000;
	selp.f32 	%f3103, %f3102, %f3101, %p1043;
	setp.eq.f32 	%p1044, %f3085, 0f00000000;
	fma.rn.f32 	%f3104, %f3103, 0f3EDE5BD9, 0f3F800000;
	selp.f32 	%f3105, 0fFF800000, %f3104, %p1044;
	cvt.rzi.u32.f32 	%r3329, %f3105;
	setp.eq.s32 	%p1045, %r3329, 0;
	@%p1045 bra 	$L__BB5_1586;
	mul.hi.s32 	%r6443, %r11104, 1717986919;
	shr.u32 	%r6444, %r6443, 31;
	shr.s32 	%r6445, %r6443, 2;
	add.s32 	%r6446, %r6445, %r6444;
	mul.lo.s32 	%r6447, %r6446, 10;
	sub.s32 	%r3330, %r11104, %r6447;
	mov.b32 	%r11586, 0;
	mov.u32 	%r11587, %r11108;
$L__BB5_1583:
	mul.hi.s32 	%r6448, %r11587, 1717986919;
	shr.u32 	%r6449, %r6448, 31;
	shr.s32 	%r6450, %r6448, 2;
	add.s32 	%r6451, %r6450, %r6449;
	mul.lo.s32 	%r6452, %r6451, 10;
	sub.s32 	%r3333, %r11587, %r6452;
	setp.eq.s32 	%p1046, %r3333, %r3330;
	@%p1046 bra 	$L__BB5_1585;
	setp.gt.s32 	%p1047, %r3333, %r3330;
	selp.b32 	%r3334, %r11108, %r11104, %p1047;
	selp.b32 	%r11104, %r11104, %r11108, %p1047;
	mov.u32 	%r11108, %r3334;
	bra.uni 	$L__BB5_1586;
$L__BB5_1585:
	add.s32 	%r11586, %r11586, 1;
	mul.hi.s32 	%r6453, %r11587, 1717986919;
	shr.u32 	%r6454, %r6453, 31;
	shr.s32 	%r6455, %r6453, 2;
	add.s32 	%r11587, %r6455, %r6454;
	setp.ne.s32 	%p1048, %r11586, %r3329;
	@%p1048 bra 	$L__BB5_1583;
$L__BB5_1586:
	max.s32 	%r6456, %r11056, %r11052;
	cvt.rn.f32.s32 	%f3106, %r6456;
	setp.lt.s32 	%p1049, %r6456, 1;
	mul.f32 	%f3107, %f3106, 0f4B000000;
	selp.f32 	%f3108, %f3107, %f3106, %p1049;
	selp.f32 	%f3109, 0fC1B80000, 0f00000000, %p1049;
	mov.b32 	%r6457, %f3108;
	add.s32 	%r6458, %r6457, -1059760811;
	and.b32  	%r6459, %r6458, -8388608;
	sub.s32 	%r6460, %r6457, %r6459;
	mov.b32 	%f3110, %r6460;
	cvt.rn.f32.s32 	%f3111, %r6459;
	fma.rn.f32 	%f3112, %f3111, 0f34000000, %f3109;
	add.f32 	%f3113, %f3110, 0fBF800000;
	fma.rn.f32 	%f3114, %f3113, 0fBE055027, 0f3E1039F6;
	fma.rn.f32 	%f3115, %f3114, %f3113, 0fBDF8CDCC;
	fma.rn.f32 	%f3116, %f3115, %f3113, 0f3E0F2955;
	fma.rn.f32 	%f3117, %f3116, %f3113, 0fBE2AD8B9;
	fma.rn.f32 	%f3118, %f3117, %f3113, 0f3E4CED0B;
	fma.rn.f32 	%f3119, %f3118, %f3113, 0fBE7FFF22;
	fma.rn.f32 	%f3120, %f3119, %f3113, 0f3EAAAA78;
	fma.rn.f32 	%f3121, %f3120, %f3113, 0fBF000000;
	mul.f32 	%f3122, %f3113, %f3121;
	fma.rn.f32 	%f3123, %f3122, %f3113, %f3113;
	fma.rn.f32 	%f3124, %f3112, 0f3F317218, %f3123;
	setp.gt.u32 	%p1050, %r6457, 2139095039;
	fma.rn.f32 	%f3125, %f3108, 0f7F800000, 0f7F800000;
	selp.f32 	%f3126, %f3125, %f3124, %p1050;
	setp.eq.f32 	%p1051, %f3108, 0f00000000;
	fma.rn.f32 	%f3127, %f3126, 0f3EDE5BD9, 0f3F800000;
	selp.f32 	%f3128, 0fFF800000, %f3127, %p1051;
	cvt.rzi.u32.f32 	%r3340, %f3128;
	setp.eq.s32 	%p1052, %r3340, 0;
	@%p1052 bra 	$L__BB5_1591;
	mul.hi.s32 	%r6462, %r11052, 1717986919;
	shr.u32 	%r6463, %r6462, 31;
	shr.s32 	%r6464, %r6462, 2;
	add.s32 	%r6465, %r6464, %r6463;
	mul.lo.s32 	%r6466, %r6465, 10;
	sub.s32 	%r3341, %r11052, %r6466;
	mov.b32 	%r11590, 0;
	mov.u32 	%r11591, %r11056;
$L__BB5_1588:
	mul.hi.s32 	%r6467, %r11591, 1717986919;
	shr.u32 	%r6468, %r6467, 31;
	shr.s32 	%r6469, %r6467, 2;
	add.s32 	%r6470, %r6469, %r6468;
	mul.lo.s32 	%r6471, %r6470, 10;
	sub.s32 	%r3344, %r11591, %r6471;
	setp.eq.s32 	%p1053, %r3344, %r3341;
	@%p1053 bra 	$L__BB5_1590;
	setp.gt.s32 	%p1054, %r3344, %r3341;
	selp.b32 	%r3345, %r11056, %r11052, %p1054;
	selp.b32 	%r11052, %r11052, %r11056, %p1054;
	mov.u32 	%r11056, %r3345;
	bra.uni 	$L__BB5_1591;
$L__BB5_1590:
	add.s32 	%r11590, %r11590, 1;
	mul.hi.s32 	%r6472, %r11591, 1717986919;
	shr.u32 	%r6473, %r6472, 31;
	shr.s32 	%r6474, %r6472, 2;
	add.s32 	%r11591, %r6474, %r6473;
	setp.ne.s32 	%p1055, %r11590, %r3340;
	@%p1055 bra 	$L__BB5_1588;
$L__BB5_1591:
	max.s32 	%r6475, %r11064, %r11060;
	cvt.rn.f32.s32 	%f3129, %r6475;
	setp.lt.s32 	%p1056, %r6475, 1;
	mul.f32 	%f3130, %f3129, 0f4B000000;
	selp.f32 	%f3131, %f3130, %f3129, %p1056;
	selp.f32 	%f3132, 0fC1B80000, 0f00000000, %p1056;
	mov.b32 	%r6476, %f3131;
	add.s32 	%r6477, %r6476, -1059760811;
	and.b32  	%r6478, %r6477, -8388608;
	sub.s32 	%r6479, %r6476, %r6478;
	mov.b32 	%f3133, %r6479;
	cvt.rn.f32.s32 	%f3134, %r6478;
	fma.rn.f32 	%f3135, %f3134, 0f34000000, %f3132;
	add.f32 	%f3136, %f3133, 0fBF800000;
	fma.rn.f32 	%f3137, %f3136, 0fBE055027, 0f3E1039F6;
	fma.rn.f32 	%f3138, %f3137, %f3136, 0fBDF8CDCC;
	fma.rn.f32 	%f3139, %f3138, %f3136, 0f3E0F2955;
	fma.rn.f32 	%f3140, %f3139, %f3136, 0fBE2AD8B9;
	fma.rn.f32 	%f3141, %f3140, %f3136, 0f3E4CED0B;
	fma.rn.f32 	%f3142, %f3141, %f3136, 0fBE7FFF22;
	fma.rn.f32 	%f3143, %f3142, %f3136, 0f3EAAAA78;
	fma.rn.f32 	%f3144, %f3143, %f3136, 0fBF000000;
	mul.f32 	%f3145, %f3136, %f3144;
	fma.rn.f32 	%f3146, %f3145, %f3136, %f3136;
	fma.rn.f32 	%f3147, %f3135, 0f3F317218, %f3146;
	setp.gt.u32 	%p1057, %r6476, 2139095039;
	fma.rn.f32 	%f3148, %f3131, 0f7F800000, 0f7F800000;
	selp.f32 	%f3149, %f3148, %f3147, %p1057;
	setp.eq.f32 	%p1058, %f3131, 0f00000000;
	fma.rn.f32 	%f3150, %f3149, 0f3EDE5BD9, 0f3F800000;
	selp.f32 	%f3151, 0fFF800000, %f3150, %p1058;
	cvt.rzi.u32.f32 	%r3351, %f3151;
	setp.eq.s32 	%p1059, %r3351, 0;
	@%p1059 bra 	$L__BB5_1596;
	mul.hi.s32 	%r6481, %r11060, 1717986919;
	shr.u32 	%r6482, %r6481, 31;
	shr.s32 	%r6483, %r6481, 2;
	add.s32 	%r6484, %r6483, %r6482;
	mul.lo.s32 	%r6485, %r6484, 10;
	sub.s32 	%r3352, %r11060, %r6485;
	mov.b32 	%r11594, 0;
	mov.u32 	%r11595, %r11064;
$L__BB5_1593:
	mul.hi.s32 	%r6486, %r11595, 1717986919;
	shr.u32 	%r6487, %r6486, 31;
	shr.s32 	%r6488, %r6486, 2;
	add.s32 	%r6489, %r6488, %r6487;
	mul.lo.s32 	%r6490, %r6489, 10;
	sub.s32 	%r3355, %r11595, %r6490;
	setp.eq.s32 	%p1060, %r3355, %r3352;
	@%p1060 bra 	$L__BB5_1595;
	setp.gt.s32 	%p1061, %r3355, %r3352;
	selp.b32 	%r3356, %r11064, %r11060, %p1061;
	selp.b32 	%r11060, %r11060, %r11064, %p1061;
	mov.u32 	%r11064, %r3356;
	bra.uni 	$L__BB5_1596;
$L__BB5_1595:
	add.s32 	%r11594, %r11594, 1;
	mul.hi.s32 	%r6491, %r11595, 1717986919;
	shr.u32 	%r6492, %r6491, 31;
	shr.s32 	%r6493, %r6491, 2;
	add.s32 	%r11595, %r6493, %r6492;
	setp.ne.s32 	%p1062, %r11594, %r3351;
	@%p1062 bra 	$L__BB5_1593;
$L__BB5_1596:
	max.s32 	%r6494, %r11072, %r11068;
	cvt.rn.f32.s32 	%f3152, %r6494;
	setp.lt.s32 	%p1063, %r6494, 1;
	mul.f32 	%f3153, %f3152, 0f4B000000;
	selp.f32 	%f3154, %f3153, %f3152, %p1063;
	selp.f32 	%f3155, 0fC1B80000, 0f00000000, %p1063;
	mov.b32 	%r6495, %f3154;
	add.s32 	%r6496, %r6495, -1059760811;
	and.b32  	%r6497, %r6496, -8388608;
	sub.s32 	%r6498, %r6495, %r6497;
	mov.b32 	%f3156, %r6498;
	cvt.rn.f32.s32 	%f3157, %r6497;
	fma.rn.f32 	%f3158, %f3157, 0f34000000, %f3155;
	add.f32 	%f3159, %f3156, 0fBF800000;
	fma.rn.f32 	%f3160, %f3159, 0fBE055027, 0f3E1039F6;
	fma.rn.f32 	%f3161, %f3160, %f3159, 0fBDF8CDCC;
	fma.rn.f32 	%f3162, %f3161, %f3159, 0f3E0F2955;
	fma.rn.f32 	%f3163, %f3162, %f3159, 0fBE2AD8B9;
	fma.rn.f32 	%f3164, %f3163, %f3159, 0f3E4CED0B;
	fma.rn.f32 	%f3165, %f3164, %f3159, 0fBE7FFF22;
	fma.rn.f32 	%f3166, %f3165, %f3159, 0f3EAAAA78;
	fma.rn.f32 	%f3167, %f3166, %f3159, 0fBF000000;
	mul.f32 	%f3168, %f3159, %f3167;
	fma.rn.f32 	%f3169, %f3168, %f3159, %f3159;
	fma.rn.f32 	%f3170, %f3158, 0f3F317218, %f3169;
	setp.gt.u32 	%p1064, %r6495, 2139095039;
	fma.rn.f32 	%f3171, %f3154, 0f7F800000, 0f7F800000;
	selp.f32 	%f3172, %f3171, %f3170, %p1064;
	setp.eq.f32 	%p1065, %f3154, 0f00000000;
	fma.rn.f32 	%f3173, %f3172, 0f3EDE5BD9, 0f3F800000;
	selp.f32 	%f3174, 0fFF800000, %f3173, %p1065;
	cvt.rzi.u32.f32 	%r3362, %f3174;
	setp.eq.s32 	%p1066, %r3362, 0;
	@%p1066 bra 	$L__BB5_1601;
	mul.hi.s32 	%r6500, %r11068, 1717986919;
	shr.u32 	%r6501, %r6500, 31;
	shr.s32 	%r6502, %r6500, 2;
	add.s32 	%r6503, %r6502, %r6501;
	mul.lo.s32 	%r6504, %r6503, 10;
	sub.s32 	%r3363, %r11068, %r6504;
	mov.b32 	%r11598, 0;
	mov.u32 	%r11599, %r11072;
$L__BB5_1598:
	mul.hi.s32 	%r6505, %r11599, 1717986919;
	shr.u32 	%r6506, %r6505, 31;
	shr.s32 	%r6507, %r6505, 2;
	add.s32 	%r6508, %r6507, %r6506;
	mul.lo.s32 	%r6509, %r6508, 10;
	sub.s32 	%r3366, %r11599, %r6509;
	setp.eq.s32 	%p1067, %r3366, %r3363;
	@%p1067 bra 	$L__BB5_1600;
	setp.gt.s32 	%p1068, %r3366, %r3363;
	selp.b32 	%r3367, %r11072, %r11068, %p1068;
	selp.b32 	%r11068, %r11068, %r11072, %p1068;
	mov.u32 	%r11072, %r3367;
	bra.uni 	$L__BB5_1601;
$L__BB5_1600:
	add.s32 	%r11598, %r11598, 1;
	mul.hi.s32 	%r6510, %r11599, 1717986919;
	shr.u32 	%r6511, %r6510, 31;
	shr.s32 	%r6512, %r6510, 2;
	add.s32 	%r11599, %r6512, %r6511;
	setp.ne.s32 	%p1069, %r11598, %r3362;
	@%p1069 bra 	$L__BB5_1598;
$L__BB5_1601:
	max.s32 	%r6513, %r11080, %r11076;
	cvt.rn.f32.s32 	%f3175, %r6513;
	setp.lt.s32 	%p1070, %r6513, 1;
	mul.f32 	%f3176, %f3175, 0f4B000000;
	selp.f32 	%f3177, %f3176, %f3175, %p1070;
	selp.f32 	%f3178, 0fC1B80000, 0f00000000, %p1070;
	mov.b32 	%r6514, %f3177;
	add.s32 	%r6515, %r6514, -1059760811;
	and.b32  	%r6516, %r6515, -8388608;
	sub.s32 	%r6517, %r6514, %r6516;
	mov.b32 	%f3179, %r6517;
	cvt.rn.f32.s32 	%f3180, %r6516;
	fma.rn.f32 	%f3181, %f3180, 0f34000000, %f3178;
	add.f32 	%f3182, %f3179, 0fBF800000;
	fma.rn.f32 	%f3183, %f3182, 0fBE055027, 0f3E1039F6;
	fma.rn.f32 	%f3184, %f3183, %f3182, 0fBDF8CDCC;
	fma.rn.f32 	%f3185, %f3184, %f3182, 0f3E0F2955;
	fma.rn.f32 	%f3186, %f3185, %f3182, 0fBE2AD8B9;
	fma.rn.f32 	%f3187, %f3186, %f3182, 0f3E4CED0B;
	fma.rn.f32 	%f3188, %f3187, %f3182, 0fBE7FFF22;
	fma.rn.f32 	%f3189, %f3188, %f3182, 0f3EAAAA78;
	fma.rn.f32 	%f3190, %f3189, %f3182, 0fBF000000;
	mul.f32 	%f3191, %f3182, %f3190;
	fma.rn.f32 	%f3192, %f3191, %f3182, %f3182;
	fma.rn.f32 	%f3193, %f3181, 0f3F317218, %f3192;
	setp.gt.u32 	%p1071, %r6514, 2139095039;
	fma.rn.f32 	%f3194, %f3177, 0f7F800000, 0f7F800000;
	selp.f32 	%f3195, %f3194, %f3193, %p1071;
	setp.eq.f32 	%p1072, %f3177, 0f00000000;
	fma.rn.f32 	%f3196, %f3195, 0f3EDE5BD9, 0f3F800000;
	selp.f32 	%f3197, 0fFF800000, %f3196, %p1072;
	cvt.rzi.u32.f32 	%r3373, %f3197;
	setp.eq.s32 	%p1073, %r3373, 0;
	@%p1073 bra 	$L__BB5_1606;
	mul.hi.s32 	%r6519, %r11076, 1717986919;
	shr.u32 	%r6520, %r6519, 31;
	shr.s32 	%r6521, %r6519, 2;
	add.s32 	%r6522, %r6521, %r6520;
	mul.lo.s32 	%r6523, %r6522, 10;
	sub.s32 	%r3374, %r11076, %r6523;
	mov.b32 	%r11602, 0;
	mov.u32 	%r11603, %r11080;
$L__BB5_1603:
	mul.hi.s32 	%r6524, %r11603, 1717986919;
	shr.u32 	%r6525, %r6524, 31;
	shr.s32 	%r6526, %r6524, 2;
	add.s32 	%r6527, %r6526, %r6525;
	mul.lo.s32 	%r6528, %r6527, 10;
	sub.s32 	%r3377, %r11603, %r6528;
	setp.eq.s32 	%p1074, %r3377, %r3374;
	@%p1074 bra 	$L__BB5_1605;
	setp.gt.s32 	%p1075, %r3377, %r3374;
	selp.b32 	%r3378, %r11080, %r11076, %p1075;
	selp.b32 	%r11076, %r11076, %r11080, %p1075;
	mov.u32 	%r11080, %r3378;
	bra.uni 	$L__BB5_1606;
$L__BB5_1605:
	add.s32 	%r11602, %r11602, 1;
	mul.hi.s32 	%r6529, %r11603, 1717986919;
	shr.u32 	%r6530, %r6529, 31;
	shr.s32 	%r6531, %r6529, 2;
	add.s32 	%r11603, %r6531, %r6530;
	setp.ne.s32 	%p1076, %r11602, %r3373;
	@%p1076 bra 	$L__BB5_1603;
$L__BB5_1606:
	max.s32 	%r6532, %r11088, %r11084;
	cvt.rn.f32.s32 	%f3198, %r6532;
	setp.lt.s32 	%p1077, %r6532, 1;
	mul.f32 	%f3199, %f3198, 0f4B000000;
	selp.f32 	%f3200, %f3199, %f3198, %p1077;
	selp.f32 	%f3201, 0fC1B80000, 0f00000000, %p1077;
	mov.b32 	%r6533, %f3200;
	add.s32 	%r6534, %r6533, -1059760811;
	and.b32  	%r6535, %r6534, -8388608;
	sub.s32 	%r6536, %r6533, %r6535;
	mov.b32 	%f3202, %r6536;
	cvt.rn.f32.s32 	%f3203, %r6535;
	fma.rn.f32 	%f3204, %f3203, 0f34000000, %f3201;
	add.f32 	%f3205, %f3202, 0fBF800000;
	fma.rn.f32 	%f3206, %f3205, 0fBE055027, 0f3E1039F6;
	fma.rn.f32 	%f3207, %f3206, %f3205, 0fBDF8CDCC;
	fma.rn.f32 	%f3208, %f3207, %f3205, 0f3E0F2955;
	fma.rn.f32 	%f3209, %f3208, %f3205, 0fBE2AD8B9;
	fma.rn.f32 	%f3210, %f3209, %f3205, 0f3E4CED0B;
	fma.rn.f32 	%f3211, %f3210, %f3205, 0fBE7FFF22;
	fma.rn.f32 	%f3212, %f3211, %f3205, 0f3EAAAA78;
	fma.rn.f32 	%f3213, %f3212, %f3205, 0fBF000000;
	mul.f32 	%f3214, %f3205, %f3213;
	fma.rn.f32 	%f3215, %f3214, %f3205, %f3205;
	fma.rn.f32 	%f3216, %f3204, 0f3F317218, %f3215;
	setp.gt.u32 	%p1078, %r6533, 2139095039;
	fma.rn.f32 	%f3217, %f3200, 0f7F800000, 0f7F800000;
	selp.f32 	%f3218, %f3217, %f3216, %p1078;
	setp.eq.f32 	%p1079, %f3200, 0f00000000;
	fma.rn.f32 	%f3219, %f3218, 0f3EDE5BD9, 0f3F800000;
	selp.f32 	%f3220, 0fFF800000, %f3219, %p1079;
	cvt.rzi.u32.f32 	%r3384, %f3220;
	setp.eq.s32 	%p1080, %r3384, 0;
	@%p1080 bra 	$L__BB5_1611;
	mul.hi.s32 	%r6538, %r11084, 1717986919;
	shr.u32 	%r6539, %r6538, 31;
	shr.s32 	%r6540, %r6538, 2;
	add.s32 	%r6541, %r6540, %r6539;
	mul.lo.s32 	%r6542, %r6541, 10;
	sub.s32 	%r3385, %r11084, %r6542;
	mov.b32 	%r11606, 0;
	mov.u32 	%r11607, %r11088;
$L__BB5_1608:
	mul.hi.s32 	%r6543, %r11607, 1717986919;
	shr.u32 	%r6544, %r6543, 31;
	shr.s32 	%r6545, %r6543, 2;
	add.s32 	%r6546, %r6545, %r6544;
	mul.lo.s32 	%r6547, %r6546, 10;
	sub.s32 	%r3388, %r11607, %r6547;
	setp.eq.s32 	%p1081, %r3388, %r3385;
	@%p1081 bra 	$L__BB5_1610;
	setp.gt.s32 	%p1082, %r3388, %r3385;
	selp.b32 	%r3389, %r11088, %r11084, %p1082;
	selp.b32 	%r11084, %r11084, %r11088, %p1082;
	mov.u32 	%r11088, %r3389;
	bra.uni 	$L__BB5_1611;
$L__BB5_1610:
	add.s32 	%r11606, %r11606, 1;
	mul.hi.s32 	%r6548, %r11607, 1717986919;
	shr.u32 	%r6549, %r6548, 31;
	shr.s32 	%r6550, %r6548, 2;
	add.s32 	%r11607, %r6550, %r6549;
	setp.ne.s32 	%p1083, %r11606, %r3384;
	@%p1083 bra 	$L__BB5_1608;
$L__BB5_1611:
	max.s32 	%r6551, %r11096, %r11092;
	cvt.rn.f32.s32 	%f3221, %r6551;
	setp.lt.s32 	%p1084, %r6551, 1;
	mul.f32 	%f3222, %f3221, 0f4B000000;
	selp.f32 	%f3223, %f3222, %f3221, %p1084;
	selp.f32 	%f3224, 0fC1B80000, 0f00000000, %p1084;
	mov.b32 	%r6552, %f3223;
	add.s32 	%r6553, %r6552, -1059760811;
	and.b32  	%r6554, %r6553, -8388608;
	sub.s32 	%r6555, %r6552, %r6554;
	mov.b32 	%f3225, %r6555;
	cvt.rn.f32.s32 	%f3226, %r6554;
	fma.rn.f32 	%f3227, %f3226, 0f34000000, %f3224;
	add.f32 	%f3228, %f3225, 0fBF800000;
	fma.rn.f32 	%f3229, %f3228, 0fBE055027, 0f3E1039F6;
	fma.rn.f32 	%f3230, %f3229, %f3228, 0fBDF8CDCC;
	fma.rn.f32 	%f3231, %f3230, %f3228, 0f3E0F2955;
	fma.rn.f32 	%f3232, %f3231, %f3228, 0fBE2AD8B9;
	fma.rn.f32 	%f3233, %f3232, %f3228, 0f3E4CED0B;
	fma.rn.f32 	%f3234, %f3233, %f3228, 0fBE7FFF22;
	fma.rn.f32 	%f3235, %f3234, %f3228, 0f3EAAAA78;
	fma.rn.f32 	%f3236, %f3235, %f3228, 0fBF000000;
	mul.f32 	%f3237, %f3228, %f3236;
	fma.rn.f32 	%f3238, %f3237, %f3228, %f3228;
	fma.rn.f32 	%f3239, %f3227, 0f3F317218, %f3238;
	setp.gt.u32 	%p1085, %r6552, 2139095039;
	fma.rn.f32 	%f3240, %f3223, 0f7F800000, 0f7F800000;
	selp.f32 	%f3241, %f3240, %f3239, %p1085;
	setp.eq.f32 	%p1086, %f3223, 0f00000000;
	fma.rn.f32 	%f3242, %f3241, 0f3EDE5BD9, 0f3F800000;
	selp.f32 	%f3243, 0fFF800000, %f3242, %p1086;
	cvt.rzi.u32.f32 	%r3395, %f3243;
	setp.eq.s32 	%p1087, %r3395, 0;
	@%p1087 bra 	$L__BB5_1616;
	mul.hi.s32 	%r6557, %r11092, 1717986919;
	shr.u32 	%r6558, %r6557, 31;
	shr.s32 	%r6559, %r6557, 2;
	add.s32 	%r6560, %r6559, %r6558;
	mul.lo.s32 	%r6561, %r6560, 10;
	sub.s32 	%r3396, %r11092, %r6561;
	mov.b32 	%r11610, 0;
	mov.u32 	%r11611, %r11096;
$L__BB5_1613:
	mul.hi.s32 	%r6562, %r11611, 1717986919;
	shr.u32 	%r6563, %r6562, 31;
	shr.s32 	%r6564, %r6562, 2;
	add.s32 	%r6565, %r6564, %r6563;
	mul.lo.s32 	%r6566, %r6565, 10;
	sub.s32 	%r3399, %r11611, %r6566;
	setp.eq.s32 	%p1088, %r3399, %r3396;
	@%p1088 bra 	$L__BB5_1615;
	setp.gt.s32 	%p1089, %r3399, %r3396;
	selp.b32 	%r3400, %r11096, %r11092, %p1089;
	selp.b32 	%r11092, %r11092, %r11096, %p1089;
	mov.u32 	%r11096, %r3400;
	bra.uni 	$L__BB5_1616;
$L__BB5_1615:
	add.s32 	%r11610, %r11610, 1;
	mul.hi.s32 	%r6567, %r11611, 1717986919;
	shr.u32 	%r6568, %r6567, 31;
	shr.s32 	%r6569, %r6567, 2;
	add.s32 	%r11611, %r6569, %r6568;
	setp.ne.s32 	%p1090, %r11610, %r3395;
	@%p1090 bra 	$L__BB5_1613;
$L__BB5_1616:
	max.s32 	%r6570, %r11104, %r11100;
	cvt.rn.f32.s32 	%f3244, %r6570;
	setp.lt.s32 	%p1091, %r6570, 1;
	mul.f32 	%f3245, %f3244, 0f4B000000;
	selp.f32 	%f3246, %f3245, %f3244, %p1091;
	selp.f32 	%f3247, 0fC1B80000, 0f00000000, %p1091;
	mov.b32 	%r6571, %f3246;
	add.s32 	%r6572, %r6571, -1059760811;
	and.b32  	%r6573, %r6572, -8388608;
	sub.s32 	%r6574, %r6571, %r6573;
	mov.b32 	%f3248, %r6574;
	cvt.rn.f32.s32 	%f3249, %r6573;
	fma.rn.f32 	%f3250, %f3249, 0f34000000, %f3247;
	add.f32 	%f3251, %f3248, 0fBF800000;
	fma.rn.f32 	%f3252, %f3251, 0fBE055027, 0f3E1039F6;
	fma.rn.f32 	%f3253, %f3252, %f3251, 0fBDF8CDCC;
	fma.rn.f32 	%f3254, %f3253, %f3251, 0f3E0F2955;
	fma.rn.f32 	%f3255, %f3254, %f3251, 0fBE2AD8B9;
	fma.rn.f32 	%f3256, %f3255, %f3251, 0f3E4CED0B;
	fma.rn.f32 	%f3257, %f3256, %f3251, 0fBE7FFF22;
	fma.rn.f32 	%f3258, %f3257, %f3251, 0f3EAAAA78;
	fma.rn.f32 	%f3259, %f3258, %f3251, 0fBF000000;
	mul.f32 	%f3260, %f3251, %f3259;
	fma.rn.f32 	%f3261, %f3260, %f3251, %f3251;
	fma.rn.f32 	%f3262, %f3250, 0f3F317218, %f3261;
	setp.gt.u32 	%p1092, %r6571, 2139095039;
	fma.rn.f32 	%f3263, %f3246, 0f7F800000, 0f7F800000;
	selp.f32 	%f3264, %f3263, %f3262, %p1092;
	setp.eq.f32 	%p1093, %f3246, 0f00000000;
	fma.rn.f32 	%f3265, %f3264, 0f3EDE5BD9, 0f3F800000;
	selp.f32 	%f3266, 0fFF800000, %f3265, %p1093;
	cvt.rzi.u32.f32 	%r3406, %f3266;
	setp.eq.s32 	%p1094, %r3406, 0;
	@%p1094 bra 	$L__BB5_1621;
	mul.hi.s32 	%r6576, %r11100, 1717986919;
	shr.u32 	%r6577, %r6576, 31;
	shr.s32 	%r6578, %r6576, 2;
	add.s32 	%r6579, %r6578, %r6577;
	mul.lo.s32 	%r6580, %r6579, 10;
	sub.s32 	%r3407, %r11100, %r6580;
	mov.b32 	%r11614, 0;
	mov.u32 	%r11615, %r11104;
$L__BB5_1618:
	mul.hi.s32 	%r6581, %r11615, 1717986919;
	shr.u32 	%r6582, %r6581, 31;
	shr.s32 	%r6583, %r6581, 2;
	add.s32 	%r6584, %r6583, %r6582;
	mul.lo.s32 	%r6585, %r6584, 10;
	sub.s32 	%r3410, %r11615, %r6585;
	setp.eq.s32 	%p1095, %r3410, %r3407;
	@%p1095 bra 	$L__BB5_1620;
	setp.gt.s32 	%p1096, %r3410, %r3407;
	selp.b32 	%r3411, %r11104, %r11100, %p1096;
	selp.b32 	%r11100, %r11100, %r11104, %p1096;
	mov.u32 	%r11104, %r3411;
	bra.uni 	$L__BB5_1621;
$L__BB5_1620:
	add.s32 	%r11614, %r11614, 1;
	mul.hi.s32 	%r6586, %r11615, 1717986919;
	shr.u32 	%r6587, %r6586, 31;
	shr.s32 	%r6588, %r6586, 2;
	add.s32 	%r11615, %r6588, %r6587;
	setp.ne.s32 	%p1097, %r11614, %r3406;
	@%p1097 bra 	$L__BB5_1618;
$L__BB5_1621:
	max.s32 	%r6589, %r11172, %r11108;
	cvt.rn.f32.s32 	%f3267, %r6589;
	setp.lt.s32 	%p1098, %r6589, 1;
	mul.f32 	%f3268, %f3267, 0f4B000000;
	selp.f32 	%f3269, %f3268, %f3267, %p1098;
	selp.f32 	%f3270, 0fC1B80000, 0f00000000, %p1098;
	mov.b32 	%r6590, %f3269;
	add.s32 	%r6591, %r6590, -1059760811;
	and.b32  	%r6592, %r6591, -8388608;
	sub.s32 	%r6593, %r6590, %r6592;
	mov.b32 	%f3271, %r6593;
	cvt.rn.f32.s32 	%f3272, %r6592;
	fma.rn.f32 	%f3273, %f3272, 0f34000000, %f3270;
	add.f32 	%f3274, %f3271, 0fBF800000;
	fma.rn.f32 	%f3275, %f3274, 0fBE055027, 0f3E1039F6;
	fma.rn.f32 	%f3276, %f3275, %f3274, 0fBDF8CDCC;
	fma.rn.f32 	%f3277, %f3276, %f3274, 0f3E0F2955;
	fma.rn.f32 	%f3278, %f3277, %f3274, 0fBE2AD8B9;
	fma.rn.f32 	%f3279, %f3278, %f3274, 0f3E4CED0B;
	fma.rn.f32 	%f3280, %f3279, %f3274, 0fBE7FFF22;
	fma.rn.f32 	%f3281, %f3280, %f3274, 0f3EAAAA78;
	fma.rn.f32 	%f3282, %f3281, %f3274, 0fBF000000;
	mul.f32 	%f3283, %f3274, %f3282;
	fma.rn.f32 	%f3284, %f3283, %f3274, %f3274;
	fma.rn.f32 	%f3285, %f3273, 0f3F317218, %f3284;
	setp.gt.u32 	%p1099, %r6590, 2139095039;
	fma.rn.f32 	%f3286, %f3269, 0f7F800000, 0f7F800000;
	selp.f32 	%f3287, %f3286, %f3285, %p1099;
	setp.eq.f32 	%p1100, %f3269, 0f00000000;
	fma.rn.f32 	%f3288, %f3287, 0f3EDE5BD9, 0f3F800000;
	selp.f32 	%f3289, 0fFF800000, %f3288, %p1100;
	cvt.rzi.u32.f32 	%r3417, %f3289;
	setp.eq.s32 	%p1101, %r3417, 0;
	@%p1101 bra 	$L__BB5_1626;
	mul.hi.s32 	%r6595, %r11108, 1717986919;
	shr.u32 	%r6596, %r6595, 31;
	shr.s32 	%r6597, %r6595, 2;
	add.s32 	%r6598, %r6597, %r6596;
	mul.lo.s32 	%r6599, %r6598, 10;
	sub.s32 	%r3418, %r11108, %r6599;
	mov.b32 	%r11618, 0;
	mov.u32 	%r11619, %r11172;
$L__BB5_1623:
	mul.hi.s32 	%r6600, %r11619, 1717986919;
	shr.u32 	%r6601, %r6600, 31;
	shr.s32 	%r6602, %r6600, 2;
	add.s32 	%r6603, %r6602, %r6601;
	mul.lo.s32 	%r6604, %r6603, 10;
	sub.s32 	%r3421, %r11619, %r6604;
	setp.eq.s32 	%p1102, %r3421, %r3418;
	@%p1102 bra 	$L__BB5_1625;
	setp.gt.s32 	%p1103, %r3421, %r3418;
	selp.b32 	%r3422, %r11172, %r11108, %p1103;
	selp.b32 	%r11108, %r11108, %r11172, %p1103;
	mov.u32 	%r11172, %r3422;
	bra.uni 	$L__BB5_1626;
$L__BB5_1625:
	add.s32 	%r11618, %r11618, 1;
	mul.hi.s32 	%r6605, %r11619, 1717986919;
	shr.u32 	%r6606, %r6605, 31;
	shr.s32 	%r6607, %r6605, 2;
	add.s32 	%r11619, %r6607, %r6606;
	setp.ne.s32 	%p1104, %r11618, %r3417;
	@%p1104 bra 	$L__BB5_1623;
$L__BB5_1626:
	max.s32 	%r6608, %r11052, %r11113;
	cvt.rn.f32.s32 	%f3290, %r6608;
	setp.lt.s32 	%p1105, %r6608, 1;
	mul.f32 	%f3291, %f3290, 0f4B000000;
	selp.f32 	%f3292, %f3291, %f3290, %p1105;
	selp.f32 	%f3293, 0fC1B80000, 0f00000000, %p1105;
	mov.b32 	%r6609, %f3292;
	add.s32 	%r6610, %r6609, -1059760811;
	and.b32  	%r6611, %r6610, -8388608;
	sub.s32 	%r6612, %r6609, %r6611;
	mov.b32 	%f3294, %r6612;
	cvt.rn.f32.s32 	%f3295, %r6611;
	fma.rn.f32 	%f3296, %f3295, 0f34000000, %f3293;
	add.f32 	%f3297, %f3294, 0fBF800000;
	fma.rn.f32 	%f3298, %f3297, 0fBE055027, 0f3E1039F6;
	fma.rn.f32 	%f3299, %f3298, %f3297, 0fBDF8CDCC;
	fma.rn.f32 	%f3300, %f3299, %f3297, 0f3E0F2955;
	fma.rn.f32 	%f3301, %f3300, %f3297, 0fBE2AD8B9;
	fma.rn.f32 	%f3302, %f3301, %f3297, 0f3E4CED0B;
	fma.rn.f32 	%f3303, %f3302, %f3297, 0fBE7FFF22;
	fma.rn.f32 	%f3304, %f3303, %f3297, 0f3EAAAA78;
	fma.rn.f32 	%f3305, %f3304, %f3297, 0fBF000000;
	mul.f32 	%f3306, %f3297, %f3305;
	fma.rn.f32 	%f3307, %f3306, %f3297, %f3297;
	fma.rn.f32 	%f3308, %f3296, 0f3F317218, %f3307;
	setp.gt.u32 	%p1106, %r6609, 2139095039;
	fma.rn.f32 	%f3309, %f3292, 0f7F800000, 0f7F800000;
	selp.f32 	%f3310, %f3309, %f3308, %p1106;
	setp.eq.f32 	%p1107, %f3292, 0f00000000;
	fma.rn.f32 	%f3311, %f3310, 0f3EDE5BD9, 0f3F800000;
	selp.f32 	%f3312, 0fFF800000, %f3311, %p1107;
	cvt.rzi.u32.f32 	%r3428, %f3312;
	setp.eq.s32 	%p1108, %r3428, 0;
	@%p1108 bra 	$L__BB5_1631;
	mul.hi.s32 	%r6614, %r11113, 1717986919;
	shr.u32 	%r6615, %r6614, 31;
	shr.s32 	%r6616, %r6614, 2;
	add.s32 	%r6617, %r6616, %r6615;
	mul.lo.s32 	%r6618, %r6617, 10;
	sub.s32 	%r3429, %r11113, %r6618;
	mov.b32 	%r11622, 0;
	mov.u32 	%r11623, %r11052;
$L__BB5_1628:
	mul.hi.s32 	%r6619, %r11623, 1717986919;
	shr.u32 	%r6620, %r6619, 31;
	shr.s32 	%r6621, %r6619, 2;
	add.s32 	%r6622, %r6621, %r6620;
	mul.lo.s32 	%r6623, %r6622, 10;
	sub.s32 	%r3432, %r11623, %r6623;
	setp.eq.s32 	%p1109, %r3432, %r3429;
	@%p1109 bra 	$L__BB5_1630;
	setp.gt.s32 	%p1110, %r3432, %r3429;
	selp.b32 	%r3433, %r11052, %r11113, %p1110;
	selp.b32 	%r11113, %r11113, %r11052, %p1110;
	mov.u32 	%r11052, %r3433;
	bra.uni 	$L__BB5_1631;
$L__BB5_1630:
	add.s32 	%r11622, %r11622, 1;
	mul.hi.s32 	%r6624, %r11623, 1717986919;
	shr.u32 	%r6625, %r6624, 31;
	shr.s32 	%r6626, %r6624, 2;
	add.s32 	%r11623, %r6626, %r6625;
	setp.ne.s32 	%p1111, %r11622, %r3428;
	@%p1111 bra 	$L__BB5_1628;
$L__BB5_1631:
	max.s32 	%r6627, %r11060, %r11056;
	cvt.rn.f32.s32 	%f3313, %r6627;
	setp.lt.s32 	%p1112, %r6627, 1;
	mul.f32 	%f3314, %f3313, 0f4B000000;
	selp.f32 	%f3315, %f3314, %f3313, %p1112;
	selp.f32 	%f3316, 0fC1B80000, 0f00000000, %p1112;
	mov.b32 	%r6628, %f3315;
	add.s32 	%r6629, %r6628, -1059760811;
	and.b32  	%r6630, %r6629, -8388608;
	sub.s32 	%r6631, %r6628, %r6630;
	mov.b32 	%f3317, %r6631;
	cvt.rn.f32.s32 	%f3318, %r6630;
	fma.rn.f32 	%f3319, %f3318, 0f34000000, %f3316;
	add.f32 	%f3320, %f3317, 0fBF800000;
	fma.rn.f32 	%f3321, %f3320, 0fBE055027, 0f3E1039F6;
	fma.rn.f32 	%f3322, %f3321, %f3320, 0fBDF8CDCC;
	fma.rn.f32 	%f3323, %f3322, %f3320, 0f3E0F2955;
	fma.rn.f32 	%f3324, %f3323, %f3320, 0fBE2AD8B9;
	fma.rn.f32 	%f3325, %f3324, %f3320, 0f3E4CED0B;
	fma.rn.f32 	%f3326, %f3325, %f3320, 0fBE7FFF22;
	fma.rn.f32 	%f3327, %f3326, %f3320, 0f3EAAAA78;
	fma.rn.f32 	%f3328, %f3327, %f3320, 0fBF000000;
	mul.f32 	%f3329, %f3320, %f3328;
	fma.rn.f32 	%f3330, %f3329, %f3320, %f3320;
	fma.rn.f32 	%f3331, %f3319, 0f3F317218, %f3330;
	setp.gt.u32 	%p1113, %r6628, 2139095039;
	fma.rn.f32 	%f3332, %f3315, 0f7F800000, 0f7F800000;
	selp.f32 	%f3333, %f3332, %f3331, %p1113;
	setp.eq.f32 	%p1114, %f3315, 0f00000000;
	fma.rn.f32 	%f3334, %f3333, 0f3EDE5BD9, 0f3F800000;
	selp.f32 	%f3335, 0fFF800000, %f3334, %p1114;
	cvt.rzi.u32.f32 	%r3439, %f3335;
	setp.eq.s32 	%p1115, %r3439, 0;
	@%p1115 bra 	$L__BB5_1636;
	mul.hi.s32 	%r6633, %r11056, 1717986919;
	shr.u32 	%r6634, %r6633, 31;
	shr.s32 	%r6635, %r6633, 2;
	add.s32 	%r6636, %r6635, %r6634;
	mul.lo.s32 	%r6637, %r6636, 10;
	sub.s32 	%r3440, %r11056, %r6637;
	mov.b32 	%r11626, 0;
	mov.u32 	%r11627, %r11060;
$L__BB5_1633:
	mul.hi.s32 	%r6638, %r11627, 1717986919;
	shr.u32 	%r6639, %r6638, 31;
	shr.s32 	%r6640, %r6638, 2;
	add.s32 	%r6641, %r6640, %r6639;
	mul.lo.s32 	%r6642, %r6641, 10;
	sub.s32 	%r3443, %r11627, %r6642;
	setp.eq.s32 	%p1116, %r3443, %r3440;
	@%p1116 bra 	$L__BB5_1635;
	setp.gt.s32 	%p1117, %r3443, %r3440;
	selp.b32 	%r3444, %r11060, %r11056, %p1117;
	selp.b32 	%r11056, %r11056, %r11060, %p1117;
	mov.u32 	%r11060, %r3444;
	bra.uni 	$L__BB5_1636;
$L__BB5_1635:
	add.s32 	%r11626, %r11626, 1;
	mul.hi.s32 	%r6643, %r11627, 1717986919;
	shr.u32 	%r6644, %r6643, 31;
	shr.s32 	%r6645, %r6643, 2;
	add.s32 	%r11627, %r6645, %r6644;
	setp.ne.s32 	%p1118, %r11626, %r3439;
	@%p1118 bra 	$L__BB5_1633;
$L__BB5_1636:
	max.s32 	%r6646, %r11068, %r11064;
	cvt.rn.f32.s32 	%f3336, %r6646;
	setp.lt.s32 	%p1119, %r6646, 1;
	mul.f32 	%f3337, %f3336, 0f4B000000;
	selp.f32 	%f3338, %f3337, %f3336, %p1119;
	selp.f32 	%f3339, 0fC1B80000, 0f00000000, %p1119;
	mov.b32 	%r6647, %f3338;
	add.s32 	%r6648, %r6647, -1059760811;
	and.b32  	%r6649, %r6648, -8388608;
	sub.s32 	%r6650, %r6647, %r6649;
	mov.b32 	%f3340, %r6650;
	cvt.rn.f32.s32 	%f3341, %r6649;
	fma.rn.f32 	%f3342, %f3341, 0f34000000, %f3339;
	add.f32 	%f3343, %f3340, 0fBF800000;
	fma.rn.f32 	%f3344, %f3343, 0fBE055027, 0f3E1039F6;
	fma.rn.f32 	%f3345, %f3344, %f3343, 0fBDF8CDCC;
	fma.rn.f32 	%f3346, %f3345, %f3343, 0f3E0F2955;
	fma.rn.f32 	%f3347, %f3346, %f3343, 0fBE2AD8B9;
	fma.rn.f32 	%f3348, %f3347, %f3343, 0f3E4CED0B;
	fma.rn.f32 	%f3349, %f3348, %f3343, 0fBE7FFF22;
	fma.rn.f32 	%f3350, %f3349, %f3343, 0f3EAAAA78;
	fma.rn.f32 	%f3351, %f3350, %f3343, 0fBF000000;
	mul.f32 	%f3352, %f3343, %f3351;
	fma.rn.f32 	%f3353, %f3352, %f3343, %f3343;
	fma.rn.f32 	%f3354, %f3342, 0f3F317218, %f3353;
	setp.gt.u32 	%p1120, %r6647, 2139095039;
	fma.rn.f32 	%f3355, %f3338, 0f7F800000, 0f7F800000;
	selp.f32 	%f3356, %f3355, %f3354, %p1120;
	setp.eq.f32 	%p1121, %f3338, 0f00000000;
	fma.rn.f32 	%f3357, %f3356, 0f3EDE5BD9, 0f3F800000;
	selp.f32 	%f3358, 0fFF800000, %f3357, %p1121;
	cvt.rzi.u32.f32 	%r3450, %f3358;
	setp.eq.s32 	%p1122, %r3450, 0;
	@%p1122 bra 	$L__BB5_1641;
	mul.hi.s32 	%r6652, %r11064, 1717986919;
	shr.u32 	%r6653, %r6652, 31;
	shr.s32 	%r6654, %r6652, 2;
	add.s32 	%r6655, %r6654, %r6653;
	mul.lo.s32 	%r6656, %r6655, 10;
	sub.s32 	%r3451, %r11064, %r6656;
	mov.b32 	%r11630, 0;
	mov.u32 	%r11631, %r11068;
$L__BB5_1638:
	mul.hi.s32 	%r6657, %r11631, 1717986919;
	shr.u32 	%r6658, %r6657, 31;
	shr.s32 	%r6659, %r6657, 2;
	add.s32 	%r6660, %r6659, %r6658;
	mul.lo.s32 	%r6661, %r6660, 10;
	sub.s32 	%r3454, %r11631, %r6661;
	setp.eq.s32 	%p1123, %r3454, %r3451;
	@%p1123 bra 	$L__BB5_1640;
	setp.gt.s32 	%p1124, %r3454, %r3451;
	selp.b32 	%r3455, %r11068, %r11064, %p1124;
	selp.b32 	%r11064, %r11064, %r11068, %p1124;
	mov.u32 	%r11068, %r3455;
	bra.uni 	$L__BB5_1641;
$L__BB5_1640:
	add.s32 	%r11630, %r11630, 1;
	mul.hi.s32 	%r6662, %r11631, 1717986919;
	shr.u32 	%r6663, %r6662, 31;
	shr.s32 	%r6664, %r6662, 2;
	add.s32 	%r11631, %r6664, %r6663;
	setp.ne.s32 	%p1125, %r11630, %r3450;
	@%p1125 bra 	$L__BB5_1638;
$L__BB5_1641:
	max.s32 	%r6665, %r11076, %r11072;
	cvt.rn.f32.s32 	%f3359, %r6665;
	setp.lt.s32 	%p1126, %r6665, 1;
	mul.f32 	%f3360, %f3359, 0f4B000000;
	selp.f32 	%f3361, %f3360, %f3359, %p1126;
	selp.f32 	%f3362, 0fC1B80000, 0f00000000, %p1126;
	mov.b32 	%r6666, %f3361;
	add.s32 	%r6667, %r6666, -1059760811;
	and.b32  	%r6668, %r6667, -8388608;
	sub.s32 	%r6669, %r6666, %r6668;
	mov.b32 	%f3363, %r6669;
	cvt.rn.f32.s32 	%f3364, %r6668;
	fma.rn.f32 	%f3365, %f3364, 0f34000000, %f3362;
	add.f32 	%f3366, %f3363, 0fBF800000;
	fma.rn.f32 	%f3367, %f3366, 0fBE055027, 0f3E1039F6;
	fma.rn.f32 	%f3368, %f3367, %f3366, 0fBDF8CDCC;
	fma.rn.f32 	%f3369, %f3368, %f3366, 0f3E0F2955;
	fma.rn.f32 	%f3370, %f3369, %f3366, 0fBE2AD8B9;
	fma.rn.f32 	%f3371, %f3370, %f3366, 0f3E4CED0B;
	fma.rn.f32 	%f3372, %f3371, %f3366, 0fBE7FFF22;
	fma.rn.f32 	%f3373, %f3372, %f3366, 0f3EAAAA78;
	fma.rn.f32 	%f3374, %f3373, %f3366, 0fBF000000;
	mul.f32 	%f3375, %f3366, %f3374;
	fma.rn.f32 	%f3376, %f3375, %f3366, %f3366;
	fma.rn.f32 	%f3377, %f3365, 0f3F317218, %f3376;
	setp.gt.u32 	%p1127, %r6666, 2139095039;
	fma.rn.f32 	%f3378, %f3361, 0f7F800000, 0f7F800000;
	selp.f32 	%f3379, %f3378, %f3377, %p1127;
	setp.eq.f32 	%p1128, %f3361, 0f00000000;
	fma.rn.f32 	%f3380, %f3379, 0f3EDE5BD9, 0f3F800000;
	selp.f32 	%f3381, 0fFF800000, %f3380, %p1128;
	cvt.rzi.u32.f32 	%r3461, %f3381;
	setp.eq.s32 	%p1129, %r3461, 0;
	@%p1129 bra 	$L__BB5_1646;
	mul.hi.s32 	%r6671, %r11072, 1717986919;
	shr.u32 	%r6672, %r6671, 31;
	shr.s32 	%r6673, %r6671, 2;
	add.s32 	%r6674, %r6673, %r6672;
	mul.lo.s32 	%r6675, %r6674, 10;
	sub.s32 	%r3462, %r11072, %r6675;
	mov.b32 	%r11634, 0;
	mov.u32 	%r11635, %r11076;
$L__BB5_1643:
	mul.hi.s32 	%r6676, %r11635, 1717986919;
	shr.u32 	%r6677, %r6676, 31;
	shr.s32 	%r6678, %r6676, 2;
	add.s32 	%r6679, %r6678, %r6677;
	mul.lo.s32 	%r6680, %r6679, 10;
	sub.s32 	%r3465, %r11635, %r6680;
	setp.eq.s32 	%p1130, %r3465, %r3462;
	@%p1130 bra 	$L__BB5_1645;
	setp.gt.s32 	%p1131, %r3465, %r3462;
	selp.b32 	%r3466, %r11076, %r11072, %p1131;
	selp.b32 	%r11072, %r11072, %r11076, %p1131;
	mov.u32 	%r11076, %r3466;
	bra.uni 	$L__BB5_1646;
$L__BB5_1645:
	add.s32 	%r11634, %r11634, 1;
	mul.hi.s32 	%r6681, %r11635, 1717986919;
	shr.u32 	%r6682, %r6681, 31;
	shr.s32 	%r6683, %r6681, 2;
	add.s32 	%r11635, %r6683, %r6682;
	setp.ne.s32 	%p1132, %r11634, %r3461;
	@%p1132 bra 	$L__BB5_1643;
$L__BB5_1646:
	max.s32 	%r6684, %r11084, %r11080;
	cvt.rn.f32.s32 	%f3382, %r6684;
	setp.lt.s32 	%p1133, %r6684, 1;
	mul.f32 	%f3383, %f3382, 0f4B000000;
	selp.f32 	%f3384, %f3383, %f3382, %p1133;
	selp.f32 	%f3385, 0fC1B80000, 0f00000000, %p1133;
	mov.b32 	%r6685, %f3384;
	add.s32 	%r6686, %r6685, -1059760811;
	and.b32  	%r6687, %r6686, -8388608;
	sub.s32 	%r6688, %r6685, %r6687;
	mov.b32 	%f3386, %r6688;
	cvt.rn.f32.s32 	%f3387, %r6687;
	fma.rn.f32 	%f3388, %f3387, 0f34000000, %f3385;
	add.f32 	%f3389, %f3386, 0fBF800000;
	fma.rn.f32 	%f3390, %f3389, 0fBE055027, 0f3E1039F6;
	fma.rn.f32 	%f3391, %f3390, %f3389, 0fBDF8CDCC;
	fma.rn.f32 	%f3392, %f3391, %f3389, 0f3E0F2955;
	fma.rn.f32 	%f3393, %f3392, %f3389, 0fBE2AD8B9;
	fma.rn.f32 	%f3394, %f3393, %f3389, 0f3E4CED0B;
	fma.rn.f32 	%f3395, %f3394, %f3389, 0fBE7FFF22;
	fma.rn.f32 	%f3396, %f3395, %f3389, 0f3EAAAA78;
	fma.rn.f32 	%f3397, %f3396, %f3389, 0fBF000000;
	mul.f32 	%f3398, %f3389, %f3397;
	fma.rn.f32 	%f3399, %f3398, %f3389, %f3389;
	fma.rn.f32 	%f3400, %f3388, 0f3F317218, %f3399;
	setp.gt.u32 	%p1134, %r6685, 2139095039;
	fma.rn.f32 	%f3401, %f3384, 0f7F800000, 0f7F800000;
	selp.f32 	%f3402, %f3401, %f3400, %p1134;
	setp.eq.f32 	%p1135, %f3384, 0f00000000;
	fma.rn.f32 	%f3403, %f3402, 0f3EDE5BD9, 0f3F800000;
	selp.f32 	%f3404, 0fFF800000, %f3403, %p1135;
	cvt.rzi.u32.f32 	%r3472, %f3404;
	setp.eq.s32 	%p1136, %r3472, 0;
	@%p1136 bra 	$L__BB5_1651;
	mul.hi.s32 	%r6690, %r11080, 1717986919;
	shr.u32 	%r6691, %r6690, 31;
	shr.s32 	%r6692, %r6690, 2;
	add.s32 	%r6693, %r6692, %r6691;
	mul.lo.s32 	%r6694, %r6693, 10;
	sub.s32 	%r3473, %r11080, %r6694;
	mov.b32 	%r11638, 0;
	mov.u32 	%r11639, %r11084;
$L__BB5_1648:
	mul.hi.s32 	%r6695, %r11639, 1717986919;
	shr.u32 	%r6696, %r6695, 31;
	shr.s32 	%r6697, %r6695, 2;
	add.s32 	%r6698, %r6697, %r6696;
	mul.lo.s32 	%r6699, %r6698, 10;
	sub.s32 	%r3476, %r11639, %r6699;
	setp.eq.s32 	%p1137, %r3476, %r3473;
	@%p1137 bra 	$L__BB5_1650;
	setp.gt.s32 	%p1138, %r3476, %r3473;
	selp.b32 	%r3477, %r11084, %r11080, %p1138;
	selp.b32 	%r11080, %r11080, %r11084, %p1138;
	mov.u32 	%r11084, %r3477;
	bra.uni 	$L__BB5_1651;
$L__BB5_1650:
	add.s32 	%r11638, %r11638, 1;
	mul.hi.s32 	%r6700, %r11639, 1717986919;
	shr.u32 	%r6701, %r6700, 31;
	shr.s32 	%r6702, %r6700, 2;
	add.s32 	%r11639, %r6702, %r6701;
	setp.ne.s32 	%p1139, %r11638, %r3472;
	@%p1139 bra 	$L__BB5_1648;
$L__BB5_1651:
	max.s32 	%r6703, %r11092, %r11088;
	cvt.rn.f32.s32 	%f3405, %r6703;
	setp.lt.s32 	%p1140, %r6703, 1;
	mul.f32 	%f3406, %f3405, 0f4B000000;
	selp.f32 	%f3407, %f3406, %f3405, %p1140;
	selp.f32 	%f3408, 0fC1B80000, 0f00000000, %p1140;
	mov.b32 	%r6704, %f3407;
	add.s32 	%r6705, %r6704, -1059760811;
	and.b32  	%r6706, %r6705, -8388608;
	sub.s32 	%r6707, %r6704, %r6706;
	mov.b32 	%f3409, %r6707;
	cvt.rn.f32.s32 	%f3410, %r6706;
	fma.rn.f32 	%f3411, %f3410, 0f34000000, %f3408;
	add.f32 	%f3412, %f3409, 0fBF800000;
	fma.rn.f32 	%f3413, %f3412, 0fBE055027, 0f3E1039F6;
	fma.rn.f32 	%f3414, %f3413, %f3412, 0fBDF8CDCC;
	fma.rn.f32 	%f3415, %f3414, %f3412, 0f3E0F2955;
	fma.rn.f32 	%f3416, %f3415, %f3412, 0fBE2AD8B9;
	fma.rn.f32 	%f3417, %f3416, %f3412, 0f3E4CED0B;
	fma.rn.f32 	%f3418, %f3417, %f3412, 0fBE7FFF22;
	fma.rn.f32 	%f3419, %f3418, %f3412, 0f3EAAAA78;
	fma.rn.f32 	%f3420, %f3419, %f3412, 0fBF000000;
	mul.f32 	%f3421, %f3412, %f3420;
	fma.rn.f32 	%f3422, %f3421, %f3412, %f3412;
	fma.rn.f32 	%f3423, %f3411, 0f3F317218, %f3422;
	setp.gt.u32 	%p1141, %r6704, 2139095039;
	fma.rn.f32 	%f3424, %f3407, 0f7F800000, 0f7F800000;
	selp.f32 	%f3425, %f3424, %f3423, %p1141;
	setp.eq.f32 	%p1142, %f3407, 0f00000000;
	fma.rn.f32 	%f3426, %f3425, 0f3EDE5BD9, 0f3F800000;
	selp.f32 	%f3427, 0fFF800000, %f3426, %p1142;
	cvt.rzi.u32.f32 	%r3483, %f3427;
	setp.eq.s32 	%p1143, %r3483, 0;
	@%p1143 bra 	$L__BB5_1656;
	mul.hi.s32 	%r6709, %r11088, 1717986919;
	shr.u32 	%r6710, %r6709, 31;
	shr.s32 	%r6711, %r6709, 2;
	add.s32 	%r6712, %r6711, %r6710;
	mul.lo.s32 	%r6713, %r6712, 10;
	sub.s32 	%r3484, %r11088, %r6713;
	mov.b32 	%r11642, 0;
	mov.u32 	%r11643, %r11092;
$L__BB5_1653:
	mul.hi.s32 	%r6714, %r11643, 1717986919;
	shr.u32 	%r6715, %r6714, 31;
	shr.s32 	%r6716, %r6714, 2;
	add.s32 	%r6717, %r6716, %r6715;
	mul.lo.s32 	%r6718, %r6717, 10;
	sub.s32 	%r3487, %r11643, %r6718;
	setp.eq.s32 	%p1144, %r3487, %r3484;
	@%p1144 bra 	$L__BB5_1655;
	setp.gt.s32 	%p1145, %r3487, %r3484;
	selp.b32 	%r3488, %r11092, %r11088, %p1145;
	selp.b32 	%r11088, %r11088, %r11092, %p1145;
	mov.u32 	%r11092, %r3488;
	bra.uni 	$L__BB5_1656;
$L__BB5_1655:
	add.s32 	%r11642, %r11642, 1;
	mul.hi.s32 	%r6719, %r11643, 1717986919;
	shr.u32 	%r6720, %r6719, 31;
	shr.s32 	%r6721, %r6719, 2;
	add.s32 	%r11643, %r6721, %r6720;
	setp.ne.s32 	%p1146, %r11642, %r3483;
	@%p1146 bra 	$L__BB5_1653;
$L__BB5_1656:
	max.s32 	%r6722, %r11100, %r11096;
	cvt.rn.f32.s32 	%f3428, %r6722;
	setp.lt.s32 	%p1147, %r6722, 1;
	mul.f32 	%f3429, %f3428, 0f4B000000;
	selp.f32 	%f3430, %f3429, %f3428, %p1147;
	selp.f32 	%f3431, 0fC1B80000, 0f00000000, %p1147;
	mov.b32 	%r6723, %f3430;
	add.s32 	%r6724, %r6723, -1059760811;
	and.b32  	%r6725, %r6724, -8388608;
	sub.s32 	%r6726, %r6723, %r6725;
	mov.b32 	%f3432, %r6726;
	cvt.rn.f32.s32 	%f3433, %r6725;
	fma.rn.f32 	%f3434, %f3433, 0f34000000, %f3431;
	add.f32 	%f3435, %f3432, 0fBF800000;
	fma.rn.f32 	%f3436, %f3435, 0fBE055027, 0f3E1039F6;
	fma.rn.f32 	%f3437, %f3436, %f3435, 0fBDF8CDCC;
	fma.rn.f32 	%f3438, %f3437, %f3435, 0f3E0F2955;
	fma.rn.f32 	%f3439, %f3438, %f3435, 0fBE2AD8B9;
	fma.rn.f32 	%f3440, %f3439, %f3435, 0f3E4CED0B;
	fma.rn.f32 	%f3441, %f3440, %f3435, 0fBE7FFF22;
	fma.rn.f32 	%f3442, %f3441, %f3435, 0f3EAAAA78;
	fma.rn.f32 	%f3443, %f3442, %f3435, 0fBF000000;
	mul.f32 	%f3444, %f3435, %f3443;
	fma.rn.f32 	%f3445, %f3444, %f3435, %f3435;
	fma.rn.f32 	%f3446, %f3434, 0f3F317218, %f3445;
	setp.gt.u32 	%p1148, %r6723, 2139095039;
	fma.rn.f32 	%f3447, %f3430, 0f7F800000, 0f7F800000;
	selp.f32 	%f3448, %f3447, %f3446, %p1148;
	setp.eq.f32 	%p1149, %f3430, 0f00000000;
	fma.rn.f32 	%f3449, %f3448, 0f3EDE5BD9, 0f3F800000;
	selp.f32 	%f3450, 0fFF800000, %f3449, %p1149;
	cvt.rzi.u32.f32 	%r3494, %f3450;
	setp.eq.s32 	%p1150, %r3494, 0;
	@%p1150 bra 	$L__BB5_1661;
	mul.hi.s32 	%r6728, %r11096, 1717986919;
	shr.u32 	%r6729, %r6728, 31;
	shr.s32 	%r6730, %r6728, 2;
	add.s32 	%r6731, %r6730, %r6729;
	mul.lo.s32 	%r6732, %r6731, 10;
	sub.s32 	%r3495, %r11096, %r6732;
	mov.b32 	%r11646, 0;
	mov.u32 	%r11647, %r11100;
$L__BB5_1658:
	mul.hi.s32 	%r6733, %r11647, 1717986919;
	shr.u32 	%r6734, %r6733, 31;
	shr.s32 	%r6735, %r6733, 2;
	add.s32 	%r6736, %r6735, %r6734;
	mul.lo.s32 	%r6737, %r6736, 10;
	sub.s32 	%r3498, %r11647, %r6737;
	setp.eq.s32 	%p1151, %r3498, %r3495;
	@%p1151 bra 	$L__BB5_1660;
	setp.gt.s32 	%p1152, %r3498, %r3495;
	selp.b32 	%r3499, %r11100, %r11096, %p1152;
	selp.b32 	%r11096, %r11096, %r11100, %p1152;
	mov.u32 	%r11100, %r3499;
	bra.uni 	$L__BB5_1661;
$L__BB5_1660:
	add.s32 	%r11646, %r11646, 1;
	mul.hi.s32 	%r6738, %r11647, 1717986919;
	shr.u32 	%r6739, %r6738, 31;
	shr.s32 	%r6740, %r6738, 2;
	add.s32 	%r11647, %r6740, %r6739;
	setp.ne.s32 	%p1153, %r11646, %r3494;
	@%p1153 bra 	$L__BB5_1658;
$L__BB5_1661:
	max.s32 	%r6741, %r11108, %r11104;
	cvt.rn.f32.s32 	%f3451, %r6741;
	setp.lt.s32 	%p1154, %r6741, 1;
	mul.f32 	%f3452, %f3451, 0f4B000000;
	selp.f32 	%f3453, %f3452, %f3451, %p1154;
	selp.f32 	%f3454, 0fC1B80000, 0f00000000, %p1154;
	mov.b32 	%r6742, %f3453;
	add.s32 	%r6743, %r6742, -1059760811;
	and.b32  	%r6744, %r6743, -8388608;
	sub.s32 	%r6745, %r6742, %r6744;
	mov.b32 	%f3455, %r6745;
	cvt.rn.f32.s32 	%f3456, %r6744;
	fma.rn.f32 	%f3457, %f3456, 0f34000000, %f3454;
	add.f32 	%f3458, %f3455, 0fBF800000;
	fma.rn.f32 	%f3459, %f3458, 0fBE055027, 0f3E1039F6;
	fma.rn.f32 	%f3460, %f3459, %f3458, 0fBDF8CDCC;
	fma.rn.f32 	%f3461, %f3460, %f3458, 0f3E0F2955;
	fma.rn.f32 	%f3462, %f3461, %f3458, 0fBE2AD8B9;
	fma.rn.f32 	%f3463, %f3462, %f3458, 0f3E4CED0B;
	fma.rn.f32 	%f3464, %f3463, %f3458, 0fBE7FFF22;
	fma.rn.f32 	%f3465, %f3464, %f3458, 0f3EAAAA78;
	fma.rn.f32 	%f3466, %f3465, %f3458, 0fBF000000;
	mul.f32 	%f3467, %f3458, %f3466;
	fma.rn.f32 	%f3468, %f3467, %f3458, %f3458;
	fma.rn.f32 	%f3469, %f3457, 0f3F317218, %f3468;
	setp.gt.u32 	%p1155, %r6742, 2139095039;
	fma.rn.f32 	%f3470, %f3453, 0f7F800000, 0f7F800000;
	selp.f32 	%f3471, %f3470, %f3469, %p1155;
	setp.eq.f32 	%p1156, %f3453, 0f00000000;
	fma.rn.f32 	%f3472, %f3471, 0f3EDE5BD9, 0f3F800000;
	selp.f32 	%f3473, 0fFF800000, %f3472, %p1156;
	cvt.rzi.u32.f32 	%r3505, %f3473;
	setp.eq.s32 	%p1157, %r3505, 0;
	@%p1157 bra 	$L__BB5_1666;
	mul.hi.s32 	%r6747, %r11104, 1717986919;
	shr.u32 	%r6748, %r6747, 31;
	shr.s32 	%r6749, %r6747, 2;
	add.s32 	%r6750, %r6749, %r6748;
	mul.lo.s32 	%r6751, %r6750, 10;
	sub.s32 	%r3506, %r11104, %r6751;
	mov.b32 	%r11650, 0;
	mov.u32 	%r11651, %r11108;
$L__BB5_1663:
	mul.hi.s32 	%r6752, %r11651, 1717986919;
	shr.u32 	%r6753, %r6752, 31;
	shr.s32 	%r6754, %r6752, 2;
	add.s32 	%r6755, %r6754, %r6753;
	mul.lo.s32 	%r6756, %r6755, 10;
	sub.s32 	%r3509, %r11651, %r6756;
	setp.eq.s32 	%p1158, %r3509, %r3506;
	@%p1158 bra 	$L__BB5_1665;
	setp.gt.s32 	%p1159, %r3509, %r3506;
	selp.b32 	%r3510, %r11108, %r11104, %p1159;
	selp.b32 	%r11104, %r11104, %r11108, %p1159;
	mov.u32 	%r11108, %r3510;
	bra.uni 	$L__BB5_1666;
$L__BB5_1665:
	add.s32 	%r11650, %r11650, 1;
	mul.hi.s32 	%r6757, %r11651, 1717986919;
	shr.u32 	%r6758, %r6757, 31;
	shr.s32 	%r6759, %r6757, 2;
	add.s32 	%r11651, %r6759, %r6758;
	setp.ne.s32 	%p1160, %r11650, %r3505;
	@%p1160 bra 	$L__BB5_1663;
$L__BB5_1666:
	shl.b32 	%r6761, %r1868, 2;
	mov.u32 	%r6762, _ZZN3cub18CUB_300001_SM_10006detail10merge_sort30DeviceMergeSortBlockSortKernelINS2_10policy_hubIN6thrust24THRUST_300001_SM_1000_NS6detail15normal_iteratorINS6_10device_ptrIiEEEEE9Policy600ESB_PNS0_8NullTypeESB_SF_m14lex_comparatoriSE_EEvbT0_T1_T2_T3_T4_PT6_PT7_T5_NS1_7vsmem_tEE19static_temp_storage;
	add.s32 	%r3531, %r6762, %r6761;
	mov.b32 	%r11686, 2;
$L__BB5_1667:
	mov.u32 	%r3549, %r11686;
	bar.sync 	0;
	add.s32 	%r6763, %r3549, -1;
	shr.u32 	%r6764, %r3549, 1;
	st.shared.u32 	[%r3531], %r11113;
	st.shared.u32 	[%r3531+4], %r11052;
	st.shared.u32 	[%r3531+8], %r11056;
	st.shared.u32 	[%r3531+12], %r11060;
	st.shared.u32 	[%r3531+16], %r11064;
	st.shared.u32 	[%r3531+20], %r11068;
	st.shared.u32 	[%r3531+24], %r11072;
	st.shared.u32 	[%r3531+28], %r11076;
	st.shared.u32 	[%r3531+32], %r11080;
	st.shared.u32 	[%r3531+36], %r11084;
	st.shared.u32 	[%r3531+40], %r11088;
	st.shared.u32 	[%r3531+44], %r11092;
	st.shared.u32 	[%r3531+48], %r11096;
	st.shared.u32 	[%r3531+52], %r11100;
	st.shared.u32 	[%r3531+56], %r11104;
	st.shared.u32 	[%r3531+60], %r11108;
	st.shared.u32 	[%r3531+64], %r11172;
	bar.sync 	0;
	neg.s32 	%r6765, %r3549;
	and.b32  	%r6766, %r1802, %r6765;
	mul.lo.s32 	%r6767, %r6766, 17;
	mul.lo.s32 	%r6768, %r6764, 17;
	and.b32  	%r6769, %r6763, %r1802;
	mul.lo.s32 	%r6770, %r6769, 17;
	min.s32 	%r3550, %r6770, %r1801;
	min.s32 	%r3551, %r6767, %r1801;
	add.s32 	%r6771, %r3551, %r6768;
	min.s32 	%r3552, %r6771, %r1801;
	add.s32 	%r6772, %r3552, %r6768;
	min.s32 	%r3553, %r6772, %r1801;
	sub.s32 	%r6773, %r3552, %r3551;
	sub.s32 	%r6774, %r3553, %r3552;
	setp.lt.s32 	%p1161, %r3550, %r6774;
	sub.s32 	%r6775, %r3550, %r6774;
	selp.b32 	%r11691, 0, %r6775, %p1161;
	min.s32 	%r11687, %r6773, %r3550;
	setp.ge.s32 	%p1162, %r11691, %r11687;
	@%p1162 bra 	$L__BB5_1675;
	add.s32 	%r3556, %r3552, %r3550;
$L__BB5_1669:
	sub.s32 	%r6776, %r11687, %r11691;
	shr.u32 	%r6777, %r6776, 31;
	add.s32 	%r6778, %r6776, %r6777;
	shr.s32 	%r6779, %r6778, 1;
	add.s32 	%r3559, %r6779, %r11691;
	add.s32 	%r6780, %r3559, %r3551;
	shl.b32 	%r6781, %r6780, 2;
	mov.u32 	%r6782, _ZZN3cub18CUB_300001_SM_10006detail10merge_sort30DeviceMergeSortBlockSortKernelINS2_10policy_hubIN6thrust24THRUST_300001_SM_1000_NS6detail15normal_iteratorINS6_10device_ptrIiEEEEE9Policy600ESB_PNS0_8NullTypeESB_SF_m14lex_comparatoriSE_EEvbT0_T1_T2_T3_T4_PT6_PT7_T5_NS1_7vsmem_tEE19static_temp_storage;
	add.s32 	%r6783, %r6782, %r6781;
	ld.shared.u32 	%r3560, [%r6783];
	not.b32 	%r6784, %r3559;
	add.s32 	%r6785, %r3556, %r6784;
	shl.b32 	%r6786, %r6785, 2;
	add.s32 	%r6787, %r6782, %r6786;
	ld.shared.u32 	%r11690, [%r6787];
	max.s32 	%r6788, %r11690, %r3560;
	cvt.rn.f32.s32 	%f3474, %r6788;
	setp.lt.s32 	%p1164, %r6788, 1;
	mul.f32 	%f3475, %f3474, 0f4B000000;
	selp.f32 	%f3476, %f3475, %f3474, %p1164;
	selp.f32 	%f3477, 0fC1B80000, 0f00000000, %p1164;
	mov.b32 	%r6789, %f3476;
	add.s32 	%r6790, %r6789, -1059760811;
	and.b32  	%r6791, %r6790, -8388608;
	sub.s32 	%r6792, %r6789, %r6791;
	mov.b32 	%f3478, %r6792;
	cvt.rn.f32.s32 	%f3479, %r6791;
	fma.rn.f32 	%f3480, %f3479, 0f34000000, %f3477;
	add.f32 	%f3481, %f3478, 0fBF800000;
	fma.rn.f32 	%f3482, %f3481, 0fBE055027, 0f3E1039F6;
	fma.rn.f32 	%f3483, %f3482, %f3481, 0fBDF8CDCC;
	fma.rn.f32 	%f3484, %f3483, %f3481, 0f3E0F2955;
	fma.rn.f32 	%f3485, %f3484, %f3481, 0fBE2AD8B9;
	fma.rn.f32 	%f3486, %f3485, %f3481, 0f3E4CED0B;
	fma.rn.f32 	%f3487, %f3486, %f3481, 0fBE7FFF22;
	fma.rn.f32 	%f3488, %f3487, %f3481, 0f3EAAAA78;
	fma.rn.f32 	%f3489, %f3488, %f3481, 0fBF000000;
	mul.f32 	%f3490, %f3481, %f3489;
	fma.rn.f32 	%f3491, %f3490, %f3481, %f3481;
	fma.rn.f32 	%f3492, %f3480, 0f3F317218, %f3491;
	setp.gt.u32 	%p1165, %r6789, 2139095039;
	fma.rn.f32 	%f3493, %f3476, 0f7F800000, 0f7F800000;
	selp.f32 	%f3494, %f3493, %f3492, %p1165;
	setp.eq.f32 	%p1166, %f3476, 0f00000000;
	fma.rn.f32 	%f3495, %f3494, 0f3EDE5BD9, 0f3F800000;
	selp.f32 	%f3496, 0fFF800000, %f3495, %p1166;
	cvt.rzi.u32.f32 	%r3562, %f3496;
	setp.eq.s32 	%p1167, %r3562, 0;
	mov.pred 	%p2626, -1;
	@%p1167 bra 	$L__BB5_1674;
	mul.hi.s32 	%r6794, %r3560, 1717986919;
	shr.u32 	%r6795, %r6794, 31;
	shr.s32 	%r6796, %r6794, 2;
	add.s32 	%r6797, %r6796, %r6795;
	mul.lo.s32 	%r6798, %r6797, 10;
	sub.s32 	%r3563, %r3560, %r6798;
	mov.b32 	%r11689, 0;
$L__BB5_1671:
	mul.hi.s32 	%r6799, %r11690, 1717986919;
	shr.u32 	%r6800, %r6799, 31;
	shr.s32 	%r6801, %r6799, 2;
	add.s32 	%r6802, %r6801, %r6800;
	mul.lo.s32 	%r6803, %r6802, 10;
	sub.s32 	%r3566, %r11690, %r6803;
	setp.eq.s32 	%p1168, %r3566, %r3563;
	@%p1168 bra 	$L__BB5_1673;
	setp.gt.s32 	%p2626, %r3566, %r3563;
	bra.uni 	$L__BB5_1674;
$L__BB5_1673:
	add.s32 	%r11689, %r11689, 1;
	setp.ne.s32 	%p1170, %r11689, %r3562;
	mov.u32 	%r11690, %r6802;
	@%p1170 bra 	$L__BB5_1671;
$L__BB5_1674:
	add.s32 	%r6807, %r3559, 1;
	selp.b32 	%r11691, %r6807, %r11691, %p2626;
	selp.b32 	%r11687, %r11687, %r3559, %p2626;
	setp.lt.s32 	%p1171, %r11691, %r11687;
	@%p1171 bra 	$L__BB5_1669;
$L__BB5_1675:
	add.s32 	%r3572, %r11691, %r3551;
	add.s32 	%r6808, %r3552, %r3550;
	sub.s32 	%r3573, %r6808, %r11691;
	shl.b32 	%r6809, %r3572, 2;
	mov.u32 	%r6810, _ZZN3cub18CUB_300001_SM_10006detail10merge_sort30DeviceMergeSortBlockSortKernelINS2_10policy_hubIN6thrust24THRUST_300001_SM_1000_NS6detail15normal_iteratorINS6_10device_ptrIiEEEEE9Policy600ESB_PNS0_8NullTypeESB_SF_m14lex_comparatoriSE_EEvbT0_T1_T2_T3_T4_PT6_PT7_T5_NS1_7vsmem_tEE19static_temp_storage;
	add.s32 	%r3574, %r6810, %r6809;
	ld.shared.u32 	%r11698, [%r3574];
	shl.b32 	%r6811, %r3573, 2;
	add.s32 	%r3576, %r6810, %r6811;
	ld.shared.u32 	%r11695, [%r3576];
	setp.ge.s32 	%p1173, %r3573, %r3553;
	mov.pred 	%p1172, 0;
	mov.pred 	%p2627, %p1172;
	@%p1173 bra 	$L__BB5_1682;
	setp.ge.s32 	%p1175, %r3572, %r3552;
	mov.pred 	%p2627, -1;
	@%p1175 bra 	$L__BB5_1682;
	max.s32 	%r6812, %r11695, %r11698;
	cvt.rn.f32.s32 	%f3497, %r6812;
	setp.lt.s32 	%p1177, %r6812, 1;
	mul.f32 	%f3498, %f3497, 0f4B000000;
	selp.f32 	%f3499, %f3498, %f3497, %p1177;
	selp.f32 	%f3500, 0fC1B80000, 0f00000000, %p1177;
	mov.b32 	%r6813, %f3499;
	add.s32 	%r6814, %r6813, -1059760811;
	and.b32  	%r6815, %r6814, -8388608;
	sub.s32 	%r6816, %r6813, %r6815;
	mov.b32 	%f3501, %r6816;
	cvt.rn.f32.s32 	%f3502, %r6815;
	fma.rn.f32 	%f3503, %f3502, 0f34000000, %f3500;
	add.f32 	%f3504, %f3501, 0fBF800000;
	fma.rn.f32 	%f3505, %f3504, 0fBE055027, 0f3E1039F6;
	fma.rn.f32 	%f3506, %f3505, %f3504, 0fBDF8CDCC;
	fma.rn.f32 	%f3507, %f3506, %f3504, 0f3E0F2955;
	fma.rn.f32 	%f3508, %f3507, %f3504, 0fBE2AD8B9;
	fma.rn.f32 	%f3509, %f3508, %f3504, 0f3E4CED0B;
	fma.rn.f32 	%f3510, %f3509, %f3504, 0fBE7FFF22;
	fma.rn.f32 	%f3511, %f3510, %f3504, 0f3EAAAA78;
	fma.rn.f32 	%f3512, %f3511, %f3504, 0fBF000000;
	mul.f32 	%f3513, %f3504, %f3512;
	fma.rn.f32 	%f3514, %f3513, %f3504, %f3504;
	fma.rn.f32 	%f3515, %f3503, 0f3F317218, %f3514;
	setp.gt.u32 	%p1178, %r6813, 2139095039;
	fma.rn.f32 	%f3516, %f3499, 0f7F800000, 0f7F800000;
	selp.f32 	%f3517, %f3516, %f3515, %p1178;
	setp.eq.f32 	%p1179, %f3499, 0f00000000;
	fma.rn.f32 	%f3518, %f3517, 0f3EDE5BD9, 0f3F800000;
	selp.f32 	%f3519, 0fFF800000, %f3518, %p1179;
	cvt.rzi.u32.f32 	%r3578, %f3519;
	setp.eq.s32 	%p1180, %r3578, 0;
	mov.pred 	%p2627, %p1172;
	@%p1180 bra 	$L__BB5_1682;
	mul.hi.s32 	%r6818, %r11698, 1717986919;
	shr.u32 	%r6819, %r6818, 31;
	shr.s32 	%r6820, %r6818, 2;
	add.s32 	%r6821, %r6820, %r6819;
	mul.lo.s32 	%r6822, %r6821, 10;
	sub.s32 	%r3579, %r11698, %r6822;
	mov.b32 	%r11692, 0;
	mov.u32 	%r11693, %r11695;
$L__BB5_1679:
	mul.hi.s32 	%r6823, %r11693, 1717986919;
	shr.u32 	%r6824, %r6823, 31;
	shr.s32 	%r6825, %r6823, 2;
	add.s32 	%r6826, %r6825, %r6824;
	mul.lo.s32 	%r6827, %r6826, 10;
	sub.s32 	%r3582, %r11693, %r6827;
	setp.eq.s32 	%p1181, %r3582, %r3579;
	@%p1181 bra 	$L__BB5_1681;
	setp.le.s32 	%p2627, %r3582, %r3579;
	bra.uni 	$L__BB5_1682;
$L__BB5_1681:
	add.s32 	%r11692, %r11692, 1;
	setp.ne.s32 	%p1183, %r11692, %r3578;
	mov.u32 	%r11693, %r6826;
	mov.pred 	%p2627, %p1172;
	@%p1183 bra 	$L__BB5_1679;
$L__BB5_1682:
	selp.b32 	%r11113, %r11695, %r11698, %p2627;
	selp.u32 	%r6831, 1, 0, %p2627;
	add.s32 	%r3586, %r3573, %r6831;
	not.pred 	%p1184, %p2627;
	selp.u32 	%r6832, 1, 0, %p1184;
	add.s32 	%r3587, %r3572, %r6832;
	@%p1184 bra 	$L__BB5_1684;
	ld.shared.u32 	%r11695, [%r3576+4];
	bra.uni 	$L__BB5_1685;
$L__BB5_1684:
	ld.shared.u32 	%r11698, [%r3574+4];
$L__BB5_1685:
	setp.ge.s32 	%p1186, %r3586, %r3553;
	mov.pred 	%p1185, 0;
	mov.pred 	%p2628, %p1185;
	@%p1186 bra 	$L__BB5_1692;
	setp.ge.s32 	%p1188, %r3587, %r3552;
	mov.pred 	%p2628, -1;
	@%p1188 bra 	$L__BB5_1692;
	max.s32 	%r6833, %r11695, %r11698;
	cvt.rn.f32.s32 	%f3520, %r6833;
	setp.lt.s32 	%p1190, %r6833, 1;
	mul.f32 	%f3521, %f3520, 0f4B000000;
	selp.f32 	%f3522, %f3521, %f3520, %p1190;
	selp.f32 	%f3523, 0fC1B80000, 0f00000000, %p1190;
	mov.b32 	%r6834, %f3522;
	add.s32 	%r6835, %r6834, -1059760811;
	and.b32  	%r6836, %r6835, -8388608;
	sub.s32 	%r6837, %r6834, %r6836;
	mov.b32 	%f3524, %r6837;
	cvt.rn.f32.s32 	%f3525, %r6836;
	fma.rn.f32 	%f3526, %f3525, 0f34000000, %f3523;
	add.f32 	%f3527, %f3524, 0fBF800000;
	fma.rn.f32 	%f3528, %f3527, 0fBE055027, 0f3E1039F6;
	fma.rn.f32 	%f3529, %f3528, %f3527, 0fBDF8CDCC;
	fma.rn.f32 	%f3530, %f3529, %f3527, 0f3E0F2955;
	fma.rn.f32 	%f3531, %f3530, %f3527, 0fBE2AD8B9;
	fma.rn.f32 	%f3532, %f3531, %f3527, 0f3E4CED0B;
	fma.rn.f32 	%f3533, %f3532, %f3527, 0fBE7FFF22;
	fma.rn.f32 	%f3534, %f3533, %f3527, 0f3EAAAA78;
	fma.rn.f32 	%f3535, %f3534, %f3527, 0fBF000000;
	mul.f32 	%f3536, %f3527, %f3535;
	fma.rn.f32 	%f3537, %f3536, %f3527, %f3527;
	fma.rn.f32 	%f3538, %f3526, 0f3F317218, %f3537;
	setp.gt.u32 	%p1191, %r6834, 2139095039;
	fma.rn.f32 	%f3539, %f3522, 0f7F800000, 0f7F800000;
	selp.f32 	%f3540, %f3539, %f3538, %p1191;
	setp.eq.f32 	%p1192, %f3522, 0f00000000;
	fma.rn.f32 	%f3541, %f3540, 0f3EDE5BD9, 0f3F800000;
	selp.f32 	%f3542, 0fFF800000, %f3541, %p1192;
	cvt.rzi.u32.f32 	%r3592, %f3542;
	setp.eq.s32 	%p1193, %r3592, 0;
	mov.pred 	%p2628, %p1185;
	@%p1193 bra 	$L__BB5_1692;
	mul.hi.s32 	%r6839, %r11698, 1717986919;
	shr.u32 	%r6840, %r6839, 31;
	shr.s32 	%r6841, %r6839, 2;
	add.s32 	%r6842, %r6841, %r6840;
	mul.lo.s32 	%r6843, %r6842, 10;
	sub.s32 	%r3593, %r11698, %r6843;
	mov.b32 	%r11696, 0;
	mov.u32 	%r11697, %r11695;
$L__BB5_1689:
	mul.hi.s32 	%r6844, %r11697, 1717986919;
	shr.u32 	%r6845, %r6844, 31;
	shr.s32 	%r6846, %r6844, 2;
	add.s32 	%r6847, %r6846, %r6845;
	mul.lo.s32 	%r6848, %r6847, 10;
	sub.s32 	%r3596, %r11697, %r6848;
	setp.eq.s32 	%p1194, %r3596, %r3593;
	@%p1194 bra 	$L__BB5_1691;
	setp.le.s32 	%p2628, %r3596, %r3593;
	bra.uni 	$L__BB5_1692;
$L__BB5_1691:
	add.s32 	%r11696, %r11696, 1;
	setp.ne.s32 	%p1196, %r11696, %r3592;
	mov.u32 	%r11697, %r6847;
	mov.pred 	%p2628, %p1185;
	@%p1196 bra 	$L__BB5_1689;
$L__BB5_1692:
	selp.b32 	%r11052, %r11695, %r11698, %p2628;
	selp.u32 	%r6852, 1, 0, %p2628;
	add.s32 	%r3600, %r3586, %r6852;
	not.pred 	%p1197, %p2628;
	selp.u32 	%r6853, 1, 0, %p1197;
	add.s32 	%r3601, %r3587, %r6853;
	@%p2628 bra 	$L__BB5_1694;
	shl.b32 	%r6854, %r3601, 2;
	add.s32 	%r6856, %r6810, %r6854;
	ld.shared.u32 	%r11698, [%r6856];
	bra.uni 	$L__BB5_1695;
$L__BB5_1694:
	shl.b32 	%r6857, %r3600, 2;
	add.s32 	%r6859, %r6810, %r6857;
	ld.shared.u32 	%r11695, [%r6859];
$L__BB5_1695:
	setp.ge.s32 	%p1199, %r3600, %r3553;
	mov.pred 	%p1198, 0;
	mov.pred 	%p2629, %p1198;
	@%p1199 bra 	$L__BB5_1702;
	setp.ge.s32 	%p1201, %r3601, %r3552;
	mov.pred 	%p2629, -1;
	@%p1201 bra 	$L__BB5_1702;
	max.s32 	%r6860, %r11695, %r11698;
	cvt.rn.f32.s32 	%f3543, %r6860;
	setp.lt.s32 	%p1203, %r6860, 1;
	mul.f32 	%f3544, %f3543, 0f4B000000;
	selp.f32 	%f3545, %f3544, %f3543, %p1203;
	selp.f32 	%f3546, 0fC1B80000, 0f00000000, %p1203;
	mov.b32 	%r6861, %f3545;
	add.s32 	%r6862, %r6861, -1059760811;
	and.b32  	%r6863, %r6862, -8388608;
	sub.s32 	%r6864, %r6861, %r6863;
	mov.b32 	%f3547, %r6864;
	cvt.rn.f32.s32 	%f3548, %r6863;
	fma.rn.f32 	%f3549, %f3548, 0f34000000, %f3546;
	add.f32 	%f3550, %f3547, 0fBF800000;
	fma.rn.f32 	%f3551, %f3550, 0fBE055027, 0f3E1039F6;
	fma.rn.f32 	%f3552, %f3551, %f3550, 0fBDF8CDCC;
	fma.rn.f32 	%f3553, %f3552, %f3550, 0f3E0F2955;
	fma.rn.f32 	%f3554, %f3553, %f3550, 0fBE2AD8B9;
	fma.rn.f32 	%f3555, %f3554, %f3550, 0f3E4CED0B;
	fma.rn.f32 	%f3556, %f3555, %f3550, 0fBE7FFF22;
	fma.rn.f32 	%f3557, %f3556, %f3550, 0f3EAAAA78;
	fma.rn.f32 	%f3558, %f3557, %f3550, 0fBF000000;
	mul.f32 	%f3559, %f3550, %f3558;
	fma.rn.f32 	%f3560, %f3559, %f3550, %f3550;
	fma.rn.f32 	%f3561, %f3549, 0f3F317218, %f3560;
	setp.gt.u32 	%p1204, %r6861, 2139095039;
	fma.rn.f32 	%f3562, %f3545, 0f7F800000, 0f7F800000;
	selp.f32 	%f3563, %f3562, %f3561, %p1204;
	setp.eq.f32 	%p1205, %f3545, 0f00000000;
	fma.rn.f32 	%f3564, %f3563, 0f3EDE5BD9, 0f3F800000;
	selp.f32 	%f3565, 0fFF800000, %f3564, %p1205;
	cvt.rzi.u32.f32 	%r3606, %f3565;
	setp.eq.s32 	%p1206, %r3606, 0;
	mov.pred 	%p2629, %p1198;
	@%p1206 bra 	$L__BB5_1702;
	mul.hi.s32 	%r6866, %r11698, 1717986919;
	shr.u32 	%r6867, %r6866, 31;
	shr.s32 	%r6868, %r6866, 2;
	add.s32 	%r6869, %r6868, %r6867;
	mul.lo.s32 	%r6870, %r6869, 10;
	sub.s32 	%r3607, %r11698, %r6870;
	mov.b32 	%r11700, 0;
	mov.u32 	%r11701, %r11695;
$L__BB5_1699:
	mul.hi.s32 	%r6871, %r11701, 1717986919;
	shr.u32 	%r6872, %r6871, 31;
	shr.s32 	%r6873, %r6871, 2;
	add.s32 	%r6874, %r6873, %r6872;
	mul.lo.s32 	%r6875, %r6874, 10;
	sub.s32 	%r3610, %r11701, %r6875;
	setp.eq.s32 	%p1207, %r3610, %r3607;
	@%p1207 bra 	$L__BB5_1701;
	setp.le.s32 	%p2629, %r3610, %r3607;
	bra.uni 	$L__BB5_1702;
$L__BB5_1701:
	add.s32 	%r11700, %r11700, 1;
	setp.ne.s32 	%p1209, %r11700, %r3606;
	mov.u32 	%r11701, %r6874;
	mov.pred 	%p2629, %p1198;
	@%p1209 bra 	$L__BB5_1699;
$L__BB5_1702:
	selp.b32 	%r11056, %r11695, %r11698, %p2629;
	selp.u32 	%r6879, 1, 0, %p2629;
	add.s32 	%r3614, %r3600, %r6879;
	not.pred 	%p1210, %p2629;
	selp.u32 	%r6880, 1, 0, %p1210;
	add.s32 	%r3615, %r3601, %r6880;
	@%p2629 bra 	$L__BB5_1704;
	shl.b32 	%r6881, %r3615, 2;
	add.s32 	%r6883, %r6810, %r6881;
	ld.shared.u32 	%r11698, [%r6883];
	bra.uni 	$L__BB5_1705;
$L__BB5_1704:
	shl.b32 	%r6884, %r3614, 2;
	add.s32 	%r6886, %r6810, %r6884;
	ld.shared.u32 	%r11695, [%r6886];
$L__BB5_1705:
	setp.ge.s32 	%p1212, %r3614, %r3553;
	mov.pred 	%p1211, 0;
	mov.pred 	%p2630, %p1211;
	@%p1212 bra 	$L__BB5_1712;
	setp.ge.s32 	%p1214, %r3615, %r3552;
	mov.pred 	%p2630, -1;
	@%p1214 bra 	$L__BB5_1712;
	max.s32 	%r6887, %r11695, %r11698;
	cvt.rn.f32.s32 	%f3566, %r6887;
	setp.lt.s32 	%p1216, %r6887, 1;
	mul.f32 	%f3567, %f3566, 0f4B000000;
	selp.f32 	%f3568, %f3567, %f3566, %p1216;
	selp.f32 	%f3569, 0fC1B80000, 0f00000000, %p1216;
	mov.b32 	%r6888, %f3568;
	add.s32 	%r6889, %r6888, -1059760811;
	and.b32  	%r6890, %r6889, -8388608;
	sub.s32 	%r6891, %r6888, %r6890;
	mov.b32 	%f3570, %r6891;
	cvt.rn.f32.s32 	%f3571, %r6890;
	fma.rn.f32 	%f3572, %f3571, 0f34000000, %f3569;
	add.f32 	%f3573, %f3570, 0fBF800000;
	fma.rn.f32 	%f3574, %f3573, 0fBE055027, 0f3E1039F6;
	fma.rn.f32 	%f3575, %f3574, %f3573, 0fBDF8CDCC;
	fma.rn.f32 	%f3576, %f3575, %f3573, 0f3E0F2955;
	fma.rn.f32 	%f3577, %f3576, %f3573, 0fBE2AD8B9;
	fma.rn.f32 	%f3578, %f3577, %f3573, 0f3E4CED0B;
	fma.rn.f32 	%f3579, %f3578, %f3573, 0fBE7FFF22;
	fma.rn.f32 	%f3580, %f3579, %f3573, 0f3EAAAA78;
	fma.rn.f32 	%f3581, %f3580, %f3573, 0fBF000000;
	mul.f32 	%f3582, %f3573, %f3581;
	fma.rn.f32 	%f3583, %f3582, %f3573, %f3573;
	fma.rn.f32 	%f3584, %f3572, 0f3F317218, %f3583;
	setp.gt.u32 	%p1217, %r6888, 2139095039;
	fma.rn.f32 	%f3585, %f3568, 0f7F800000, 0f7F800000;
	selp.f32 	%f3586, %f3585, %f3584, %p1217;
	setp.eq.f32 	%p1218, %f3568, 0f00000000;
	fma.rn.f32 	%f3587, %f3586, 0f3EDE5BD9, 0f3F800000;
	selp.f32 	%f3588, 0fFF800000, %f3587, %p1218;
	cvt.rzi.u32.f32 	%r3620, %f3588;
	setp.eq.s32 	%p1219, %r3620, 0;
	mov.pred 	%p2630, %p1211;
	@%p1219 bra 	$L__BB5_1712;
	mul.hi.s32 	%r6893, %r11698, 1717986919;
	shr.u32 	%r6894, %r6893, 31;
	shr.s32 	%r6895, %r6893, 2;
	add.s32 	%r6896, %r6895, %r6894;
	mul.lo.s32 	%r6897, %r6896, 10;
	sub.s32 	%r3621, %r11698, %r6897;
	mov.b32 	%r11704, 0;
	mov.u32 	%r11705, %r11695;
$L__BB5_1709:
	mul.hi.s32 	%r6898, %r11705, 1717986919;
	shr.u32 	%r6899, %r6898, 31;
	shr.s32 	%r6900, %r6898, 2;
	add.s32 	%r6901, %r6900, %r6899;
	mul.lo.s32 	%r6902, %r6901, 10;
	sub.s32 	%r3624, %r11705, %r6902;
	setp.eq.s32 	%p1220, %r3624, %r3621;
	@%p1220 bra 	$L__BB5_1711;
	setp.le.s32 	%p2630, %r3624, %r3621;
	bra.uni 	$L__BB5_1712;
$L__BB5_1711:
	add.s32 	%r11704, %r11704, 1;
	setp.ne.s32 	%p1222, %r11704, %r3620;
	mov.u32 	%r11705, %r6901;
	mov.pred 	%p2630, %p1211;
	@%p1222 bra 	$L__BB5_1709;
$L__BB5_1712:
	selp.b32 	%r11060, %r11695, %r11698, %p2630;
	selp.u32 	%r6906, 1, 0, %p2630;
	add.s32 	%r3628, %r3614, %r6906;
	not.pred 	%p1223, %p2630;
	selp.u32 	%r6907, 1, 0, %p1223;
	add.s32 	%r3629, %r3615, %r6907;
	@%p2630 bra 	$L__BB5_1714;
	shl.b32 	%r6908, %r3629, 2;
	add.s32 	%r6910, %r6810, %r6908;
	ld.shared.u32 	%r11698, [%r6910];
	bra.uni 	$L__BB5_1715;
$L__BB5_1714:
	shl.b32 	%r6911, %r3628, 2;
	add.s32 	%r6913, %r6810, %r6911;
	ld.shared.u32 	%r11695, [%r6913];
$L__BB5_1715:
	setp.ge.s32 	%p1225, %r3628, %r3553;
	mov.pred 	%p1224, 0;
	mov.pred 	%p2631, %p1224;
	@%p1225 bra 	$L__BB5_1722;
	setp.ge.s32 	%p1227, %r3629, %r3552;
	mov.pred 	%p2631, -1;
	@%p1227 bra 	$L__BB5_1722;
	max.s32 	%r6914, %r11695, %r11698;
	cvt.rn.f32.s32 	%f3589, %r6914;
	setp.lt.s32 	%p1229, %r6914, 1;
	mul.f32 	%f3590, %f3589, 0f4B000000;
	selp.f32 	%f3591, %f3590, %f3589, %p1229;
	selp.f32 	%f3592, 0fC1B80000, 0f00000000, %p1229;
	mov.b32 	%r6915, %f3591;
	add.s32 	%r6916, %r6915, -1059760811;
	and.b32  	%r6917, %r6916, -8388608;
	sub.s32 	%r6918, %r6915, %r6917;
	mov.b32 	%f3593, %r6918;
	cvt.rn.f32.s32 	%f3594, %r6917;
	fma.rn.f32 	%f3595, %f3594, 0f34000000, %f3592;
	add.f32 	%f3596, %f3593, 0fBF800000;
	fma.rn.f32 	%f3597, %f3596, 0fBE055027, 0f3E1039F6;
	fma.rn.f32 	%f3598, %f3597, %f3596, 0fBDF8CDCC;
	fma.rn.f32 	%f3599, %f3598, %f3596, 0f3E0F2955;
	fma.rn.f32 	%f3600, %f3599, %f3596, 0fBE2AD8B9;
	fma.rn.f32 	%f3601, %f3600, %f3596, 0f3E4CED0B;
	fma.rn.f32 	%f3602, %f3601, %f3596, 0fBE7FFF22;
	fma.rn.f32 	%f3603, %f3602, %f3596, 0f3EAAAA78;
	fma.rn.f32 	%f3604, %f3603, %f3596, 0fBF000000;
	mul.f32 	%f3605, %f3596, %f3604;
	fma.rn.f32 	%f3606, %f3605, %f3596, %f3596;
	fma.rn.f32 	%f3607, %f3595, 0f3F317218, %f3606;
	setp.gt.u32 	%p1230, %r6915, 2139095039;
	fma.rn.f32 	%f3608, %f3591, 0f7F800000, 0f7F800000;
	selp.f32 	%f3609, %f3608, %f3607, %p1230;
	setp.eq.f32 	%p1231, %f3591, 0f00000000;
	fma.rn.f32 	%f3610, %f3609, 0f3EDE5BD9, 0f3F800000;
	selp.f32 	%f3611, 0fFF800000, %f3610, %p1231;
	cvt.rzi.u32.f32 	%r3634, %f3611;
	setp.eq.s32 	%p1232, %r3634, 0;
	mov.pred 	%p2631, %p1224;
	@%p1232 bra 	$L__BB5_1722;
	mul.hi.s32 	%r6920, %r11698, 1717986919;
	shr.u32 	%r6921, %r6920, 31;
	shr.s32 	%r6922, %r6920, 2;
	add.s32 	%r6923, %r6922, %r6921;
	mul.lo.s32 	%r6924, %r6923, 10;
	sub.s32 	%r3635, %r11698, %r6924;
	mov.b32 	%r11708, 0;
	mov.u32 	%r11709, %r11695;
$L__BB5_1719:
	mul.hi.s32 	%r6925, %r11709, 1717986919;
	shr.u32 	%r6926, %r6925, 31;
	shr.s32 	%r6927, %r6925, 2;
	add.s32 	%r6928, %r6927, %r6926;
	mul.lo.s32 	%r6929, %r6928, 10;
	sub.s32 	%r3638, %r11709, %r6929;
	setp.eq.s32 	%p1233, %r3638, %r3635;
	@%p1233 bra 	$L__BB5_1721;
	setp.le.s32 	%p2631, %r3638, %r3635;
	bra.uni 	$L__BB5_1722;
$L__BB5_1721:
	add.s32 	%r11708, %r11708, 1;
	shr.s32 	%r6932, %r6925, 2;
	add.s32 	%r11709, %r6932, %r6926;
	setp.ne.s32 	%p1235, %r11708, %r3634;
	mov.pred 	%p2631, %p1224;
	@%p1235 bra 	$L__BB5_1719;
$L__BB5_1722:
	selp.b32 	%r11064, %r11695, %r11698, %p2631;
	selp.u32 	%r6933, 1, 0, %p2631;
	add.s32 	%r3642, %r3628, %r6933;
	not.pred 	%p1236, %p2631;
	selp.u32 	%r6934, 1, 0, %p1236;
	add.s32 	%r3643, %r3629, %r6934;
	@%p2631 bra 	$L__BB5_1724;
	shl.b32 	%r6935, %r3643, 2;
	add.s32 	%r6937, %r6810, %r6935;
	ld.shared.u32 	%r11698, [%r6937];
	bra.uni 	$L__BB5_1725;
$L__BB5_1724:
	shl.b32 	%r6938, %r3642, 2;
	add.s32 	%r6940, %r6810, %r6938;
	ld.shared.u32 	%r11695, [%r6940];
$L__BB5_1725:
	setp.ge.s32 	%p1238, %r3642, %r3553;
	mov.pred 	%p1237, 0;
	mov.pred 	%p2632, %p1237;
	@%p1238 bra 	$L__BB5_1732;
	setp.ge.s32 	%p1240, %r3643, %r3552;
	mov.pred 	%p2632, -1;
	@%p1240 bra 	$L__BB5_1732;
	max.s32 	%r6941, %r11695, %r11698;
	cvt.rn.f32.s32 	%f3612, %r6941;
	setp.lt.s32 	%p1242, %r6941, 1;
	mul.f32 	%f3613, %f3612, 0f4B000000;
	selp.f32 	%f3614, %f3613, %f3612, %p1242;
	selp.f32 	%f3615, 0fC1B80000, 0f00000000, %p1242;
	mov.b32 	%r6942, %f3614;
	add.s32 	%r6943, %r6942, -1059760811;
	and.b32  	%r6944, %r6943, -8388608;
	sub.s32 	%r6945, %r6942, %r6944;
	mov.b32 	%f3616, %r6945;
	cvt.rn.f32.s32 	%f3617, %r6944;
	fma.rn.f32 	%f3618, %f3617, 0f34000000, %f3615;
	add.f32 	%f3619, %f3616, 0fBF800000;
	fma.rn.f32 	%f3620, %f3619, 0fBE055027, 0f3E1039F6;
	fma.rn.f32 	%f3621, %f3620, %f3619, 0fBDF8CDCC;
	fma.rn.f32 	%f3622, %f3621, %f3619, 0f3E0F2955;
	fma.rn.f32 	%f3623, %f3622, %f3619, 0fBE2AD8B9;
	fma.rn.f32 	%f3624, %f3623, %f3619, 0f3E4CED0B;
	fma.rn.f32 	%f3625, %f3624, %f3619, 0fBE7FFF22;
	fma.rn.f32 	%f3626, %f3625, %f3619, 0f3EAAAA78;
	fma.rn.f32 	%f3627, %f3626, %f3619, 0fBF000000;
	mul.f32 	%f3628, %f3619, %f3627;
	fma.rn.f32 	%f3629, %f3628, %f3619, %f3619;
	fma.rn.f32 	%f3630, %f3618, 0f3F317218, %f3629;
	setp.gt.u32 	%p1243, %r6942, 2139095039;
	fma.rn.f32 	%f3631, %f3614, 0f7F800000, 0f7F800000;
	selp.f32 	%f3632, %f3631, %f3630, %p1243;
	setp.eq.f32 	%p1244, %f3614, 0f00000000;
	fma.rn.f32 	%f3633, %f3632, 0f3EDE5BD9, 0f3F800000;
	selp.f32 	%f3634, 0fFF800000, %f3633, %p1244;
	cvt.rzi.u32.f32 	%r3648, %f3634;
	setp.eq.s32 	%p1245, %r3648, 0;
	mov.pred 	%p2632, %p1237;
	@%p1245 bra 	$L__BB5_1732;
	mul.hi.s32 	%r6947, %r11698, 1717986919;
	shr.u32 	%r6948, %r6947, 31;
	shr.s32 	%r6949, %r6947, 2;
	add.s32 	%r6950, %r6949, %r6948;
	mul.lo.s32 	%r6951, %r6950, 10;
	sub.s32 	%r3649, %r11698, %r6951;
	mov.b32 	%r11712, 0;
	mov.u32 	%r11713, %r11695;
$L__BB5_1729:
	mul.hi.s32 	%r6952, %r11713, 1717986919;
	shr.u32 	%r6953, %r6952, 31;
	shr.s32 	%r6954, %r6952, 2;
	add.s32 	%r6955, %r6954, %r6953;
	mul.lo.s32 	%r6956, %r6955, 10;
	sub.s32 	%r3652, %r11713, %r6956;
	setp.eq.s32 	%p1246, %r3652, %r3649;
	@%p1246 bra 	$L__BB5_1731;
	setp.le.s32 	%p2632, %r3652, %r3649;
	bra.uni 	$L__BB5_1732;
$L__BB5_1731:
	add.s32 	%r11712, %r11712, 1;
	shr.u32 	%r6958, %r6952, 31;
	shr.s32 	%r6959, %r6952, 2;
	add.s32 	%r11713, %r6959, %r6958;
	setp.ne.s32 	%p1248, %r11712, %r3648;
	mov.pred 	%p2632, %p1237;
	@%p1248 bra 	$L__BB5_1729;
$L__BB5_1732:
	selp.b32 	%r11068, %r11695, %r11698, %p2632;
	selp.u32 	%r6960, 1, 0, %p2632;
	add.s32 	%r3656, %r3642, %r6960;
	not.pred 	%p1249, %p2632;
	selp.u32 	%r6961, 1, 0, %p1249;
	add.s32 	%r3657, %r3643, %r6961;
	@%p2632 bra 	$L__BB5_1734;
	shl.b32 	%r6962, %r3657, 2;
	add.s32 	%r6964, %r6810, %r6962;
	ld.shared.u32 	%r11698, [%r6964];
	bra.uni 	$L__BB5_1735;
$L__BB5_1734:
	shl.b32 	%r6965, %r3656, 2;
	add.s32 	%r6967, %r6810, %r6965;
	ld.shared.u32 	%r11695, [%r6967];
$L__BB5_1735:
	setp.ge.s32 	%p1251, %r3656, %r3553;
	mov.pred 	%p1250, 0;
	mov.pred 	%p2633, %p1250;
	@%p1251 bra 	$L__BB5_1742;
	setp.ge.s32 	%p1253, %r3657, %r3552;
	mov.pred 	%p2633, -1;
	@%p1253 bra 	$L__BB5_1742;
	max.s32 	%r6968, %r11695, %r11698;
	cvt.rn.f32.s32 	%f3635, %r6968;
	setp.lt.s32 	%p1255, %r6968, 1;
	mul.f32 	%f3636, %f3635, 0f4B000000;
	selp.f32 	%f3637, %f3636, %f3635, %p1255;
	selp.f32 	%f3638, 0fC1B80000, 0f00000000, %p1255;
	mov.b32 	%r6969, %f3637;
	add.s32 	%r6970, %r6969, -1059760811;
	and.b32  	%r6971, %r6970, -8388608;
	sub.s32 	%r6972, %r6969, %r6971;
	mov.b32 	%f3639, %r6972;
	cvt.rn.f32.s32 	%f3640, %r6971;
	fma.rn.f32 	%f3641, %f3640, 0f34000000, %f3638;
	add.f32 	%f3642, %f3639, 0fBF800000;
	fma.rn.f32 	%f3643, %f3642, 0fBE055027, 0f3E1039F6;
	fma.rn.f32 	%f3644, %f3643, %f3642, 0fBDF8CDCC;
	fma.rn.f32 	%f3645, %f3644, %f3642, 0f3E0F2955;
	fma.rn.f32 	%f3646, %f3645, %f3642, 0fBE2AD8B9;
	fma.rn.f32 	%f3647, %f3646, %f3642, 0f3E4CED0B;
	fma.rn.f32 	%f3648, %f3647, %f3642, 0fBE7FFF22;
	fma.rn.f32 	%f3649, %f3648, %f3642, 0f3EAAAA78;
	fma.rn.f32 	%f3650, %f3649, %f3642, 0fBF000000;
	mul.f32 	%f3651, %f3642, %f3650;
	fma.rn.f32 	%f3652, %f3651, %f3642, %f3642;
	fma.rn.f32 	%f3653, %f3641, 0f3F317218, %f3652;
	setp.gt.u32 	%p1256, %r6969, 2139095039;
	fma.rn.f32 	%f3654, %f3637, 0f7F800000, 0f7F800000;
	selp.f32 	%f3655, %f3654, %f3653, %p1256;
	setp.eq.f32 	%p1257, %f3637, 0f00000000;
	fma.rn.f32 	%f3656, %f3655, 0f3EDE5BD9, 0f3F800000;
	selp.f32 	%f3657, 0fFF800000, %f3656, %p1257;
	cvt.rzi.u32.f32 	%r3662, %f3657;
	setp.eq.s32 	%p1258, %r3662, 0;
	mov.pred 	%p2633, %p1250;
	@%p1258 bra 	$L__BB5_1742;
	mul.hi.s32 	%r6974, %r11698, 1717986919;
	shr.u32 	%r6975, %r6974, 31;
	shr.s32 	%r6976, %r6974, 2;
	add.s32 	%r6977, %r6976, %r6975;
	mul.lo.s32 	%r6978, %r6977, 10;
	sub.s32 	%r3663, %r11698, %r6978;
	mov.b32 	%r11716, 0;
	mov.u32 	%r11717, %r11695;
$L__BB5_1739:
	mul.hi.s32 	%r6979, %r11717, 1717986919;
	shr.u32 	%r6980, %r6979, 31;
	shr.s32 	%r6981, %r6979, 2;
	add.s32 	%r6982, %r6981, %r6980;
	mul.lo.s32 	%r6983, %r6982, 10;
	sub.s32 	%r3666, %r11717, %r6983;
	setp.eq.s32 	%p1259, %r3666, %r3663;
	@%p1259 bra 	$L__BB5_1741;
	setp.le.s32 	%p2633, %r3666, %r3663;
	bra.uni 	$L__BB5_1742;
$L__BB5_1741:
	add.s32 	%r11716, %r11716, 1;
	shr.u32 	%r6985, %r6979, 31;
	shr.s32 	%r6986, %r6979, 2;
	add.s32 	%r11717, %r6986, %r6985;
	setp.ne.s32 	%p1261, %r11716, %r3662;
	mov.pred 	%p2633, %p1250;
	@%p1261 bra 	$L__BB5_1739;
$L__BB5_1742:
	selp.b32 	%r11072, %r11695, %r11698, %p2633;
	selp.u32 	%r6987, 1, 0, %p2633;
	add.s32 	%r3670, %r3656, %r6987;
	not.pred 	%p1262, %p2633;
	selp.u32 	%r6988, 1, 0, %p1262;
	add.s32 	%r3671, %r3657, %r6988;
	@%p2633 bra 	$L__BB5_1744;
	shl.b32 	%r6989, %r3671, 2;
	mov.u32 	%r6990, _ZZN3cub18CUB_300001_SM_10006detail10merge_sort30DeviceMergeSortBlockSortKernelINS2_10policy_hubIN6thrust24THRUST_300001_SM_1000_NS6detail15normal_iteratorINS6_10device_ptrIiEEEEE9Policy600ESB_PNS0_8NullTypeESB_SF_m14lex_comparatoriSE_EEvbT0_T1_T2_T3_T4_PT6_PT7_T5_NS1_7vsmem_tEE19static_temp_storage;
	add.s32 	%r6991, %r6990, %r6989;
	ld.shared.u32 	%r11698, [%r6991];
	bra.uni 	$L__BB5_1745;
$L__BB5_1744:
	shl.b32 	%r6992, %r3670, 2;
	mov.u32 	%r6993, _ZZN3cub18CUB_300001_SM_10006detail10merge_sort30DeviceMergeSortBlockSortKernelINS2_10policy_hubIN6thrust24THRUST_300001_SM_1000_NS6detail15normal_iteratorINS6_10device_ptrIiEEEEE9Policy600ESB_PNS0_8NullTypeESB_SF_m14lex_comparatoriSE_EEvbT0_T1_T2_T3_T4_PT6_PT7_T5_NS1_7vsmem_tEE19static_temp_storage;
	add.s32 	%r6994, %r6993, %r6992;
	ld.shared.u32 	%r11695, [%r6994];
$L__BB5_1745:
	setp.ge.s32 	%p1264, %r3670, %r3553;
	mov.pred 	%p1263, 0;
	mov.pred 	%p2634, %p1263;
	@%p1264 bra 	$L__BB5_1752;
	setp.ge.s32 	%p1266, %r3671, %r3552;
	mov.pred 	%p2634, -1;
	@%p1266 bra 	$L__BB5_1752;
	max.s32 	%r6995, %r11695, %r11698;
	cvt.rn.f32.s32 	%f3658, %r6995;
	setp.lt.s32 	%p1268, %r6995, 1;
	mul.f32 	%f3659, %f3658, 0f4B000000;
	selp.f32 	%f3660, %f3659, %f3658, %p1268;
	selp.f32 	%f3661, 0fC1B80000, 0f00000000, %p1268;
	mov.b32 	%r6996, %f3660;
	add.s32 	%r6997, %r6996, -1059760811;
	and.b32  	%r6998, %r6997, -8388608;
	sub.s32 	%r6999, %r6996, %r6998;
	mov.b32 	%f3662, %r6999;
	cvt.rn.f32.s32 	%f3663, %r6998;
	fma.rn.f32 	%f3664, %f3663, 0f34000000, %f3661;
	add.f32 	%f3665, %f3662, 0fBF800000;
	fma.rn.f32 	%f3666, %f3665, 0fBE055027, 0f3E1039F6;
	fma.rn.f32 	%f3667, %f3666, %f3665, 0fBDF8CDCC;
	fma.rn.f32 	%f3668, %f3667, %f3665, 0f3E0F2955;
	fma.rn.f32 	%f3669, %f3668, %f3665, 0fBE2AD8B9;
	fma.rn.f32 	%f3670, %f3669, %f3665, 0f3E4CED0B;
	fma.rn.f32 	%f3671, %f3670, %f3665, 0fBE7FFF22;
	fma.rn.f32 	%f3672, %f3671, %f3665, 0f3EAAAA78;
	fma.rn.f32 	%f3673, %f3672, %f3665, 0fBF000000;
	mul.f32 	%f3674, %f3665, %f3673;
	fma.rn.f32 	%f3675, %f3674, %f3665, %f3665;
	fma.rn.f32 	%f3676, %f3664, 0f3F317218, %f3675;
	setp.gt.u32 	%p1269, %r6996, 2139095039;
	fma.rn.f32 	%f3677, %f3660, 0f7F800000, 0f7F800000;
	selp.f32 	%f3678, %f3677, %f3676, %p1269;
	setp.eq.f32 	%p1270, %f3660, 0f00000000;
	fma.rn.f32 	%f3679, %f3678, 0f3EDE5BD9, 0f3F800000;
	selp.f32 	%f3680, 0fFF800000, %f3679, %p1270;
	cvt.rzi.u32.f32 	%r3676, %f3680;
	setp.eq.s32 	%p1271, %r3676, 0;
	mov.pred 	%p2634, %p1263;
	@%p1271 bra 	$L__BB5_1752;
	mul.hi.s32 	%r7001, %r11698, 1717986919;
	shr.u32 	%r7002, %r7001, 31;
	shr.s32 	%r7003, %r7001, 2;
	add.s32 	%r7004, %r7003, %r7002;
	mul.lo.s32 	%r7005, %r7004, 10;
	sub.s32 	%r3677, %r11698, %r7005;
	mov.b32 	%r11720, 0;
	mov.u32 	%r11721, %r11695;
$L__BB5_1749:
	mul.hi.s32 	%r7006, %r11721, 1717986919;
	shr.u32 	%r7007, %r7006, 31;
	shr.s32 	%r7008, %r7006, 2;
	add.s32 	%r7009, %r7008, %r7007;
	mul.lo.s32 	%r7010, %r7009, 10;
	sub.s32 	%r3680, %r11721, %r7010;
	setp.eq.s32 	%p1272, %r3680, %r3677;
	@%p1272 bra 	$L__BB5_1751;
	setp.le.s32 	%p2634, %r3680, %r3677;
	bra.uni 	$L__BB5_1752;
$L__BB5_1751:
	add.s32 	%r11720, %r11720, 1;
	mul.hi.s32 	%r7011, %r11721, 1717986919;
	shr.u32 	%r7012, %r7011, 31;
	shr.s32 	%r7013, %r7011, 2;
	add.s32 	%r11721, %r7013, %r7012;
	setp.ne.s32 	%p1274, %r11720, %r3676;
	mov.pred 	%p2634, %p1263;
	@%p1274 bra 	$L__BB5_1749;
$L__BB5_1752:
	selp.b32 	%r11076, %r11695, %r11698, %p2634;
	selp.u32 	%r7014, 1, 0, %p2634;
	add.s32 	%r3684, %r3670, %r7014;
	not.pred 	%p1275, %p2634;
	selp.u32 	%r7015, 1, 0, %p1275;
	add.s32 	%r3685, %r3671, %r7015;
	@%p2634 bra 	$L__BB5_1754;
	shl.b32 	%r7016, %r3685, 2;
	mov.u32 	%r7017, _ZZN3cub18CUB_300001_SM_10006detail10merge_sort30DeviceMergeSortBlockSortKernelINS2_10policy_hubIN6thrust24THRUST_300001_SM_1000_NS6detail15normal_iteratorINS6_10device_ptrIiEEEEE9Policy600ESB_PNS0_8NullTypeESB_SF_m14lex_comparatoriSE_EEvbT0_T1_T2_T3_T4_PT6_PT7_T5_NS1_7vsmem_tEE19static_temp_storage;
	add.s32 	%r7018, %r7017, %r7016;
	ld.shared.u32 	%r11698, [%r7018];
	bra.uni 	$L__BB5_1755;
$L__BB5_1754:
	shl.b32 	%r7019, %r3684, 2;
	mov.u32 	%r7020, _ZZN3cub18CUB_300001_SM_10006detail10merge_sort30DeviceMergeSortBlockSortKernelINS2_10policy_hubIN6thrust24THRUST_300001_SM_1000_NS6detail15normal_iteratorINS6_10device_ptrIiEEEEE9Policy600ESB_PNS0_8NullTypeESB_SF_m14lex_comparatoriSE_EEvbT0_T1_T2_T3_T4_PT6_PT7_T5_NS1_7vsmem_tEE19static_temp_storage;
	add.s32 	%r7021, %r7020, %r7019;
	ld.shared.u32 	%r11695, [%r7021];
$L__BB5_1755:
	setp.ge.s32 	%p1277, %r3684, %r3553;
	mov.pred 	%p1276, 0;
	mov.pred 	%p2635, %p1276;
	@%p1277 bra 	$L__BB5_1762;
	setp.ge.s32 	%p1279, %r3685, %r3552;
	mov.pred 	%p2635, -1;
	@%p1279 bra 	$L__BB5_1762;
	max.s32 	%r7022, %r11695, %r11698;
	cvt.rn.f32.s32 	%f3681, %r7022;
	setp.lt.s32 	%p1281, %r7022, 1;
	mul.f32 	%f3682, %f3681, 0f4B000000;
	selp.f32 	%f3683, %f3682, %f3681, %p1281;
	selp.f32 	%f3684, 0fC1B80000, 0f00000000, %p1281;
	mov.b32 	%r7023, %f3683;
	add.s32 	%r7024, %r7023, -1059760811;
	and.b32  	%r7025, %r7024, -8388608;
	sub.s32 	%r7026, %r7023, %r7025;
	mov.b32 	%f3685, %r7026;
	cvt.rn.f32.s32 	%f3686, %r7025;
	fma.rn.f32 	%f3687, %f3686, 0f34000000, %f3684;
	add.f32 	%f3688, %f3685, 0fBF800000;
	fma.rn.f32 	%f3689, %f3688, 0fBE055027, 0f3E1039F6;
	fma.rn.f32 	%f3690, %f3689, %f3688, 0fBDF8CDCC;
	fma.rn.f32 	%f3691, %f3690, %f3688, 0f3E0F2955;
	fma.rn.f32 	%f3692, %f3691, %f3688, 0fBE2AD8B9;
	fma.rn.f32 	%f3693, %f3692, %f3688, 0f3E4CED0B;
	fma.rn.f32 	%f3694, %f3693, %f3688, 0fBE7FFF22;
	fma.rn.f32 	%f3695, %f3694, %f3688, 0f3EAAAA78;
	fma.rn.f32 	%f3696, %f3695, %f3688, 0fBF000000;
	mul.f32 	%f3697, %f3688, %f3696;
	fma.rn.f32 	%f3698, %f3697, %f3688, %f3688;
	fma.rn.f32 	%f3699, %f3687, 0f3F317218, %f3698;
	setp.gt.u32 	%p1282, %r7023, 2139095039;
	fma.rn.f32 	%f3700, %f3683, 0f7F800000, 0f7F800000;
	selp.f32 	%f3701, %f3700, %f3699, %p1282;
	setp.eq.f32 	%p1283, %f3683, 0f00000000;
	fma.rn.f32 	%f3702, %f3701, 0f3EDE5BD9, 0f3F800000;
	selp.f32 	%f3703, 0fFF800000, %f3702, %p1283;
	cvt.rzi.u32.f32 	%r3690, %f3703;
	setp.eq.s32 	%p1284, %r3690, 0;
	mov.pred 	%p2635, %p1276;
	@%p1284 bra 	$L__BB5_1762;
	mul.hi.s32 	%r7028, %r11698, 1717986919;
	shr.u32 	%r7029, %r7028, 31;
	shr.s32 	%r7030, %r7028, 2;
	add.s32 	%r7031, %r7030, %r7029;
	mul.lo.s32 	%r7032, %r7031, 10;
	sub.s32 	%r3691, %r11698, %r7032;
	mov.b32 	%r11724, 0;
	mov.u32 	%r11725, %r11695;
$L__BB5_1759:
	mul.hi.s32 	%r7033, %r11725, 1717986919;
	shr.u32 	%r7034, %r7033, 31;
	shr.s32 	%r7035, %r7033, 2;
	add.s32 	%r7036, %r7035, %r7034;
	mul.lo.s32 	%r7037, %r7036, 10;
	sub.s32 	%r3694, %r11725, %r7037;
	setp.eq.s32 	%p1285, %r3694, %r3691;
	@%p1285 bra 	$L__BB5_1761;
	setp.le.s32 	%p2635, %r3694, %r3691;
	bra.uni 	$L__BB5_1762;
$L__BB5_1761:
	add.s32 	%r11724, %r11724, 1;
	mul.hi.s32 	%r7038, %r11725, 1717986919;
	shr.u32 	%r7039, %r7038, 31;
	shr.s32 	%r7040, %r7038, 2;
	add.s32 	%r11725, %r7040, %r7039;
	setp.ne.s32 	%p1287, %r11724, %r3690;
	mov.pred 	%p2635, %p1276;
	@%p1287 bra 	$L__BB5_1759;
$L__BB5_1762:
	selp.b32 	%r11080, %r11695, %r11698, %p2635;
	selp.u32 	%r7041, 1, 0, %p2635;
	add.s32 	%r3698, %r3684, %r7041;
	not.pred 	%p1288, %p2635;
	selp.u32 	%r7042, 1, 0, %p1288;
	add.s32 	%r3699, %r3685, %r7042;
	@%p2635 bra 	$L__BB5_1764;
	shl.b32 	%r7043, %r3699, 2;
	mov.u32 	%r7044, _ZZN3cub18CUB_300001_SM_10006detail10merge_sort30DeviceMergeSortBlockSortKernelINS2_10policy_hubIN6thrust24THRUST_300001_SM_1000_NS6detail15normal_iteratorINS6_10device_ptrIiEEEEE9Policy600ESB_PNS0_8NullTypeESB_SF_m14lex_comparatoriSE_EEvbT0_T1_T2_T3_T4_PT6_PT7_T5_NS1_7vsmem_tEE19static_temp_storage;
	add.s32 	%r7045, %r7044, %r7043;
	ld.shared.u32 	%r11698, [%r7045];
	bra.uni 	$L__BB5_1765;
$L__BB5_1764:
	shl.b32 	%r7046, %r3698, 2;
	mov.u32 	%r7047, _ZZN3cub18CUB_300001_SM_10006detail10merge_sort30DeviceMergeSortBlockSortKernelINS2_10policy_hubIN6thrust24THRUST_300001_SM_1000_NS6detail15normal_iteratorINS6_10device_ptrIiEEEEE9Policy600ESB_PNS0_8NullTypeESB_SF_m14lex_comparatoriSE_EEvbT0_T1_T2_T3_T4_PT6_PT7_T5_NS1_7vsmem_tEE19static_temp_storage;
	add.s32 	%r7048, %r7047, %r7046;
	ld.shared.u32 	%r11695, [%r7048];
$L__BB5_1765:
	setp.ge.s32 	%p1290, %r3698, %r3553;
	mov.pred 	%p1289, 0;
	mov.pred 	%p2636, %p1289;
	@%p1290 bra 	$L__BB5_1772;
	setp.ge.s32 	%p1292, %r3699, %r3552;
	mov.pred 	%p2636, -1;
	@%p1292 bra 	$L__BB5_1772;
	max.s32 	%r7049, %r11695, %r11698;
	cvt.rn.f32.s32 	%f3704, %r7049;
	setp.lt.s32 	%p1294, %r7049, 1;
	mul.f32 	%f3705, %f3704, 0f4B000000;
	selp.f32 	%f3706, %f3705, %f3704, %p1294;
	selp.f32 	%f3707, 0fC1B80000, 0f00000000, %p1294;
	mov.b32 	%r7050, %f3706;
	add.s32 	%r7051, %r7050, -1059760811;
	and.b32  	%r7052, %r7051, -8388608;
	sub.s32 	%r7053, %r7050, %r7052;
	mov.b32 	%f3708, %r7053;
	cvt.rn.f32.s32 	%f3709, %r7052;
	fma.rn.f32 	%f3710, %f3709, 0f34000000, %f3707;
	add.f32 	%f3711, %f3708, 0fBF800000;
	fma.rn.f32 	%f3712, %f3711, 0fBE055027, 0f3E1039F6;
	fma.rn.f32 	%f3713, %f3712, %f3711, 0fBDF8CDCC;
	fma.rn.f32 	%f3714, %f3713, %f3711, 0f3E0F2955;
	fma.rn.f32 	%f3715, %f3714, %f3711, 0fBE2AD8B9;
	fma.rn.f32 	%f3716, %f3715, %f3711, 0f3E4CED0B;
	fma.rn.f32 	%f3717, %f3716, %f3711, 0fBE7FFF22;
	fma.rn.f32 	%f3718, %f3717, %f3711, 0f3EAAAA78;
	fma.rn.f32 	%f3719, %f3718, %f3711, 0fBF000000;
	mul.f32 	%f3720, %f3711, %f3719;
	fma.rn.f32 	%f3721, %f3720, %f3711, %f3711;
	fma.rn.f32 	%f3722, %f3710, 0f3F317218, %f3721;
	setp.gt.u32 	%p1295, %r7050, 2139095039;
	fma.rn.f32 	%f3723, %f3706, 0f7F800000, 0f7F800000;
	selp.f32 	%f3724, %f3723, %f3722, %p1295;
	setp.eq.f32 	%p1296, %f3706, 0f00000000;
	fma.rn.f32 	%f3725, %f3724, 0f3EDE5BD9, 0f3F800000;
	selp.f32 	%f3726, 0fFF800000, %f3725, %p1296;
	cvt.rzi.u32.f32 	%r3704, %f3726;
	setp.eq.s32 	%p1297, %r3704, 0;
	mov.pred 	%p2636, %p1289;
	@%p1297 bra 	$L__BB5_1772;
	mul.hi.s32 	%r7055, %r11698, 1717986919;
	shr.u32 	%r7056, %r7055, 31;
	shr.s32 	%r7057, %r7055, 2;
	add.s32 	%r7058, %r7057, %r7056;
	mul.lo.s32 	%r7059, %r7058, 10;
	sub.s32 	%r3705, %r11698, %r7059;
	mov.b32 	%r11728, 0;
	mov.u32 	%r11729, %r11695;
$L__BB5_1769:
	mul.hi.s32 	%r7060, %r11729, 1717986919;
	shr.u32 	%r7061, %r7060, 31;
	shr.s32 	%r7062, %r7060, 2;
	add.s32 	%r7063, %r7062, %r7061;
	mul.lo.s32 	%r7064, %r7063, 10;
	sub.s32 	%r3708, %r11729, %r7064;
	setp.eq.s32 	%p1298, %r3708, %r3705;
	@%p1298 bra 	$L__BB5_1771;
	setp.le.s32 	%p2636, %r3708, %r3705;
	bra.uni 	$L__BB5_1772;
$L__BB5_1771:
	add.s32 	%r11728, %r11728, 1;
	mul.hi.s32 	%r7065, %r11729, 1717986919;
	shr.u32 	%r7066, %r7065, 31;
	shr.s32 	%r7067, %r7065, 2;
	add.s32 	%r11729, %r7067, %r7066;
	setp.ne.s32 	%p1300, %r11728, %r3704;
	mov.pred 	%p2636, %p1289;
	@%p1300 bra 	$L__BB5_1769;
$L__BB5_1772:
	selp.b32 	%r11084, %r11695, %r11698, %p2636;
	selp.u32 	%r7068, 1, 0, %p2636;
	add.s32 	%r3712, %r3698, %r7068;
	not.pred 	%p1301, %p2636;
	selp.u32 	%r7069, 1, 0, %p1301;
	add.s32 	%r3713, %r3699, %r7069;
	@%p2636 bra 	$L__BB5_1774;
	shl.b32 	%r7070, %r3713, 2;
	mov.u32 	%r7071, _ZZN3cub18CUB_300001_SM_10006detail10merge_sort30DeviceMergeSortBlockSortKernelINS2_10policy_hubIN6thrust24THRUST_300001_SM_1000_NS6detail15normal_iteratorINS6_10device_ptrIiEEEEE9Policy600ESB_PNS0_8NullTypeESB_SF_m14lex_comparatoriSE_EEvbT0_T1_T2_T3_T4_PT6_PT7_T5_NS1_7vsmem_tEE19static_temp_storage;
	add.s32 	%r7072, %r7071, %r7070;
	ld.shared.u32 	%r11698, [%r7072];
	bra.uni 	$L__BB5_1775;
$L__BB5_1774:
	shl.b32 	%r7073, %r3712, 2;
	mov.u32 	%r7074, _ZZN3cub18CUB_300001_SM_10006detail10merge_sort30DeviceMergeSortBlockSortKernelINS2_10policy_hubIN6thrust24THRUST_300001_SM_1000_NS6detail15normal_iteratorINS6_10device_ptrIiEEEEE9Policy600ESB_PNS0_8NullTypeESB_SF_m14lex_comparatoriSE_EEvbT0_T1_T2_T3_T4_PT6_PT7_T5_NS1_7vsmem_tEE19static_temp_storage;
	add.s32 	%r7075, %r7074, %r7073;
	ld.shared.u32 	%r11695, [%r7075];
$L__BB5_1775:
	setp.ge.s32 	%p1303, %r3712, %r3553;
	mov.pred 	%p1302, 0;
	mov.pred 	%p2637, %p1302;
	@%p1303 bra 	$L__BB5_1782;
	setp.ge.s32 	%p1305, %r3713, %r3552;
	mov.pred 	%p2637, -1;
	@%p1305 bra 	$L__BB5_1782;
	max.s32 	%r7076, %r11695, %r11698;
	cvt.rn.f32.s32 	%f3727, %r7076;
	setp.lt.s32 	%p1307, %r7076, 1;
	mul.f32 	%f3728, %f3727, 0f4B000000;
	selp.f32 	%f3729, %f3728, %f3727, %p1307;
	selp.f32 	%f3730, 0fC1B80000, 0f00000000, %p1307;
	mov.b32 	%r7077, %f3729;
	add.s32 	%r7078, %r7077, -1059760811;
	and.b32  	%r7079, %r7078, -8388608;
	sub.s32 	%r7080, %r7077, %r7079;
	mov.b32 	%f3731, %r7080;
	cvt.rn.f32.s32 	%f3732, %r7079;
	fma.rn.f32 	%f3733, %f3732, 0f34000000, %f3730;
	add.f32 	%f3734, %f3731, 0fBF800000;
	fma.rn.f32 	%f3735, %f3734, 0fBE055027, 0f3E1039F6;
	fma.rn.f32 	%f3736, %f3735, %f3734, 0fBDF8CDCC;
	fma.rn.f32 	%f3737, %f3736, %f3734, 0f3E0F2955;
	fma.rn.f32 	%f3738, %f3737, %f3734, 0fBE2AD8B9;
	fma.rn.f32 	%f3739, %f3738, %f3734, 0f3E4CED0B;
	fma.rn.f32 	%f3740, %f3739, %f3734, 0fBE7FFF22;
	fma.rn.f32 	%f3741, %f3740, %f3734, 0f3EAAAA78;
	fma.rn.f32 	%f3742, %f3741, %f3734, 0fBF000000;
	mul.f32 	%f3743, %f3734, %f3742;
	fma.rn.f32 	%f3744, %f3743, %f3734, %f3734;
	fma.rn.f32 	%f3745, %f3733, 0f3F317218, %f3744;
	setp.gt.u32 	%p1308, %r7077, 2139095039;
	fma.rn.f32 	%f3746, %f3729, 0f7F800000, 0f7F800000;
	selp.f32 	%f3747, %f3746, %f3745, %p1308;
	setp.eq.f32 	%p1309, %f3729, 0f00000000;
	fma.rn.f32 	%f3748, %f3747, 0f3EDE5BD9, 0f3F800000;
	selp.f32 	%f3749, 0fFF800000, %f3748, %p1309;
	cvt.rzi.u32.f32 	%r3718, %f3749;
	setp.eq.s32 	%p1310, %r3718, 0;
	mov.pred 	%p2637, %p1302;
	@%p1310 bra 	$L__BB5_1782;
	mul.hi.s32 	%r7082, %r11698, 1717986919;
	shr.u32 	%r7083, %r7082, 31;
	shr.s32 	%r7084, %r7082, 2;
	add.s32 	%r7085, %r7084, %r7083;
	mul.lo.s32 	%r7086, %r7085, 10;
	sub.s32 	%r3719, %r11698, %r7086;
	mov.b32 	%r11732, 0;
	mov.u32 	%r11733, %r11695;
$L__BB5_1779:
	mul.hi.s32 	%r7087, %r11733, 1717986919;
	shr.u32 	%r7088, %r7087, 31;
	shr.s32 	%r7089, %r7087, 2;
	add.s32 	%r7090, %r7089, %r7088;
	mul.lo.s32 	%r7091, %r7090, 10;
	sub.s32 	%r3722, %r11733, %r7091;
	setp.eq.s32 	%p1311, %r3722, %r3719;
	@%p1311 bra 	$L__BB5_1781;
	setp.le.s32 	%p2637, %r3722, %r3719;
	bra.uni 	$L__BB5_1782;
$L__BB5_1781:
	add.s32 	%r11732, %r11732, 1;
	mul.hi.s32 	%r7092, %r11733, 1717986919;
	shr.u32 	%r7093, %r7092, 31;
	shr.s32 	%r7094, %r7092, 2;
	add.s32 	%r11733, %r7094, %r7093;
	setp.ne.s32 	%p1313, %r11732, %r3718;
	mov.pred 	%p2637, %p1302;
	@%p1313 bra 	$L__BB5_1779;
$L__BB5_1782:
	selp.b32 	%r11088, %r11695, %r11698, %p2637;
	selp.u32 	%r7095, 1, 0, %p2637;
	add.s32 	%r3726, %r3712, %r7095;
	not.pred 	%p1314, %p2637;
	selp.u32 	%r7096, 1, 0, %p1314;
	add.s32 	%r3727, %r3713, %r7096;
	@%p2637 bra 	$L__BB5_1784;
	shl.b32 	%r7097, %r3727, 2;
	mov.u32 	%r7098, _ZZN3cub18CUB_300001_SM_10006detail10merge_sort30DeviceMergeSortBlockSortKernelINS2_10policy_hubIN6thrust24THRUST_300001_SM_1000_NS6detail15normal_iteratorINS6_10device_ptrIiEEEEE9Policy600ESB_PNS0_8NullTypeESB_SF_m14lex_comparatoriSE_EEvbT0_T1_T2_T3_T4_PT6_PT7_T5_NS1_7vsmem_tEE19static_temp_storage;
	add.s32 	%r7099, %r7098, %r7097;
	ld.shared.u32 	%r11698, [%r7099];
	bra.uni 	$L__BB5_1785;
$L__BB5_1784:
	shl.b32 	%r7100, %r3726, 2;
	mov.u32 	%r7101, _ZZN3cub18CUB_300001_SM_10006detail10merge_sort30DeviceMergeSortBlockSortKernelINS2_10policy_hubIN6thrust24THRUST_300001_SM_1000_NS6detail15normal_iteratorINS6_10device_ptrIiEEEEE9Policy600ESB_PNS0_8NullTypeESB_SF_m14lex_comparatoriSE_EEvbT0_T1_T2_T3_T4_PT6_PT7_T5_NS1_7vsmem_tEE19static_temp_storage;
	add.s32 	%r7102, %r7101, %r7100;
	ld.shared.u32 	%r11695, [%r7102];
$L__BB5_1785:
	setp.ge.s32 	%p1316, %r3726, %r3553;
	mov.pred 	%p1315, 0;
	mov.pred 	%p2638, %p1315;
	@%p1316 bra 	$L__BB5_1792;
	setp.ge.s32 	%p1318, %r3727, %r3552;
	mov.pred 	%p2638, -1;
	@%p1318 bra 	$L__BB5_1792;
	max.s32 	%r7103, %r11695, %r11698;
	cvt.rn.f32.s32 	%f3750, %r7103;
	setp.lt.s32 	%p1320, %r7103, 1;
	mul.f32 	%f3751, %f3750, 0f4B000000;
	selp.f32 	%f3752, %f3751, %f3750, %p1320;
	selp.f32 	%f3753, 0fC1B80000, 0f00000000, %p1320;
	mov.b32 	%r7104, %f3752;
	add.s32 	%r7105, %r7104, -1059760811;
	and.b32  	%r7106, %r7105, -8388608;
	sub.s32 	%r7107, %r7104, %r7106;
	mov.b32 	%f3754, %r7107;
	cvt.rn.f32.s32 	%f3755, %r7106;
	fma.rn.f32 	%f3756, %f3755, 0f34000000, %f3753;
	add.f32 	%f3757, %f3754, 0fBF800000;
	fma.rn.f32 	%f3758, %f3757, 0fBE055027, 0f3E1039F6;
	fma.rn.f32 	%f3759, %f3758, %f3757, 0fBDF8CDCC;
	fma.rn.f32 	%f3760, %f3759, %f3757, 0f3E0F2955;
	fma.rn.f32 	%f3761, %f3760, %f3757, 0fBE2AD8B9;
	fma.rn.f32 	%f3762, %f3761, %f3757, 0f3E4CED0B;
	fma.rn.f32 	%f3763, %f3762, %f3757, 0fBE7FFF22;
	fma.rn.f32 	%f3764, %f3763, %f3757, 0f3EAAAA78;
	fma.rn.f32 	%f3765, %f3764, %f3757, 0fBF000000;
	mul.f32 	%f3766, %f3757, %f3765;
	fma.rn.f32 	%f3767, %f3766, %f3757, %f3757;
	fma.rn.f32 	%f3768, %f3756, 0f3F317218, %f3767;
	setp.gt.u32 	%p1321, %r7104, 2139095039;
	fma.rn.f32 	%f3769, %f3752, 0f7F800000, 0f7F800000;
	selp.f32 	%f3770, %f3769, %f3768, %p1321;
	setp.eq.f32 	%p1322, %f3752, 0f00000000;
	fma.rn.f32 	%f3771, %f3770, 0f3EDE5BD9, 0f3F800000;
	selp.f32 	%f3772, 0fFF800000, %f3771, %p1322;
	cvt.rzi.u32.f32 	%r3732, %f3772;
	setp.eq.s32 	%p1323, %r3732, 0;
	mov.pred 	%p2638, %p1315;
	@%p1323 bra 	$L__BB5_1792;
	mul.hi.s32 	%r7109, %r11698, 1717986919;
	shr.u32 	%r7110, %r7109, 31;
	shr.s32 	%r7111, %r7109, 2;
	add.s32 	%r7112, %r7111, %r7110;
	mul.lo.s32 	%r7113, %r7112, 10;
	sub.s32 	%r3733, %r11698, %r7113;
	mov.b32 	%r11736, 0;
	mov.u32 	%r11737, %r11695;
$L__BB5_1789:
	mul.hi.s32 	%r7114, %r11737, 1717986919;
	shr.u32 	%r7115, %r7114, 31;
	shr.s32 	%r7116, %r7114, 2;
	add.s32 	%r7117, %r7116, %r7115;
	mul.lo.s32 	%r7118, %r7117, 10;
	sub.s32 	%r3736, %r11737, %r7118;
	setp.eq.s32 	%p1324, %r3736, %r3733;
	@%p1324 bra 	$L__BB5_1791;
	setp.le.s32 	%p2638, %r3736, %r3733;
	bra.uni 	$L__BB5_1792;
$L__BB5_1791:
	add.s32 	%r11736, %r11736, 1;
	mul.hi.s32 	%r7119, %r11737, 1717986919;
	shr.u32 	%r7120, %r7119, 31;
	shr.s32 	%r7121, %r7119, 2;
	add.s32 	%r11737, %r7121, %r7120;
	setp.ne.s32 	%p1326, %r11736, %r3732;
	mov.pred 	%p2638, %p1315;
	@%p1326 bra 	$L__BB5_1789;
$L__BB5_1792:
	selp.b32 	%r11092, %r11695, %r11698, %p2638;
	selp.u32 	%r7122, 1, 0, %p2638;
	add.s32 	%r3740, %r3726, %r7122;
	not.pred 	%p1327, %p2638;
	selp.u32 	%r7123, 1, 0, %p1327;
	add.s32 	%r3741, %r3727, %r7123;
	@%p2638 bra 	$L__BB5_1794;
	shl.b32 	%r7124, %r3741, 2;
	mov.u32 	%r7125, _ZZN3cub18CUB_300001_SM_10006detail10merge_sort30DeviceMergeSortBlockSortKernelINS2_10policy_hubIN6thrust24THRUST_300001_SM_1000_NS6detail15normal_iteratorINS6_10device_ptrIiEEEEE9Policy600ESB_PNS0_8NullTypeESB_SF_m14lex_comparatoriSE_EEvbT0_T1_T2_T3_T4_PT6_PT7_T5_NS1_7vsmem_tEE19static_temp_storage;
	add.s32 	%r7126, %r7125, %r7124;
	ld.shared.u32 	%r11698, [%r7126];
	bra.uni 	$L__BB5_1795;
$L__BB5_1794:
	shl.b32 	%r7127, %r3740, 2;
	mov.u32 	%r7128, _ZZN3cub18CUB_300001_SM_10006detail10merge_sort30DeviceMergeSortBlockSortKernelINS2_10policy_hubIN6thrust24THRUST_300001_SM_1000_NS6detail15normal_iteratorINS6_10device_ptrIiEEEEE9Policy600ESB_PNS0_8NullTypeESB_SF_m14lex_comparatoriSE_EEvbT0_T1_T2_T3_T4_PT6_PT7_T5_NS1_7vsmem_tEE19static_temp_storage;
	add.s32 	%r7129, %r7128, %r7127;
	ld.shared.u32 	%r11695, [%r7129];
$L__BB5_1795:
	setp.ge.s32 	%p1329, %r3740, %r3553;
	mov.pred 	%p1328, 0;
	mov.pred 	%p2639, %p1328;
	@%p1329 bra 	$L__BB5_1802;
	setp.ge.s32 	%p1331, %r3741, %r3552;
	mov.pred 	%p2639, -1;
	@%p1331 bra 	$L__BB5_1802;
	max.s32 	%r7130, %r11695, %r11698;
	cvt.rn.f32.s32 	%f3773, %r7130;
	setp.lt.s32 	%p1333, %r7130, 1;
	mul.f32 	%f3774, %f3773, 0f4B000000;
	selp.f32 	%f3775, %f3774, %f3773, %p1333;
	selp.f32 	%f3776, 0fC1B80000, 0f00000000, %p1333;
	mov.b32 	%r7131, %f3775;
	add.s32 	%r7132, %r7131, -1059760811;
	and.b32  	%r7133, %r7132, -8388608;
	sub.s32 	%r7134, %r7131, %r7133;
	mov.b32 	%f3777, %r7134;
	cvt.rn.f32.s32 	%f3778, %r7133;
	fma.rn.f32 	%f3779, %f3778, 0f34000000, %f3776;
	add.f32 	%f3780, %f3777, 0fBF800000;
	fma.rn.f32 	%f3781, %f3780, 0fBE055027, 0f3E1039F6;
	fma.rn.f32 	%f3782, %f3781, %f3780, 0fBDF8CDCC;
	fma.rn.f32 	%f3783, %f3782, %f3780, 0f3E0F2955;
	fma.rn.f32 	%f3784, %f3783, %f3780, 0fBE2AD8B9;
	fma.rn.f32 	%f3785, %f3784, %f3780, 0f3E4CED0B;
	fma.rn.f32 	%f3786, %f3785, %f3780, 0fBE7FFF22;
	fma.rn.f32 	%f3787, %f3786, %f3780, 0f3EAAAA78;
	fma.rn.f32 	%f3788, %f3787, %f3780, 0fBF000000;
	mul.f32 	%f3789, %f3780, %f3788;
	fma.rn.f32 	%f3790, %f3789, %f3780, %f3780;
	fma.rn.f32 	%f3791, %f3779, 0f3F317218, %f3790;
	setp.gt.u32 	%p1334, %r7131, 2139095039;
	fma.rn.f32 	%f3792, %f3775, 0f7F800000, 0f7F800000;
	selp.f32 	%f3793, %f3792, %f3791, %p1334;
	setp.eq.f32 	%p1335, %f3775, 0f00000000;
	fma.rn.f32 	%f3794, %f3793, 0f3EDE5BD9, 0f3F800000;
	selp.f32 	%f3795, 0fFF800000, %f3794, %p1335;
	cvt.rzi.u32.f32 	%r3746, %f3795;
	setp.eq.s32 	%p1336, %r3746, 0;
	mov.pred 	%p2639, %p1328;
	@%p1336 bra 	$L__BB5_1802;
	mul.hi.s32 	%r7136, %r11698, 1717986919;
	shr.u32 	%r7137, %r7136, 31;
	shr.s32 	%r7138, %r7136, 2;
	add.s32 	%r7139, %r7138, %r7137;
	mul.lo.s32 	%r7140, %r7139, 10;
	sub.s32 	%r3747, %r11698, %r7140;
	mov.b32 	%r11740, 0;
	mov.u32 	%r11741, %r11695;
$L__BB5_1799:
	mul.hi.s32 	%r7141, %r11741, 1717986919;
	shr.u32 	%r7142, %r7141, 31;
	shr.s32 	%r7143, %r7141, 2;
	add.s32 	%r7144, %r7143, %r7142;
	mul.lo.s32 	%r7145, %r7144, 10;
	sub.s32 	%r3750, %r11741, %r7145;
	setp.eq.s32 	%p1337, %r3750, %r3747;
	@%p1337 bra 	$L__BB5_1801;
	setp.le.s32 	%p2639, %r3750, %r3747;
	bra.uni 	$L__BB5_1802;
$L__BB5_1801:
	add.s32 	%r11740, %r11740, 1;
	mul.hi.s32 	%r7146, %r11741, 1717986919;
	shr.u32 	%r7147, %r7146, 31;
	shr.s32 	%r7148, %r7146, 2;
	add.s32 	%r11741, %r7148, %r7147;
	setp.ne.s32 	%p1339, %r11740, %r3746;
	mov.pred 	%p2639, %p1328;
	@%p1339 bra 	$L__BB5_1799;
$L__BB5_1802:
	selp.b32 	%r11096, %r11695, %r11698, %p2639;
	selp.u32 	%r7149, 1, 0, %p2639;
	add.s32 	%r3754, %r3740, %r7149;
	not.pred 	%p1340, %p2639;
	selp.u32 	%r7150, 1, 0, %p1340;
	add.s32 	%r3755, %r3741, %r7150;
	@%p2639 bra 	$L__BB5_1804;
	shl.b32 	%r7151, %r3755, 2;
	mov.u32 	%r7152, _ZZN3cub18CUB_300001_SM_10006detail10merge_sort30DeviceMergeSortBlockSortKernelINS2_10policy_hubIN6thrust24THRUST_300001_SM_1000_NS6detail15normal_iteratorINS6_10device_ptrIiEEEEE9Policy600ESB_PNS0_8NullTypeESB_SF_m14lex_comparatoriSE_EEvbT0_T1_T2_T3_T4_PT6_PT7_T5_NS1_7vsmem_tEE19static_temp_storage;
	add.s32 	%r7153, %r7152, %r7151;
	ld.shared.u32 	%r11698, [%r7153];
	bra.uni 	$L__BB5_1805;
$L__BB5_1804:
	shl.b32 	%r7154, %r3754, 2;
	mov.u32 	%r7155, _ZZN3cub18CUB_300001_SM_10006detail10merge_sort30DeviceMergeSortBlockSortKernelINS2_10policy_hubIN6thrust24THRUST_300001_SM_1000_NS6detail15normal_iteratorINS6_10device_ptrIiEEEEE9Policy600ESB_PNS0_8NullTypeESB_SF_m14lex_comparatoriSE_EEvbT0_T1_T2_T3_T4_PT6_PT7_T5_NS1_7vsmem_tEE19static_temp_storage;
	add.s32 	%r7156, %r7155, %r7154;
	ld.shared.u32 	%r11695, [%r7156];
$L__BB5_1805:
	setp.ge.s32 	%p1342, %r3754, %r3553;
	mov.pred 	%p1341, 0;
	mov.pred 	%p2640, %p1341;
	@%p1342 bra 	$L__BB5_1812;
	setp.ge.s32 	%p1344, %r3755, %r3552;
	mov.pred 	%p2640, -1;
	@%p1344 bra 	$L__BB5_1812;
	max.s32 	%r7157, %r11695, %r11698;
	cvt.rn.f32.s32 	%f3796, %r7157;
	setp.lt.s32 	%p1346, %r7157, 1;
	mul.f32 	%f3797, %f3796, 0f4B000000;
	selp.f32 	%f3798, %f3797, %f3796, %p1346;
	selp.f32 	%f3799, 0fC1B80000, 0f00000000, %p1346;
	mov.b32 	%r7158, %f3798;
	add.s32 	%r7159, %r7158, -1059760811;
	and.b32  	%r7160, %r7159, -8388608;
	sub.s32 	%r7161, %r7158, %r7160;
	mov.b32 	%f3800, %r7161;
	cvt.rn.f32.s32 	%f3801, %r7160;
	fma.rn.f32 	%f3802, %f3801, 0f34000000, %f3799;
	add.f32 	%f3803, %f3800, 0fBF800000;
	fma.rn.f32 	%f3804, %f3803, 0fBE055027, 0f3E1039F6;
	fma.rn.f32 	%f3805, %f3804, %f3803, 0fBDF8CDCC;
	fma.rn.f32 	%f3806, %f3805, %f3803, 0f3E0F2955;
	fma.rn.f32 	%f3807, %f3806, %f3803, 0fBE2AD8B9;
	fma.rn.f32 	%f3808, %f3807, %f3803, 0f3E4CED0B;
	fma.rn.f32 	%f3809, %f3808, %f3803, 0fBE7FFF22;
	fma.rn.f32 	%f3810, %f3809, %f3803, 0f3EAAAA78;
	fma.rn.f32 	%f3811, %f3810, %f3803, 0fBF000000;
	mul.f32 	%f3812, %f3803, %f3811;
	fma.rn.f32 	%f3813, %f3812, %f3803, %f3803;
	fma.rn.f32 	%f3814, %f3802, 0f3F317218, %f3813;
	setp.gt.u32 	%p1347, %r7158, 2139095039;
	fma.rn.f32 	%f3815, %f3798, 0f7F800000, 0f7F800000;
	selp.f32 	%f3816, %f3815, %f3814, %p1347;
	setp.eq.f32 	%p1348, %f3798, 0f00000000;
	fma.rn.f32 	%f3817, %f3816, 0f3EDE5BD9, 0f3F800000;
	selp.f32 	%f3818, 0fFF800000, %f3817, %p1348;
	cvt.rzi.u32.f32 	%r3760, %f3818;
	setp.eq.s32 	%p1349, %r3760, 0;
	mov.pred 	%p2640, %p1341;
	@%p1349 bra 	$L__BB5_1812;
	mul.hi.s32 	%r7163, %r11698, 1717986919;
	shr.u32 	%r7164, %r7163, 31;
	shr.s32 	%r7165, %r7163, 2;
	add.s32 	%r7166, %r7165, %r7164;
	mul.lo.s32 	%r7167, %r7166, 10;
	sub.s32 	%r3761, %r11698, %r7167;
	mov.b32 	%r11744, 0;
	mov.u32 	%r11745, %r11695;
$L__BB5_1809:
	mul.hi.s32 	%r7168, %r11745, 1717986919;
	shr.u32 	%r7169, %r7168, 31;
	shr.s32 	%r7170, %r7168, 2;
	add.s32 	%r7171, %r7170, %r7169;
	mul.lo.s32 	%r7172, %r7171, 10;
	sub.s32 	%r3764, %r11745, %r7172;
	setp.eq.s32 	%p1350, %r3764, %r3761;
	@%p1350 bra 	$L__BB5_1811;
	setp.le.s32 	%p2640, %r3764, %r3761;
	bra.uni 	$L__BB5_1812;
$L__BB5_1811:
	add.s32 	%r11744, %r11744, 1;
	mul.hi.s32 	%r7173, %r11745, 1717986919;
	shr.u32 	%r7174, %r7173, 31;
	shr.s32 	%r7175, %r7173, 2;
	add.s32 	%r11745, %r7175, %r7174;
	setp.ne.s32 	%p1352, %r11744, %r3760;
	mov.pred 	%p2640, %p1341;
	@%p1352 bra 	$L__BB5_1809;
$L__BB5_1812:
	selp.b32 	%r11100, %r11695, %r11698, %p2640;
	selp.u32 	%r7176, 1, 0, %p2640;
	add.s32 	%r3768, %r3754, %r7176;
	not.pred 	%p1353, %p2640;
	selp.u32 	%r7177, 1, 0, %p1353;
	add.s32 	%r3769, %r3755, %r7177;
	@%p2640 bra 	$L__BB5_1814;
	shl.b32 	%r7178, %r3769, 2;
	mov.u32 	%r7179, _ZZN3cub18CUB_300001_SM_10006detail10merge_sort30DeviceMergeSortBlockSortKernelINS2_10policy_hubIN6thrust24THRUST_300001_SM_1000_NS6detail15normal_iteratorINS6_10device_ptrIiEEEEE9Policy600ESB_PNS0_8NullTypeESB_SF_m14lex_comparatoriSE_EEvbT0_T1_T2_T3_T4_PT6_PT7_T5_NS1_7vsmem_tEE19static_temp_storage;
	add.s32 	%r7180, %r7179, %r7178;
	ld.shared.u32 	%r11698, [%r7180];
	bra.uni 	$L__BB5_1815;
$L__BB5_1814:
	shl.b32 	%r7181, %r3768, 2;
	mov.u32 	%r7182, _ZZN3cub18CUB_300001_SM_10006detail10merge_sort30DeviceMergeSortBlockSortKernelINS2_10policy_hubIN6thrust24THRUST_300001_SM_1000_NS6detail15normal_iteratorINS6_10device_ptrIiEEEEE9Policy600ESB_PNS0_8NullTypeESB_SF_m14lex_comparatoriSE_EEvbT0_T1_T2_T3_T4_PT6_PT7_T5_NS1_7vsmem_tEE19static_temp_storage;
	add.s32 	%r7183, %r7182, %r7181;
	ld.shared.u32 	%r11695, [%r7183];
$L__BB5_1815:
	setp.ge.s32 	%p1355, %r3768, %r3553;
	mov.pred 	%p1354, 0;
	mov.pred 	%p2641, %p1354;
	@%p1355 bra 	$L__BB5_1822;
	setp.ge.s32 	%p1357, %r3769, %r3552;
	mov.pred 	%p2641, -1;
	@%p1357 bra 	$L__BB5_1822;
	max.s32 	%r7184, %r11695, %r11698;
	cvt.rn.f32.s32 	%f3819, %r7184;
	setp.lt.s32 	%p1359, %r7184, 1;
	mul.f32 	%f3820, %f3819, 0f4B000000;
	selp.f32 	%f3821, %f3820, %f3819, %p1359;
	selp.f32 	%f3822, 0fC1B80000, 0f00000000, %p1359;
	mov.b32 	%r7185, %f3821;
	add.s32 	%r7186, %r7185, -1059760811;
	and.b32  	%r7187, %r7186, -8388608;
	sub.s32 	%r7188, %r7185, %r7187;
	mov.b32 	%f3823, %r7188;
	cvt.rn.f32.s32 	%f3824, %r7187;
	fma.rn.f32 	%f3825, %f3824, 0f34000000, %f3822;
	add.f32 	%f3826, %f3823, 0fBF800000;
	fma.rn.f32 	%f3827, %f3826, 0fBE055027, 0f3E1039F6;
	fma.rn.f32 	%f3828, %f3827, %f3826, 0fBDF8CDCC;
	fma.rn.f32 	%f3829, %f3828, %f3826, 0f3E0F2955;
	fma.rn.f32 	%f3830, %f3829, %f3826, 0fBE2AD8B9;
	fma.rn.f32 	%f3831, %f3830, %f3826, 0f3E4CED0B;
	fma.rn.f32 	%f3832, %f3831, %f3826, 0fBE7FFF22;
	fma.rn.f32 	%f3833, %f3832, %f3826, 0f3EAAAA78;
	fma.rn.f32 	%f3834, %f3833, %f3826, 0fBF000000;
	mul.f32 	%f3835, %f3826, %f3834;
	fma.rn.f32 	%f3836, %f3835, %f3826, %f3826;
	fma.rn.f32 	%f3837, %f3825, 0f3F317218, %f3836;
	setp.gt.u32 	%p1360, %r7185, 2139095039;
	fma.rn.f32 	%f3838, %f3821, 0f7F800000, 0f7F800000;
	selp.f32 	%f3839, %f3838, %f3837, %p1360;
	setp.eq.f32 	%p1361, %f3821, 0f00000000;
	fma.rn.f32 	%f3840, %f3839, 0f3EDE5BD9, 0f3F800000;
	selp.f32 	%f3841, 0fFF800000, %f3840, %p1361;
	cvt.rzi.u32.f32 	%r3774, %f3841;
	setp.eq.s32 	%p1362, %r3774, 0;
	mov.pred 	%p2641, %p1354;
	@%p1362 bra 	$L__BB5_1822;
	mul.hi.s32 	%r7190, %r11698, 1717986919;
	shr.u32 	%r7191, %r7190, 31;
	shr.s32 	%r7192, %r7190, 2;
	add.s32 	%r7193, %r7192, %r7191;
	mul.lo.s32 	%r7194, %r7193, 10;
	sub.s32 	%r3775, %r11698, %r7194;
	mov.b32 	%r11748, 0;
	mov.u32 	%r11749, %r11695;
$L__BB5_1819:
	mul.hi.s32 	%r7195, %r11749, 1717986919;
	shr.u32 	%r7196, %r7195, 31;
	shr.s32 	%r7197, %r7195, 2;
	add.s32 	%r7198, %r7197, %r7196;
	mul.lo.s32 	%r7199, %r7198, 10;
	sub.s32 	%r3778, %r11749, %r7199;
	setp.eq.s32 	%p1363, %r3778, %r3775;
	@%p1363 bra 	$L__BB5_1821;
	setp.le.s32 	%p2641, %r3778, %r3775;
	bra.uni 	$L__BB5_1822;
$L__BB5_1821:
	add.s32 	%r11748, %r11748, 1;
	mul.hi.s32 	%r7200, %r11749, 1717986919;
	shr.u32 	%r7201, %r7200, 31;
	shr.s32 	%r7202, %r7200, 2;
	add.s32 	%r11749, %r7202, %r7201;
	setp.ne.s32 	%p1365, %r11748, %r3774;
	mov.pred 	%p2641, %p1354;
	@%p1365 bra 	$L__BB5_1819;
$L__BB5_1822:
	selp.b32 	%r11104, %r11695, %r11698, %p2641;
	selp.u32 	%r7203, 1, 0, %p2641;
	add.s32 	%r3782, %r3768, %r7203;
	not.pred 	%p1366, %p2641;
	selp.u32 	%r7204, 1, 0, %p1366;
	add.s32 	%r3783, %r3769, %r7204;
	@%p2641 bra 	$L__BB5_1824;
	shl.b32 	%r7205, %r3783, 2;
	mov.u32 	%r7206, _ZZN3cub18CUB_300001_SM_10006detail10merge_sort30DeviceMergeSortBlockSortKernelINS2_10policy_hubIN6thrust24THRUST_300001_SM_1000_NS6detail15normal_iteratorINS6_10device_ptrIiEEEEE9Policy600ESB_PNS0_8NullTypeESB_SF_m14lex_comparatoriSE_EEvbT0_T1_T2_T3_T4_PT6_PT7_T5_NS1_7vsmem_tEE19static_temp_storage;
	add.s32 	%r7207, %r7206, %r7205;
	ld.shared.u32 	%r11698, [%r7207];
	bra.uni 	$L__BB5_1825;
$L__BB5_1824:
	shl.b32 	%r7208, %r3782, 2;
	mov.u32 	%r7209, _ZZN3cub18CUB_300001_SM_10006detail10merge_sort30DeviceMergeSortBlockSortKernelINS2_10policy_hubIN6thrust24THRUST_300001_SM_1000_NS6detail15normal_iteratorINS6_10device_ptrIiEEEEE9Policy600ESB_PNS0_8NullTypeESB_SF_m14lex_comparatoriSE_EEvbT0_T1_T2_T3_T4_PT6_PT7_T5_NS1_7vsmem_tEE19static_temp_storage;
	add.s32 	%r7210, %r7209, %r7208;
	ld.shared.u32 	%r11695, [%r7210];
$L__BB5_1825:
	setp.ge.s32 	%p1368, %r3782, %r3553;
	mov.pred 	%p1367, 0;
	mov.pred 	%p2642, %p1367;
	@%p1368 bra 	$L__BB5_1832;
	setp.ge.s32 	%p1370, %r3783, %r3552;
	mov.pred 	%p2642, -1;
	@%p1370 bra 	$L__BB5_1832;
	max.s32 	%r7211, %r11695, %r11698;
	cvt.rn.f32.s32 	%f3842, %r7211;
	setp.lt.s32 	%p1372, %r7211, 1;
	mul.f32 	%f3843, %f3842, 0f4B000000;
	selp.f32 	%f3844, %f3843, %f3842, %p1372;
	selp.f32 	%f3845, 0fC1B80000, 0f00000000, %p1372;
	mov.b32 	%r7212, %f3844;
	add.s32 	%r7213, %r7212, -1059760811;
	and.b32  	%r7214, %r7213, -8388608;
	sub.s32 	%r7215, %r7212, %r7214;
	mov.b32 	%f3846, %r7215;
	cvt.rn.f32.s32 	%f3847, %r7214;
	fma.rn.f32 	%f3848, %f3847, 0f34000000, %f3845;
	add.f32 	%f3849, %f3846, 0fBF800000;
	fma.rn.f32 	%f3850, %f3849, 0fBE055027, 0f3E1039F6;
	fma.rn.f32 	%f3851, %f3850, %f3849, 0fBDF8CDCC;
	fma.rn.f32 	%f3852, %f3851, %f3849, 0f3E0F2955;
	fma.rn.f32 	%f3853, %f3852, %f3849, 0fBE2AD8B9;
	fma.rn.f32 	%f3854, %f3853, %f3849, 0f3E4CED0B;
	fma.rn.f32 	%f3855, %f3854, %f3849, 0fBE7FFF22;
	fma.rn.f32 	%f3856, %f3855, %f3849, 0f3EAAAA78;
	fma.rn.f32 	%f3857, %f3856, %f3849, 0fBF000000;
	mul.f32 	%f3858, %f3849, %f3857;
	fma.rn.f32 	%f3859, %f3858, %f3849, %f3849;
	fma.rn.f32 	%f3860, %f3848, 0f3F317218, %f3859;
	setp.gt.u32 	%p1373, %r7212, 2139095039;
	fma.rn.f32 	%f3861, %f3844, 0f7F800000, 0f7F800000;
	selp.f32 	%f3862, %f3861, %f3860, %p1373;
	setp.eq.f32 	%p1374, %f3844, 0f00000000;
	fma.rn.f32 	%f3863, %f3862, 0f3EDE5BD9, 0f3F800000;
	selp.f32 	%f3864, 0fFF800000, %f3863, %p1374;
	cvt.rzi.u32.f32 	%r3788, %f3864;
	setp.eq.s32 	%p1375, %r3788, 0;
	mov.pred 	%p2642, %p1367;
	@%p1375 bra 	$L__BB5_1832;
	mul.hi.s32 	%r7217, %r11698, 1717986919;
	shr.u32 	%r7218, %r7217, 31;
	shr.s32 	%r7219, %r7217, 2;
	add.s32 	%r7220, %r7219, %r7218;
	mul.lo.s32 	%r7221, %r7220, 10;
	sub.s32 	%r3789, %r11698, %r7221;
	mov.b32 	%r11752, 0;
	mov.u32 	%r11753, %r11695;
$L__BB5_1829:
	mul.hi.s32 	%r7222, %r11753, 1717986919;
	shr.u32 	%r7223, %r7222, 31;
	shr.s32 	%r7224, %r7222, 2;
	add.s32 	%r7225, %r7224, %r7223;
	mul.lo.s32 	%r7226, %r7225, 10;
	sub.s32 	%r3792, %r11753, %r7226;
	setp.eq.s32 	%p1376, %r3792, %r3789;
	@%p1376 bra 	$L__BB5_1831;
	setp.le.s32 	%p2642, %r3792, %r3789;
	bra.uni 	$L__BB5_1832;
$L__BB5_1831:
	add.s32 	%r11752, %r11752, 1;
	mul.hi.s32 	%r7227, %r11753, 1717986919;
	shr.u32 	%r7228, %r7227, 31;
	shr.s32 	%r7229, %r7227, 2;
	add.s32 	%r11753, %r7229, %r7228;
	setp.ne.s32 	%p1378, %r11752, %r3788;
	mov.pred 	%p2642, %p1367;
	@%p1378 bra 	$L__BB5_1829;
$L__BB5_1832:
	selp.b32 	%r11108, %r11695, %r11698, %p2642;
	selp.u32 	%r7230, 1, 0, %p2642;
	add.s32 	%r3796, %r3782, %r7230;
	not.pred 	%p1379, %p2642;
	selp.u32 	%r7231, 1, 0, %p1379;
	add.s32 	%r3797, %r3783, %r7231;
	@%p2642 bra 	$L__BB5_1834;
	shl.b32 	%r7232, %r3797, 2;
	mov.u32 	%r7233, _ZZN3cub18CUB_300001_SM_10006detail10merge_sort30DeviceMergeSortBlockSortKernelINS2_10policy_hubIN6thrust24THRUST_300001_SM_1000_NS6detail15normal_iteratorINS6_10device_ptrIiEEEEE9Policy600ESB_PNS0_8NullTypeESB_SF_m14lex_comparatoriSE_EEvbT0_T1_T2_T3_T4_PT6_PT7_T5_NS1_7vsmem_tEE19static_temp_storage;
	add.s32 	%r7234, %r7233, %r7232;
	ld.shared.u32 	%r11698, [%r7234];
	bra.uni 	$L__BB5_1835;
$L__BB5_1834:
	shl.b32 	%r7235, %r3796, 2;
	mov.u32 	%r7236, _ZZN3cub18CUB_300001_SM_10006detail10merge_sort30DeviceMergeSortBlockSortKernelINS2_10policy_hubIN6thrust24THRUST_300001_SM_1000_NS6detail15normal_iteratorINS6_10device_ptrIiEEEEE9Policy600ESB_PNS0_8NullTypeESB_SF_m14lex_comparatoriSE_EEvbT0_T1_T2_T3_T4_PT6_PT7_T5_NS1_7vsmem_tEE19static_temp_storage;
	add.s32 	%r7237, %r7236, %r7235;
	ld.shared.u32 	%r11695, [%r7237];
$L__BB5_1835:
	setp.ge.s32 	%p1380, %r3796, %r3553;
	mov.u32 	%r11172, %r11698;
	@%p1380 bra 	$L__BB5_1842;
	setp.ge.s32 	%p1381, %r3797, %r3552;
	mov.u32 	%r11172, %r11695;
	@%p1381 bra 	$L__BB5_1842;
	max.s32 	%r7238, %r11695, %r11698;
	cvt.rn.f32.s32 	%f3865, %r7238;
	setp.lt.s32 	%p1382, %r7238, 1;
	mul.f32 	%f3866, %f3865, 0f4B000000;
	selp.f32 	%f3867, %f3866, %f3865, %p1382;
	selp.f32 	%f3868, 0fC1B80000, 0f00000000, %p1382;
	mov.b32 	%r7239, %f3867;
	add.s32 	%r7240, %r7239, -1059760811;
	and.b32  	%r7241, %r7240, -8388608;
	sub.s32 	%r7242, %r7239, %r7241;
	mov.b32 	%f3869, %r7242;
	cvt.rn.f32.s32 	%f3870, %r7241;
	fma.rn.f32 	%f3871, %f3870, 0f34000000, %f3868;
	add.f32 	%f3872, %f3869, 0fBF800000;
	fma.rn.f32 	%f3873, %f3872, 0fBE055027, 0f3E1039F6;
	fma.rn.f32 	%f3874, %f3873, %f3872, 0fBDF8CDCC;
	fma.rn.f32 	%f3875, %f3874, %f3872, 0f3E0F2955;
	fma.rn.f32 	%f3876, %f3875, %f3872, 0fBE2AD8B9;
	fma.rn.f32 	%f3877, %f3876, %f3872, 0f3E4CED0B;
	fma.rn.f32 	%f3878, %f3877, %f3872, 0fBE7FFF22;
	fma.rn.f32 	%f3879, %f3878, %f3872, 0f3EAAAA78;
	fma.rn.f32 	%f3880, %f3879, %f3872, 0fBF000000;
	mul.f32 	%f3881, %f3872, %f3880;
	fma.rn.f32 	%f3882, %f3881, %f3872, %f3872;
	fma.rn.f32 	%f3883, %f3871, 0f3F317218, %f3882;
	setp.gt.u32 	%p1383, %r7239, 2139095039;
	fma.rn.f32 	%f3884, %f3867, 0f7F800000, 0f7F800000;
	selp.f32 	%f3885, %f3884, %f3883, %p1383;
	setp.eq.f32 	%p1384, %f3867, 0f00000000;
	fma.rn.f32 	%f3886, %f3885, 0f3EDE5BD9, 0f3F800000;
	selp.f32 	%f3887, 0fFF800000, %f3886, %p1384;
	cvt.rzi.u32.f32 	%r3802, %f3887;
	setp.eq.s32 	%p1385, %r3802, 0;
	mov.u32 	%r11172, %r11698;
	@%p1385 bra 	$L__BB5_1842;
	mul.hi.s32 	%r7244, %r11698, 1717986919;
	shr.u32 	%r7245, %r7244, 31;
	shr.s32 	%r7246, %r7244, 2;
	add.s32 	%r7247, %r7246, %r7245;
	mul.lo.s32 	%r7248, %r7247, 10;
	sub.s32 	%r3803, %r11698, %r7248;
	mov.b32 	%r11756, 0;
	mov.u32 	%r11757, %r11695;
$L__BB5_1839:
	mul.hi.s32 	%r7249, %r11757, 1717986919;
	shr.u32 	%r7250, %r7249, 31;
	shr.s32 	%r7251, %r7249, 2;
	add.s32 	%r7252, %r7251, %r7250;
	mul.lo.s32 	%r7253, %r7252, 10;
	sub.s32 	%r3806, %r11757, %r7253;
	setp.eq.s32 	%p1386, %r3806, %r3803;
	@%p1386 bra 	$L__BB5_1841;
	setp.gt.s32 	%p1387, %r3806, %r3803;
	selp.b32 	%r11172, %r11698, %r11695, %p1387;
	bra.uni 	$L__BB5_1842;
$L__BB5_1841:
	add.s32 	%r11756, %r11756, 1;
	mul.hi.s32 	%r7254, %r11757, 1717986919;
	shr.u32 	%r7255, %r7254, 31;
	shr.s32 	%r7256, %r7254, 2;
	add.s32 	%r11757, %r7256, %r7255;
	setp.ne.s32 	%p1388, %r11756, %r3802;
	mov.u32 	%r11172, %r11698;
	@%p1388 bra 	$L__BB5_1839;
$L__BB5_1842:
	shl.b32 	%r11686, %r3549, 1;
	setp.lt.u32 	%p1389, %r3549, 129;
	@%p1389 bra 	$L__BB5_1667;
	ld.param.s8 	%rs2, [_ZN3cub18CUB_300001_SM_10006detail10merge_sort30DeviceMergeSortBlockSortKernelINS2_10policy_hubIN6thrust24THRUST_300001_SM_1000_NS6detail15normal_iteratorINS6_10device_ptrIiEEEEE9Policy600ESB_PNS0_8NullTypeESB_SF_m14lex_comparatoriSE_EEvbT0_T1_T2_T3_T4_PT6_PT7_T5_NS1_7vsmem_tE_param_0];
	add.s32 	%r3812, %r1804, 64;
	add.s32 	%r3813, %r1804, 512;
	add.s32 	%r3814, %r1804, 160;
	add.s32 	%r3815, %r1804, 128;
	add.s32 	%r3816, %r1804, 192;
	add.s32 	%r3817, %r1804, 224;
	bar.sync 	0;
	setp.eq.s16 	%p1390, %rs2, 0;
	@%p1390 bra 	$L__BB5_1880;
	st.shared.u32 	[%r1850], %r11113;
	st.shared.u32 	[%r1850+4], %r11052;
	st.shared.u32 	[%r1850+8], %r11056;
	st.shared.u32 	[%r1850+12], %r11060;
	st.shared.u32 	[%r1850+16], %r11064;
	st.shared.u32 	[%r1850+20], %r11068;
	st.shared.u32 	[%r1850+24], %r11072;
	st.shared.u32 	[%r1850+28], %r11076;
	st.shared.u32 	[%r1850+32], %r11080;
	st.shared.u32 	[%r1850+36], %r11084;
	st.shared.u32 	[%r1850+40], %r11088;
	st.shared.u32 	[%r1850+44], %r11092;
	st.shared.u32 	[%r1850+48], %r11096;
	st.shared.u32 	[%r1850+52], %r11100;
	st.shared.u32 	[%r1850+56], %r11104;
	st.shared.u32 	[%r1850+60], %r11108;
	st.shared.u32 	[%r1850+64], %r11172;
	bar.warp.sync 	-1;
	ld.shared.u32 	%r3818, [%r1849];
	ld.shared.u32 	%r3819, [%r1849+128];
	ld.shared.u32 	%r3820, [%r1849+256];
	ld.shared.u32 	%r3821, [%r1849+384];
	ld.shared.u32 	%r3822, [%r1849+512];
	ld.shared.u32 	%r3823, [%r1849+640];
	ld.shared.u32 	%r3824, [%r1849+768];
	ld.shared.u32 	%r3825, [%r1849+896];
	ld.shared.u32 	%r3826, [%r1849+1024];
	ld.shared.u32 	%r3827, [%r1849+1152];
	ld.shared.u32 	%r3828, [%r1849+1280];
	ld.shared.u32 	%r3829, [%r1849+1408];
	ld.shared.u32 	%r3830, [%r1849+1536];
	ld.shared.u32 	%r3831, [%r1849+1664];
	ld.shared.u32 	%r3832, [%r1849+1792];
	ld.shared.u32 	%r3833, [%r1849+1920];
	ld.shared.u32 	%r3834, [%r1849+2048];
	setp.eq.s32 	%p1391, %r1802, 0;
	@%p1391 bra 	$L__BB5_1845;
	bra.uni 	$L__BB5_1846;
$L__BB5_1845:
	st.volatile.shared.u32 	[_ZZN3cub18CUB_300001_SM_10006detail10merge_sort30DeviceMergeSortBlockSortKernelINS2_10policy_hubIN6thrust24THRUST_300001_SM_1000_NS6detail15normal_iteratorINS6_10device_ptrIiEEEEE9Policy600ESB_PNS0_8NullTypeESB_SF_m14lex_comparatoriSE_EEvbT0_T1_T2_T3_T4_PT6_PT7_T5_NS1_7vsmem_tEE19static_temp_storage+17408], %r1801;
$L__BB5_1846:
	bar.sync 	0;
	ld.volatile.shared.u32 	%r3852, [_ZZN3cub18CUB_300001_SM_10006detail10merge_sort30DeviceMergeSortBlockSortKernelINS2_10policy_hubIN6thrust24THRUST_300001_SM_1000_NS6detail15normal_iteratorINS6_10device_ptrIiEEEEE9Policy600ESB_PNS0_8NullTypeESB_SF_m14lex_comparatoriSE_EEvbT0_T1_T2_T3_T4_PT6_PT7_T5_NS1_7vsmem_tEE19static_temp_storage+17408];
	mov.u32 	%r7257, %tid.x;
	and.b32  	%r7258, %r7257, 992;
	mul.lo.s32 	%r7259, %r7258, 17;
	cvt.u64.u32 	%rd19, %r7259;
	and.b32  	%r7260, %r7257, 31;
	cvt.u64.u32 	%rd20, %r7260;
	add.s64 	%rd21, %rd4, %rd20;
	add.s64 	%rd22, %rd21, %rd19;
	setp.ge.s32 	%p1392, %r1804, %r3852;
	shl.b64 	%rd23, %rd22, 2;
	add.s64 	%rd7, %rd3, %rd23;
	@%p1392 bra 	$L__BB5_1848;
	st.global.u32 	[%rd7], %r3818;
$L__BB5_1848:
	setp.ge.s32 	%p1393, %r1807, %r3852;
	@%p1393 bra 	$L__BB5_1850;
	st.global.u32 	[%rd7+128], %r3819;
$L__BB5_1850:
	setp.ge.s32 	%p1394, %r3812, %r3852;
	@%p1394 bra 	$L__BB5_1852;
	st.global.u32 	[%rd7+256], %r3820;
$L__BB5_1852:
	setp.ge.s32 	%p1395, %r1812, %r3852;
	@%p1395 bra 	$L__BB5_1854;
	st.global.u32 	[%rd7+384], %r3821;
$L__BB5_1854:
	setp.ge.s32 	%p1396, %r3815, %r3852;
	@%p1396 bra 	$L__BB5_1856;
	st.global.u32 	[%rd7+512], %r3822;
$L__BB5_1856:
	setp.ge.s32 	%p1397, %r3814, %r3852;
	@%p1397 bra 	$L__BB5_1858;
	st.global.u32 	[%rd7+640], %r3823;
$L__BB5_1858:
	setp.ge.s32 	%p1398, %r3816, %r3852;
	@%p1398 bra 	$L__BB5_1860;
	st.global.u32 	[%rd7+768], %r3824;
$L__BB5_1860:
	setp.ge.s32 	%p1399, %r3817, %r3852;
	@%p1399 bra 	$L__BB5_1862;
	st.global.u32 	[%rd7+896], %r3825;
$L__BB5_1862:
	setp.ge.s32 	%p1400, %r1823, %r3852;
	@%p1400 bra 	$L__BB5_1864;
	st.global.u32 	[%rd7+1024], %r3826;
$L__BB5_1864:
	setp.ge.s32 	%p1401, %r1826, %r3852;
	@%p1401 bra 	$L__BB5_1866;
	st.global.u32 	[%rd7+1152], %r3827;
$L__BB5_1866:
	setp.ge.s32 	%p1402, %r1829, %r3852;
	@%p1402 bra 	$L__BB5_1868;
	st.global.u32 	[%rd7+1280], %r3828;
$L__BB5_1868:
	setp.ge.s32 	%p1403, %r1832, %r3852;
	@%p1403 bra 	$L__BB5_1870;
	st.global.u32 	[%rd7+1408], %r3829;
$L__BB5_1870:
	setp.ge.s32 	%p1404, %r1835, %r3852;
	@%p1404 bra 	$L__BB5_1872;
	st.global.u32 	[%rd7+1536], %r3830;
$L__BB5_1872:
	setp.ge.s32 	%p1405, %r1838, %r3852;
	@%p1405 bra 	$L__BB5_1874;
	st.global.u32 	[%rd7+1664], %r3831;
$L__BB5_1874:
	setp.ge.s32 	%p1406, %r1841, %r3852;
	@%p1406 bra 	$L__BB5_1876;
	st.global.u32 	[%rd7+1792], %r3832;
$L__BB5_1876:
	setp.ge.s32 	%p1407, %r1844, %r3852;
	@%p1407 bra 	$L__BB5_1878;
	st.global.u32 	[%rd7+1920], %r3833;
$L__BB5_1878:
	setp.ge.s32 	%p1408, %r3813, %r3852;
	@%p1408 bra 	$L__BB5_1916;
	st.global.u32 	[%rd7+2048], %r3834;
	bra.uni 	$L__BB5_1916;
$L__BB5_1880:
	st.shared.u32 	[%r1850], %r11113;
	st.shared.u32 	[%r1850+4], %r11052;
	st.shared.u32 	[%r1850+8], %r11056;
	st.shared.u32 	[%r1850+12], %r11060;
	st.shared.u32 	[%r1850+16], %r11064;
	st.shared.u32 	[%r1850+20], %r11068;
	st.shared.u32 	[%r1850+24], %r11072;
	st.shared.u32 	[%r1850+28], %r11076;
	st.shared.u32 	[%r1850+32], %r11080;
	st.shared.u32 	[%r1850+36], %r11084;
	st.shared.u32 	[%r1850+40], %r11088;
	st.shared.u32 	[%r1850+44], %r11092;
	st.shared.u32 	[%r1850+48], %r11096;
	st.shared.u32 	[%r1850+52], %r11100;
	st.shared.u32 	[%r1850+56], %r11104;
	st.shared.u32 	[%r1850+60], %r11108;
	st.shared.u32 	[%r1850+64], %r11172;
	bar.warp.sync 	-1;
	ld.shared.u32 	%r3835, [%r1849];
	ld.shared.u32 	%r3836, [%r1849+128];
	ld.shared.u32 	%r3837, [%r1849+256];
	ld.shared.u32 	%r3838, [%r1849+384];
	ld.shared.u32 	%r3839, [%r1849+512];
	ld.shared.u32 	%r3840, [%r1849+640];
	ld.shared.u32 	%r3841, [%r1849+768];
	ld.shared.u32 	%r3842, [%r1849+896];
	ld.shared.u32 	%r3843, [%r1849+1024];
	ld.shared.u32 	%r3844, [%r1849+1152];
	ld.shared.u32 	%r3845, [%r1849+1280];
	ld.shared.u32 	%r3846, [%r1849+1408];
	ld.shared.u32 	%r3847, [%r1849+1536];
	ld.shared.u32 	%r3848, [%r1849+1664];
	ld.shared.u32 	%r3849, [%r1849+1792];
	ld.shared.u32 	%r3850, [%r1849+1920];
	ld.shared.u32 	%r3851, [%r1849+2048];
	setp.eq.s32 	%p1409, %r1802, 0;
	@%p1409 bra 	$L__BB5_1881;
	bra.uni 	$L__BB5_1882;
$L__BB5_1881:
	st.volatile.shared.u32 	[_ZZN3cub18CUB_300001_SM_10006detail10merge_sort30DeviceMergeSortBlockSortKernelINS2_10policy_hubIN6thrust24THRUST_300001_SM_1000_NS6detail15normal_iteratorINS6_10device_ptrIiEEEEE9Policy600ESB_PNS0_8NullTypeESB_SF_m14lex_comparatoriSE_EEvbT0_T1_T2_T3_T4_PT6_PT7_T5_NS1_7vsmem_tEE19static_temp_storage+17408], %r1801;
$L__BB5_1882:
	ld.param.u64 	%rd39, [_ZN3cub18CUB_300001_SM_10006detail10merge_sort30DeviceMergeSortBlockSortKernelINS2_10policy_hubIN6thrust24THRUST_300001_SM_1000_NS6detail15normal_iteratorINS6_10device_ptrIiEEEEE9Policy600ESB_PNS0_8NullTypeESB_SF_m14lex_comparatoriSE_EEvbT0_T1_T2_T3_T4_PT6_PT7_T5_NS1_7vsmem_tE_param_6];
	bar.sync 	0;
	ld.volatile.shared.u32 	%r3853, [_ZZN3cub18CUB_300001_SM_10006detail10merge_sort30DeviceMergeSortBlockSortKernelINS2_10policy_hubIN6thrust24THRUST_300001_SM_1000_NS6detail15normal_iteratorINS6_10device_ptrIiEEEEE9Policy600ESB_PNS0_8NullTypeESB_SF_m14lex_comparatoriSE_EEvbT0_T1_T2_T3_T4_PT6_PT7_T5_NS1_7vsmem_tEE19static_temp_storage+17408];
	setp.ge.s32 	%p1410, %r1804, %r3853;
	cvt.u64.u32 	%rd24, %r1804;
	add.s64 	%rd25, %rd4, %rd24;
	cvta.to.global.u64 	%rd26, %rd39;
	shl.b64 	%rd27, %rd25, 2;
	add.s64 	%rd8, %rd26, %rd27;
	@%p1410 bra 	$L__BB5_1884;
	st.global.u32 	[%rd8], %r3835;
$L__BB5_1884:
	setp.ge.s32 	%p1411, %r1807, %r3853;
	@%p1411 bra 	$L__BB5_1886;
	st.global.u32 	[%rd8+128], %r3836;
$L__BB5_1886:
	setp.ge.s32 	%p1412, %r3812, %r3853;
	@%p1412 bra 	$L__BB5_1888;
	st.global.u32 	[%rd8+256], %r3837;
$L__BB5_1888:
	setp.ge.s32 	%p1413, %r1812, %r3853;
	@%p1413 bra 	$L__BB5_1890;
	st.global.u32 	[%rd8+384], %r3838;
$L__BB5_1890:
	setp.ge.s32 	%p1414, %r3815, %r3853;
	@%p1414 bra 	$L__BB5_1892;
	st.global.u32 	[%rd8+512], %r3839;
$L__BB5_1892:
	setp.ge.s32 	%p1415, %r3814, %r3853;
	@%p1415 bra 	$L__BB5_1894;
	st.global.u32 	[%rd8+640], %r3840;
$L__BB5_1894:
	setp.ge.s32 	%p1416, %r3816, %r3853;
	@%p1416 bra 	$L__BB5_1896;
	st.global.u32 	[%rd8+768], %r3841;
$L__BB5_1896:
	setp.ge.s32 	%p1417, %r3817, %r3853;
	@%p1417 bra 	$L__BB5_1898;
	st.global.u32 	[%rd8+896], %r3842;
$L__BB5_1898:
	setp.ge.s32 	%p1418, %r1823, %r3853;
	@%p1418 bra 	$L__BB5_1900;
	st.global.u32 	[%rd8+1024], %r3843;
$L__BB5_1900:
	setp.ge.s32 	%p1419, %r1826, %r3853;
	@%p1419 bra 	$L__BB5_1902;
	st.global.u32 	[%rd8+1152], %r3844;
$L__BB5_1902:
	setp.ge.s32 	%p1420, %r1829, %r3853;
	@%p1420 bra 	$L__BB5_1904;
	st.global.u32 	[%rd8+1280], %r3845;
$L__BB5_1904:
	setp.ge.s32 	%p1421, %r1832, %r3853;
	@%p1421 bra 	$L__BB5_1906;
	st.global.u32 	[%rd8+1408], %r3846;
$L__BB5_1906:
	setp.ge.s32 	%p1422, %r1835, %r3853;
	@%p1422 bra 	$L__BB5_1908;
	st.global.u32 	[%rd8+1536], %r3847;
$L__BB5_1908:
	setp.ge.s32 	%p1423, %r1838, %r3853;
	@%p1423 bra 	$L__BB5_1910;
	st.global.u32 	[%rd8+1664], %r3848;
$L__BB5_1910:
	setp.ge.s32 	%p1424, %r1841, %r3853;
	@%p1424 bra 	$L__BB5_1912;
	st.global.u32 	[%rd8+1792], %r3849;
$L__BB5_1912:
	setp.ge.s32 	%p1425, %r1844, %r3853;
	@%p1425 bra 	$L__BB5_1914;
	st.global.u32 	[%rd8+1920], %r3850;
$L__BB5_1914:
	setp.ge.s32 	%p1426, %r3813, %r3853;
	@%p1426 bra 	$L__BB5_1916;
	st.global.u32 	[%rd8+2048], %r3851;
$L__BB5_1916:
	ret;

}
	// .globl	_ZN3cub18CUB_300001_SM_10006detail10merge_sort30DeviceMergeSortPartitionKernelIN6thrust24THRUST_300001_SM_1000_NS6detail15normal_iteratorINS5_10device_ptrIiEEEEm14lex_comparatoriEEvbT_PT2_T0_SF_PSF_T1_SF_i
.visible .entry _ZN3cub18CUB_300001_SM_10006detail10merge_sort30DeviceMergeSortPartitionKernelIN6thrust24THRUST_300001_SM_1000_NS6detail15normal_iteratorINS5_10device_ptrIiEEEEm14lex_comparatoriEEvbT_PT2_T0_SF_PSF_T1_SF_i(
	.param .u8 _ZN3cub18CUB_300001_SM_10006detail10merge_sort30DeviceMergeSortPartitionKernelIN6thrust24THRUST_300001_SM_1000_NS6detail15normal_iteratorINS5_10device_ptrIiEEEEm14lex_comparatoriEEvbT_PT2_T0_SF_PSF_T1_SF_i_param_0,
	.param .align 8 .b8 _ZN3cub18CUB_300001_SM_10006detail10merge_sort30DeviceMergeSortPartitionKernelIN6thrust24THRUST_300001_SM_1000_NS6detail15normal_iteratorINS5_10device_ptrIiEEEEm14lex_comparatoriEEvbT_PT2_T0_SF_PSF_T1_SF_i_param_1[8],
	.param .u64 .ptr .align 1 _ZN3cub18CUB_300001_SM_10006detail10merge_sort30DeviceMergeSortPartitionKernelIN6thrust24THRUST_300001_SM_1000_NS6detail15normal_iteratorINS5_10device_ptrIiEEEEm14lex_comparatoriEEvbT_PT2_T0_SF_PSF_T1_SF_i_param_2,
	.param .u64 _ZN3cub18CUB_300001_SM_10006detail10merge_sort30DeviceMergeSortPartitionKernelIN6thrust24THRUST_300001_SM_1000_NS6detail15normal_iteratorINS5_10device_ptrIiEEEEm14lex_comparatoriEEvbT_PT2_T0_SF_PSF_T1_SF_i_param_3,
	.param .u64 _ZN3cub18CUB_300001_SM_10006detail10merge_sort30DeviceMergeSortPartitionKernelIN6thrust24THRUST_300001_SM_1000_NS6detail15normal_iteratorINS5_10device_ptrIiEEEEm14lex_comparatoriEEvbT_PT2_T0_SF_PSF_T1_SF_i_param_4,
	.param .u64 .ptr .align 1 _ZN3cub18CUB_300001_SM_10006detail10merge_sort30DeviceMergeSortPartitionKernelIN6thrust24THRUST_300001_SM_1000_NS6detail15normal_iteratorINS5_10device_ptrIiEEEEm14lex_comparatoriEEvbT_PT2_T0_SF_PSF_T1_SF_i_param_5,
	.param .align 1 .b8 _ZN3cub18CUB_300001_SM_10006detail10merge_sort30DeviceMergeSortPartitionKernelIN6thrust24THRUST_300001_SM_1000_NS6detail15normal_iteratorINS5_10device_ptrIiEEEEm14lex_comparatoriEEvbT_PT2_T0_SF_PSF_T1_SF_i_param_6[1],
	.param .u64 _ZN3cub18CUB_300001_SM_10006detail10merge_sort30DeviceMergeSortPartitionKernelIN6thrust24THRUST_300001_SM_1000_NS6detail15normal_iteratorINS5_10device_ptrIiEEEEm14lex_comparatoriEEvbT_PT2_T0_SF_PSF_T1_SF_i_param_7,
	.param .u32 _ZN3cub18CUB_300001_SM_10006detail10merge_sort30DeviceMergeSortPartitionKernelIN6thrust24THRUST_300001_SM_1000_NS6detail15normal_iteratorINS5_10device_ptrIiEEEEm14lex_comparatoriEEvbT_PT2_T0_SF_PSF_T1_SF_i_param_8
)
{
	.reg .pred 	%p<30>;
	.reg .b16 	%rs<2>;
	.reg .b32 	%r<66>;
	.reg .b32 	%f<47>;
	.reg .b64 	%rd<86>;

	ld.param.u64 	%rd29, [_ZN3cub18CUB_300001_SM_10006detail10merge_sort30DeviceMergeSortPartitionKernelIN6thrust24THRUST_300001_SM_1000_NS6detail15normal_iteratorINS5_10device_ptrIiEEEEm14lex_comparatoriEEvbT_PT2_T0_SF_PSF_T1_SF_i_param_1];
	ld.param.s8 	%rs1, [_ZN3cub18CUB_300001_SM_10006detail10merge_sort30DeviceMergeSortPartitionKernelIN6thrust24THRUST_300001_SM_1000_NS6detail15normal_iteratorINS5_10device_ptrIiEEEEm14lex_comparatoriEEvbT_PT2_T0_SF_PSF_T1_SF_i_param_0];
	ld.param.u64 	%rd30, [_ZN3cub18CUB_300001_SM_10006detail10merge_sort30DeviceMergeSortPartitionKernelIN6thrust24THRUST_300001_SM_1000_NS6detail15normal_iteratorINS5_10device_ptrIiEEEEm14lex_comparatoriEEvbT_PT2_T0_SF_PSF_T1_SF_i_param_2];
	ld.param.u64 	%rd31, [_ZN3cub18CUB_300001_SM_10006detail10merge_sort30DeviceMergeSortPartitionKernelIN6thrust24THRUST_300001_SM_1000_NS6detail15normal_iteratorINS5_10device_ptrIiEEEEm14lex_comparatoriEEvbT_PT2_T0_SF_PSF_T1_SF_i_param_3];
	ld.param.u64 	%rd32, [_ZN3cub18CUB_300001_SM_10006detail10merge_sort30DeviceMergeSortPartitionKernelIN6thrust24THRUST_300001_SM_1000_NS6detail15normal_iteratorINS5_10device_ptrIiEEEEm14lex_comparatoriEEvbT_PT2_T0_SF_PSF_T1_SF_i_param_4];
	ld.param.u64 	%rd34, [_ZN3cub18CUB_300001_SM_10006detail10merge_sort30DeviceMergeSortPartitionKernelIN6thrust24THRUST_300001_SM_1000_NS6detail15normal_iteratorINS5_10device_ptrIiEEEEm14lex_comparatoriEEvbT_PT2_T0_SF_PSF_T1_SF_i_param_5];
	ld.param.u64 	%rd33, [_ZN3cub18CUB_300001_SM_10006detail10merge_sort30DeviceMergeSortPartitionKernelIN6thrust24THRUST_300001_SM_1000_NS6detail15normal_iteratorINS5_10device_ptrIiEEEEm14lex_comparatoriEEvbT_PT2_T0_SF_PSF_T1_SF_i_param_7];
	ld.param.u32 	%r19, [_ZN3cub18CUB_300001_SM_10006detail10merge_sort30DeviceMergeSortPartitionKernelIN6thrust24THRUST_300001_SM_1000_NS6detail15normal_iteratorINS5_10device_ptrIiEEEEm14lex_comparatoriEEvbT_PT2_T0_SF_PSF_T1_SF_i_param_8];
	cvta.to.global.u64 	%rd1, %rd34;
	mov.u32 	%r20, %ntid.x;
	mov.u32 	%r21, %ctaid.x;
	mov.u32 	%r22, %tid.x;
	mad.lo.s32 	%r23, %r20, %r21, %r22;
	cvt.u64.u32 	%rd2, %r23;
	setp.le.u64 	%p5, %rd32, %rd2;
	@%p5 bra 	$L__BB6_21;
	shr.u64 	%rd35, %rd33, 1;
	add.s64 	%rd4, %rd33, 4294967295;
	neg.s64 	%rd36, %rd33;
	and.b64  	%rd37, %rd36, %rd2;
	cvt.s64.s32 	%rd5, %r19;
	mul.lo.s64 	%rd38, %rd37, %rd5;
	mul.lo.s64 	%rd39, %rd35, %rd5;
	min.u64 	%rd6, %rd38, %rd31;
	not.b64 	%rd40, %rd38;
	min.u64 	%rd41, %rd39, %rd40;
	add.s64 	%rd42, %rd41, %rd38;
	min.u64 	%rd7, %rd42, %rd31;
	not.b64 	%rd43, %rd7;
	min.u64 	%rd44, %rd39, %rd43;
	add.s64 	%rd45, %rd44, %rd7;
	min.u64 	%rd8, %rd45, %rd31;
	// begin inline asm
	griddepcontrol.wait;
	// end inline asm
	add.s64 	%rd46, %rd2, 1;
	setp.ne.s64 	%p6, %rd46, %rd32;
	@%p6 bra 	$L__BB6_3;
	shl.b64 	%rd79, %rd2, 3;
	add.s64 	%rd80, %rd1, %rd79;
	st.global.u64 	[%rd80], %rd7;
	bra.uni 	$L__BB6_21;
$L__BB6_3:
	sub.s64 	%rd47, %rd8, %rd6;
	and.b64  	%rd48, %rd4, %rd2;
	mul.lo.s64 	%rd49, %rd48, %rd5;
	min.u64 	%rd9, %rd49, %rd47;
	setp.eq.s16 	%p7, %rs1, 0;
	@%p7 bra 	$L__BB6_12;
	sub.s64 	%rd50, %rd7, %rd6;
	sub.s64 	%rd51, %rd8, %rd7;
	max.u64 	%rd52, %rd9, %rd51;
	sub.s64 	%rd85, %rd52, %rd51;
	min.u64 	%rd81, %rd50, %rd9;
	setp.ge.u64 	%p8, %rd85, %rd81;
	@%p8 bra 	$L__BB6_20;
	cvta.to.global.u64 	%rd12, %rd29;
	add.s64 	%rd13, %rd9, %rd7;
$L__BB6_6:
	sub.s64 	%rd53, %rd81, %rd85;
	shr.u64 	%rd54, %rd53, 1;
	add.s64 	%rd16, %rd54, %rd85;
	add.s64 	%rd55, %rd16, %rd6;
	shl.b64 	%rd56, %rd55, 2;
	add.s64 	%rd57, %rd12, %rd56;
	ld.global.u32 	%r1, [%rd57];
	not.b64 	%rd58, %rd16;
	add.s64 	%rd59, %rd13, %rd58;
	shl.b64 	%rd60, %rd59, 2;
	add.s64 	%rd61, %rd12, %rd60;
	ld.global.u32 	%r63, [%rd61];
	max.s32 	%r24, %r63, %r1;
	cvt.rn.f32.s32 	%f1, %r24;
	setp.lt.s32 	%p10, %r24, 1;
	mul.f32 	%f2, %f1, 0f4B000000;
	selp.f32 	%f3, %f2, %f1, %p10;
	selp.f32 	%f4, 0fC1B80000, 0f00000000, %p10;
	mov.b32 	%r25, %f3;
	add.s32 	%r26, %r25, -1059760811;
	and.b32  	%r27, %r26, -8388608;
	sub.s32 	%r28, %r25, %r27;
	mov.b32 	%f5, %r28;
	cvt.rn.f32.s32 	%f6, %r27;
	fma.rn.f32 	%f7, %f6, 0f34000000, %f4;
	add.f32 	%f8, %f5, 0fBF800000;
	fma.rn.f32 	%f9, %f8, 0fBE055027, 0f3E1039F6;
	fma.rn.f32 	%f10, %f9, %f8, 0fBDF8CDCC;
	fma.rn.f32 	%f11, %f10, %f8, 0f3E0F2955;
	fma.rn.f32 	%f12, %f11, %f8, 0fBE2AD8B9;
	fma.rn.f32 	%f13, %f12, %f8, 0f3E4CED0B;
	fma.rn.f32 	%f14, %f13, %f8, 0fBE7FFF22;
	fma.rn.f32 	%f15, %f14, %f8, 0f3EAAAA78;
	fma.rn.f32 	%f16, %f15, %f8, 0fBF000000;
	mul.f32 	%f17, %f8, %f16;
	fma.rn.f32 	%f18, %f17, %f8, %f8;
	fma.rn.f32 	%f19, %f7, 0f3F317218, %f18;
	setp.gt.u32 	%p11, %r25, 2139095039;
	fma.rn.f32 	%f20, %f3, 0f7F800000, 0f7F800000;
	selp.f32 	%f21, %f20, %f19, %p11;
	setp.eq.f32 	%p12, %f3, 0f00000000;
	fma.rn.f32 	%f22, %f21, 0f3EDE5BD9, 0f3F800000;
	selp.f32 	%f23, 0fFF800000, %f22, %p12;
	cvt.rzi.u32.f32 	%r3, %f23;
	setp.eq.s32 	%p13, %r3, 0;
	mov.pred 	%p28, -1;
	@%p13 bra 	$L__BB6_11;
	mul.hi.s32 	%r30, %r1, 1717986919;
	shr.u32 	%r31, %r30, 31;
	shr.s32 	%r32, %r30, 2;
	add.s32 	%r33, %r32, %r31;
	mul.lo.s32 	%r34, %r33, 10;
	sub.s32 	%r4, %r1, %r34;
	mov.b32 	%r62, 0;
$L__BB6_8:
	mul.hi.s32 	%r35, %r63, 1717986919;
	shr.u32 	%r36, %r35, 31;
	shr.s32 	%r37, %r35, 2;
	add.s32 	%r38, %r37, %r36;
	mul.lo.s32 	%r39, %r38, 10;
	sub.s32 	%r7, %r63, %r39;
	setp.eq.s32 	%p14, %r7, %r4;
	@%p14 bra 	$L__BB6_10;
	setp.gt.s32 	%p28, %r7, %r4;
	bra.uni 	$L__BB6_11;
$L__BB6_10:
	add.s32 	%r62, %r62, 1;
	setp.ne.s32 	%p16, %r62, %r3;
	mov.u32 	%r63, %r38;
	@%p16 bra 	$L__BB6_8;
$L__BB6_11:
	add.s64 	%rd62, %rd16, 1;
	selp.b64 	%rd85, %rd62, %rd85, %p28;
	selp.b64 	%rd81, %rd81, %rd16, %p28;
	setp.lt.u64 	%p17, %rd85, %rd81;
	@%p17 bra 	$L__BB6_6;
	bra.uni 	$L__BB6_20;
$L__BB6_12:
	sub.s64 	%rd63, %rd7, %rd6;
	sub.s64 	%rd64, %rd8, %rd7;
	max.u64 	%rd65, %rd9, %rd64;
	sub.s64 	%rd85, %rd65, %rd64;
	min.u64 	%rd83, %rd63, %rd9;
	setp.ge.u64 	%p18, %rd85, %rd83;
	@%p18 bra 	$L__BB6_20;
	cvta.to.global.u64 	%rd21, %rd30;
	add.s64 	%rd22, %rd9, %rd7;
$L__BB6_14:
	sub.s64 	%rd66, %rd83, %rd85;
	shr.u64 	%rd67, %rd66, 1;
	add.s64 	%rd25, %rd67, %rd85;
	add.s64 	%rd68, %rd25, %rd6;
	shl.b64 	%rd69, %rd68, 2;
	add.s64 	%rd70, %rd21, %rd69;
	ld.global.u32 	%r10, [%rd70];
	not.b64 	%rd71, %rd25;
	add.s64 	%rd72, %rd22, %rd71;
	shl.b64 	%rd73, %rd72, 2;
	add.s64 	%rd74, %rd21, %rd73;
	ld.global.u32 	%r65, [%rd74];
	max.s32 	%r43, %r65, %r10;
	cvt.rn.f32.s32 	%f24, %r43;
	setp.lt.s32 	%p20, %r43, 1;
	mul.f32 	%f25, %f24, 0f4B000000;
	selp.f32 	%f26, %f25, %f24, %p20;
	selp.f32 	%f27, 0fC1B80000, 0f00000000, %p20;
	mov.b32 	%r44, %f26;
	add.s32 	%r45, %r44, -1059760811;
	and.b32  	%r46, %r45, -8388608;
	sub.s32 	%r47, %r44, %r46;
	mov.b32 	%f28, %r47;
	cvt.rn.f32.s32 	%f29, %r46;
	fma.rn.f32 	%f30, %f29, 0f34000000, %f27;
	add.f32 	%f31, %f28, 0fBF800000;
	fma.rn.f32 	%f32, %f31, 0fBE055027, 0f3E1039F6;
	fma.rn.f32 	%f33, %f32, %f31, 0fBDF8CDCC;
	fma.rn.f32 	%f34, %f33, %f31, 0f3E0F2955;
	fma.rn.f32 	%f35, %f34, %f31, 0fBE2AD8B9;
	fma.rn.f32 	%f36, %f35, %f31, 0f3E4CED0B;
	fma.rn.f32 	%f37, %f36, %f31, 0fBE7FFF22;
	fma.rn.f32 	%f38, %f37, %f31, 0f3EAAAA78;
	fma.rn.f32 	%f39, %f38, %f31, 0fBF000000;
	mul.f32 	%f40, %f31, %f39;
	fma.rn.f32 	%f41, %f40, %f31, %f31;
	fma.rn.f32 	%f42, %f30, 0f3F317218, %f41;
	setp.gt.u32 	%p21, %r44, 2139095039;
	fma.rn.f32 	%f43, %f26, 0f7F800000, 0f7F800000;
	selp.f32 	%f44, %f43, %f42, %p21;
	setp.eq.f32 	%p22, %f26, 0f00000000;
	fma.rn.f32 	%f45, %f44, 0f3EDE5BD9, 0f3F800000;
	selp.f32 	%f46, 0fFF800000, %f45, %p22;
	cvt.rzi.u32.f32 	%r12, %f46;
	setp.eq.s32 	%p23, %r12, 0;
	mov.pred 	%p29, -1;
	@%p23 bra 	$L__BB6_19;
	mul.hi.s32 	%r49, %r10, 1717986919;
	shr.u32 	%r50, %r49, 31;
	shr.s32 	%r51, %r49, 2;
	add.s32 	%r52, %r51, %r50;
	mul.lo.s32 	%r53, %r52, 10;
	sub.s32 	%r13, %r10, %r53;
	mov.b32 	%r64, 0;
$L__BB6_16:
	mul.hi.s32 	%r54, %r65, 1717986919;
	shr.u32 	%r55, %r54, 31;
	shr.s32 	%r56, %r54, 2;
	add.s32 	%r57, %r56, %r55;
	mul.lo.s32 	%r58, %r57, 10;
	sub.s32 	%r16, %r65, %r58;
	setp.eq.s32 	%p24, %r16, %r13;
	@%p24 bra 	$L__BB6_18;
	setp.gt.s32 	%p29, %r16, %r13;
	bra.uni 	$L__BB6_19;
$L__BB6_18:
	add.s32 	%r64, %r64, 1;
	setp.ne.s32 	%p26, %r64, %r12;
	mov.u32 	%r65, %r57;
	@%p26 bra 	$L__BB6_16;
$L__BB6_19:
	add.s64 	%rd75, %rd25, 1;
	selp.b64 	%rd85, %rd75, %rd85, %p29;
	selp.b64 	%rd83, %rd83, %rd25, %p29;
	setp.lt.u64 	%p27, %rd85, %rd83;
	@%p27 bra 	$L__BB6_14;
$L__BB6_20:
	add.s64 	%rd76, %rd85, %rd6;
	shl.b64 	%rd77, %rd2, 3;
	add.s64 	%rd78, %rd1, %rd77;
	st.global.u64 	[%rd78], %rd76;
$L__BB6_21:
	ret;

}
	// .globl	_ZN3cub18CUB_300001_SM_10006detail10merge_sort26DeviceMergeSortMergeKernelINS2_10policy_hubIN6thrust24THRUST_300001_SM_1000_NS6detail15normal_iteratorINS6_10device_ptrIiEEEEE9Policy600ESB_PNS0_8NullTypeESB_SF_m14lex_comparatoriSE_EEvbT2_T3_T4_PT6_PT7_T5_PSJ_SJ_NS1_7vsmem_tE
.visible .entry _ZN3cub18CUB_300001_SM_10006detail10merge_sort26DeviceMergeSortMergeKernelINS2_10policy_hubIN6thrust24THRUST_300001_SM_1000_NS6detail15normal_iteratorINS6_10device_ptrIiEEEEE9Policy600ESB_PNS0_8NullTypeESB_SF_m14lex_comparatoriSE_EEvbT2_T3_T4_PT6_PT7_T5_PSJ_SJ_NS1_7vsmem_tE(
	.param .u8 _ZN3cub18CUB_300001_SM_10006detail10merge_sort26DeviceMergeSortMergeKernelINS2_10policy_hubIN6thrust24THRUST_300001_SM_1000_NS6detail15normal_iteratorINS6_10device_ptrIiEEEEE9Policy600ESB_PNS0_8NullTypeESB_SF_m14lex_comparatoriSE_EEvbT2_T3_T4_PT6_PT7_T5_PSJ_SJ_NS1_7vsmem_tE_param_0,
	.param .align 8 .b8 _ZN3cub18CUB_300001_SM_10006detail10merge_sort26DeviceMergeSortMergeKernelINS2_10policy_hubIN6thrust24THRUST_300001_SM_1000_NS6detail15normal_iteratorINS6_10device_ptrIiEEEEE9Policy600ESB_PNS0_8NullTypeESB_SF_m14lex_comparatoriSE_EEvbT2_T3_T4_PT6_PT7_T5_PSJ_SJ_NS1_7vsmem_tE_param_1[8],
	.param .u64 .ptr .align 1 _ZN3cub18CUB_300001_SM_10006detail10merge_sort26DeviceMergeSortMergeKernelINS2_10policy_hubIN6thrust24THRUST_300001_SM_1000_NS6detail15normal_iteratorINS6_10device_ptrIiEEEEE9Policy600ESB_PNS0_8NullTypeESB_SF_m14lex_comparatoriSE_EEvbT2_T3_T4_PT6_PT7_T5_PSJ_SJ_NS1_7vsmem_tE_param_2,
	.param .u64 _ZN3cub18CUB_300001_SM_10006detail10merge_sort26DeviceMergeSortMergeKernelINS2_10policy_hubIN6thrust24THRUST_300001_SM_1000_NS6detail15normal_iteratorINS6_10device_ptrIiEEEEE9Policy600ESB_PNS0_8NullTypeESB_SF_m14lex_comparatoriSE_EEvbT2_T3_T4_PT6_PT7_T5_PSJ_SJ_NS1_7vsmem_tE_param_3,
	.param .u64 .ptr .align 1 _ZN3cub18CUB_300001_SM_10006detail10merge_sort26DeviceMergeSortMergeKernelINS2_10policy_hubIN6thrust24THRUST_300001_SM_1000_NS6detail15normal_iteratorINS6_10device_ptrIiEEEEE9Policy600ESB_PNS0_8NullTypeESB_SF_m14lex_comparatoriSE_EEvbT2_T3_T4_PT6_PT7_T5_PSJ_SJ_NS1_7vsmem_tE_param_4,
	.param .u64 .ptr .align 1 _ZN3cub18CUB_300001_SM_10006detail10merge_sort26DeviceMergeSortMergeKernelINS2_10policy_hubIN6thrust24THRUST_300001_SM_1000_NS6detail15normal_iteratorINS6_10device_ptrIiEEEEE9Policy600ESB_PNS0_8NullTypeESB_SF_m14lex_comparatoriSE_EEvbT2_T3_T4_PT6_PT7_T5_PSJ_SJ_NS1_7vsmem_tE_param_5,
	.param .align 1 .b8 _ZN3cub18CUB_300001_SM_10006detail10merge_sort26DeviceMergeSortMergeKernelINS2_10policy_hubIN6thrust24THRUST_300001_SM_1000_NS6detail15normal_iteratorINS6_10device_ptrIiEEEEE9Policy600ESB_PNS0_8NullTypeESB_SF_m14lex_comparatoriSE_EEvbT2_T3_T4_PT6_PT7_T5_PSJ_SJ_NS1_7vsmem_tE_param_6[1],
	.param .u64 .ptr .align 1 _ZN3cub18CUB_300001_SM_10006detail10merge_sort26DeviceMergeSortMergeKernelINS2_10policy_hubIN6thrust24THRUST_300001_SM_1000_NS6detail15normal_iteratorINS6_10device_ptrIiEEEEE9Policy600ESB_PNS0_8NullTypeESB_SF_m14lex_comparatoriSE_EEvbT2_T3_T4_PT6_PT7_T5_PSJ_SJ_NS1_7vsmem_tE_param_7,
	.param .u64 _ZN3cub18CUB_300001_SM_10006detail10merge_sort26DeviceMergeSortMergeKernelINS2_10policy_hubIN6thrust24THRUST_300001_SM_1000_NS6detail15normal_iteratorINS6_10device_ptrIiEEEEE9Policy600ESB_PNS0_8NullTypeESB_SF_m14lex_comparatoriSE_EEvbT2_T3_T4_PT6_PT7_T5_PSJ_SJ_NS1_7vsmem_tE_param_8,
	.param .align 8 .b8 _ZN3cub18CUB_300001_SM_10006detail10merge_sort26DeviceMergeSortMergeKernelINS2_10policy_hubIN6thrust24THRUST_300001_SM_1000_NS6detail15normal_iteratorINS6_10device_ptrIiEEEEE9Policy600ESB_PNS0_8NullTypeESB_SF_m14lex_comparatoriSE_EEvbT2_T3_T4_PT6_PT7_T5_PSJ_SJ_NS1_7vsmem_tE_param_9[8]
)
.maxntid 256
{
	.reg .pred 	%p<704>;
	.reg .b16 	%rs<6>;
	.reg .b32 	%r<2224>;
	.reg .b32 	%f<829>;
	.reg .b64 	%rd<381>;
	// demoted variable
	.shared .align 16 .b8 _ZZN3cub18CUB_300001_SM_10006detail10merge_sort26DeviceMergeSortMergeKernelINS2_10policy_hubIN6thrust24THRUST_300001_SM_1000_NS6detail15normal_iteratorINS6_10device_ptrIiEEEEE9Policy600ESB_PNS0_8NullTypeESB_SF_m14lex_comparatoriSE_EEvbT2_T3_T4_PT6_PT7_T5_PSJ_SJ_NS1_7vsmem_tEE19static_temp_storage[17424];
	ld.param.u64 	%rd23, [_ZN3cub18CUB_300001_SM_10006detail10merge_sort26DeviceMergeSortMergeKernelINS2_10policy_hubIN6thrust24THRUST_300001_SM_1000_NS6detail15normal_iteratorINS6_10device_ptrIiEEEEE9Policy600ESB_PNS0_8NullTypeESB_SF_m14lex_comparatoriSE_EEvbT2_T3_T4_PT6_PT7_T5_PSJ_SJ_NS1_7vsmem_tE_param_1];
	ld.param.u64 	%rd20, [_ZN3cub18CUB_300001_SM_10006detail10merge_sort26DeviceMergeSortMergeKernelINS2_10policy_hubIN6thrust24THRUST_300001_SM_1000_NS6detail15normal_iteratorINS6_10device_ptrIiEEEEE9Policy600ESB_PNS0_8NullTypeESB_SF_m14lex_comparatoriSE_EEvbT2_T3_T4_PT6_PT7_T5_PSJ_SJ_NS1_7vsmem_tE_param_4];
	cvta.to.global.u64 	%rd1, %rd20;
	cvta.to.global.u64 	%rd2, %rd23;
	mov.u32 	%r771, %ctaid.x;
	mov.u32 	%r772, %nctaid.x;
	mov.u32 	%r1, %tid.x;
	add.s32 	%r773, %r772, -1;
	setp.ge.u32 	%p69, %r771, %r773;
	@%p69 bra 	$L__BB7_231;
	ld.param.u64 	%rd379, [_ZN3cub18CUB_300001_SM_10006detail10merge_sort26DeviceMergeSortMergeKernelINS2_10policy_hubIN6thrust24THRUST_300001_SM_1000_NS6detail15normal_iteratorINS6_10device_ptrIiEEEEE9Policy600ESB_PNS0_8NullTypeESB_SF_m14lex_comparatoriSE_EEvbT2_T3_T4_PT6_PT7_T5_PSJ_SJ_NS1_7vsmem_tE_param_8];
	ld.param.u64 	%rd377, [_ZN3cub18CUB_300001_SM_10006detail10merge_sort26DeviceMergeSortMergeKernelINS2_10policy_hubIN6thrust24THRUST_300001_SM_1000_NS6detail15normal_iteratorINS6_10device_ptrIiEEEEE9Policy600ESB_PNS0_8NullTypeESB_SF_m14lex_comparatoriSE_EEvbT2_T3_T4_PT6_PT7_T5_PSJ_SJ_NS1_7vsmem_tE_param_7];
	ld.param.u64 	%rd364, [_ZN3cub18CUB_300001_SM_10006detail10merge_sort26DeviceMergeSortMergeKernelINS2_10policy_hubIN6thrust24THRUST_300001_SM_1000_NS6detail15normal_iteratorINS6_10device_ptrIiEEEEE9Policy600ESB_PNS0_8NullTypeESB_SF_m14lex_comparatoriSE_EEvbT2_T3_T4_PT6_PT7_T5_PSJ_SJ_NS1_7vsmem_tE_param_3];
	ld.param.s8 	%rs4, [_ZN3cub18CUB_300001_SM_10006detail10merge_sort26DeviceMergeSortMergeKernelINS2_10policy_hubIN6thrust24THRUST_300001_SM_1000_NS6detail15normal_iteratorINS6_10device_ptrIiEEEEE9Policy600ESB_PNS0_8NullTypeESB_SF_m14lex_comparatoriSE_EEvbT2_T3_T4_PT6_PT7_T5_PSJ_SJ_NS1_7vsmem_tE_param_0];
	cvta.to.global.u64 	%rd196, %rd377;
	cvt.u64.u32 	%rd197, %r771;
	mul.wide.u32 	%rd198, %r771, 8;
	add.s64 	%rd199, %rd196, %rd198;
	ld.global.u64 	%rd3, [%rd199];
	ld.global.u64 	%rd200, [%rd199+8];
	shr.u64 	%rd201, %rd379, 1;
	neg.s64 	%rd202, %rd379;
	and.b64  	%rd203, %rd202, %rd197;
	mul.lo.s64 	%rd4, %rd203, 4352;
	mul.lo.s64 	%rd5, %rd201, 4352;
	sub.s64 	%rd204, %rd197, %rd203;
	mul.lo.s64 	%rd205, %rd204, 4352;
	sub.s64 	%rd206, %rd3, %rd4;
	sub.s64 	%rd207, %rd200, %rd4;
	sub.s64 	%rd208, %rd364, %rd4;
	max.u64 	%rd209, %rd208, %rd5;
	sub.s64 	%rd210, %rd209, %rd5;
	sub.s64 	%rd211, %rd205, %rd206;
	min.u64 	%rd6, %rd211, %rd210;
	max.u64 	%rd212, %rd205, -4353;
	not.b64 	%rd213, %rd212;
	add.s64 	%rd214, %rd205, %rd213;
	sub.s64 	%rd215, %rd214, %rd207;
	or.b64  	%rd216, %rd202, %rd197;
	setp.eq.s64 	%p405, %rd216, -1;
	min.u64 	%rd217, %rd5, %rd208;
	selp.b64 	%rd218, %rd217, %rd207, %p405;
	selp.b64 	%rd219, %rd5, %rd215, %p405;
	min.u64 	%rd220, %rd219, %rd210;
	cvt.u32.u64 	%r1394, %rd206;
	cvt.u32.u64 	%r1395, %rd218;
	sub.s32 	%r2, %r1395, %r1394;
	cvt.u32.u64 	%r1396, %rd220;
	cvt.u32.u64 	%r1397, %rd6;
	sub.s32 	%r3, %r1396, %r1397;
	// begin inline asm
	griddepcontrol.wait;
	// end inline asm
	setp.eq.s16 	%p406, %rs4, 0;
	@%p406 bra 	$L__BB7_53;
	add.s64 	%rd221, %rd4, %rd5;
	add.s64 	%rd222, %rd221, %rd6;
	setp.ge.s32 	%p407, %r1, %r2;
	cvt.u64.u32 	%rd223, %r1;
	add.s64 	%rd224, %rd3, %rd223;
	shl.b64 	%rd225, %rd224, 2;
	add.s64 	%rd7, %rd2, %rd225;
	sub.s32 	%r1398, %r1, %r2;
	cvt.s64.s32 	%rd226, %r1398;
	add.s64 	%rd227, %rd222, %rd226;
	shl.b64 	%rd228, %rd227, 2;
	add.s64 	%rd8, %rd2, %rd228;
	@%p407 bra 	$L__BB7_4;
	ld.global.u32 	%r2030, [%rd7];
	bra.uni 	$L__BB7_5;
$L__BB7_4:
	ld.global.u32 	%r2030, [%rd8];
$L__BB7_5:
	add.s32 	%r1399, %r1, 256;
	setp.lt.s32 	%p408, %r1399, %r2;
	@%p408 bra 	$L__BB7_7;
	ld.global.u32 	%r2029, [%rd8+1024];
	bra.uni 	$L__BB7_8;
$L__BB7_7:
	ld.global.u32 	%r2029, [%rd7+1024];
$L__BB7_8:
	add.s32 	%r1400, %r1, 512;
	setp.lt.s32 	%p409, %r1400, %r2;
	@%p409 bra 	$L__BB7_10;
	ld.global.u32 	%r2028, [%rd8+2048];
	bra.uni 	$L__BB7_11;
$L__BB7_10:
	ld.global.u32 	%r2028, [%rd7+2048];
$L__BB7_11:
	add.s32 	%r1401, %r1, 768;
	setp.lt.s32 	%p410, %r1401, %r2;
	@%p410 bra 	$L__BB7_13;
	ld.global.u32 	%r2027, [%rd8+3072];
	bra.uni 	$L__BB7_14;
$L__BB7_13:
	ld.global.u32 	%r2027, [%rd7+3072];
$L__BB7_14:
	or.b32  	%r1402, %r1, 1024;
	setp.lt.s32 	%p411, %r1402, %r2;
	@%p411 bra 	$L__BB7_16;
	ld.global.u32 	%r2026, [%rd8+4096];
	bra.uni 	$L__BB7_17;
$L__BB7_16:
	ld.global.u32 	%r2026, [%rd7+4096];
$L__BB7_17:
	add.s32 	%r1403, %r1, 1280;
	setp.lt.s32 	%p412, %r1403, %r2;
	@%p412 bra 	$L__BB7_19;
	ld.global.u32 	%r2025, [%rd8+5120];
	bra.uni 	$L__BB7_20;
$L__BB7_19:
	ld.global.u32 	%r2025, [%rd7+5120];
$L__BB7_20:
	add.s32 	%r1404, %r1, 1536;
	setp.lt.s32 	%p413, %r1404, %r2;
	@%p413 bra 	$L__BB7_22;
	ld.global.u32 	%r2024, [%rd8+6144];
	bra.uni 	$L__BB7_23;
$L__BB7_22:
	ld.global.u32 	%r2024, [%rd7+6144];
$L__BB7_23:
	add.s32 	%r1405, %r1, 1792;
	setp.lt.s32 	%p414, %r1405, %r2;
	@%p414 bra 	$L__BB7_25;
	ld.global.u32 	%r2023, [%rd8+7168];
	bra.uni 	$L__BB7_26;
$L__BB7_25:
	ld.global.u32 	%r2023, [%rd7+7168];
$L__BB7_26:
	or.b32  	%r1406, %r1, 2048;
	setp.lt.s32 	%p415, %r1406, %r2;
	@%p415 bra 	$L__BB7_28;
	ld.global.u32 	%r2022, [%rd8+8192];
	bra.uni 	$L__BB7_29;
$L__BB7_28:
	ld.global.u32 	%r2022, [%rd7+8192];
$L__BB7_29:
	add.s32 	%r1407, %r1, 2304;
	setp.lt.s32 	%p416, %r1407, %r2;
	@%p416 bra 	$L__BB7_31;
	ld.global.u32 	%r2021, [%rd8+9216];
	bra.uni 	$L__BB7_32;
$L__BB7_31:
	ld.global.u32 	%r2021, [%rd7+9216];
$L__BB7_32:
	add.s32 	%r1408, %r1, 2560;
	setp.lt.s32 	%p417, %r1408, %r2;
	@%p417 bra 	$L__BB7_34;
	ld.global.u32 	%r2020, [%rd8+10240];
	bra.uni 	$L__BB7_35;
$L__BB7_34:
	ld.global.u32 	%r2020, [%rd7+10240];
$L__BB7_35:
	add.s32 	%r1409, %r1, 2816;
	setp.lt.s32 	%p418, %r1409, %r2;
	@%p418 bra 	$L__BB7_37;
	ld.global.u32 	%r2019, [%rd8+11264];
	bra.uni 	$L__BB7_38;
$L__BB7_37:
	ld.global.u32 	%r2019, [%rd7+11264];
$L__BB7_38:
	or.b32  	%r1410, %r1, 3072;
	setp.lt.s32 	%p419, %r1410, %r2;
	@%p419 bra 	$L__BB7_40;
	ld.global.u32 	%r2018, [%rd8+12288];
	bra.uni 	$L__BB7_41;
$L__BB7_40:
	ld.global.u32 	%r2018, [%rd7+12288];
$L__BB7_41:
	add.s32 	%r1411, %r1, 3328;
	setp.lt.s32 	%p420, %r1411, %r2;
	@%p420 bra 	$L__BB7_43;
	ld.global.u32 	%r2017, [%rd8+13312];
	bra.uni 	$L__BB7_44;
$L__BB7_43:
	ld.global.u32 	%r2017, [%rd7+13312];
$L__BB7_44:
	add.s32 	%r1412, %r1, 3584;
	setp.lt.s32 	%p421, %r1412, %r2;
	@%p421 bra 	$L__BB7_46;
	ld.global.u32 	%r2016, [%rd8+14336];
	bra.uni 	$L__BB7_47;
$L__BB7_46:
	ld.global.u32 	%r2016, [%rd7+14336];
$L__BB7_47:
	add.s32 	%r1413, %r1, 3840;
	setp.lt.s32 	%p422, %r1413, %r2;
	@%p422 bra 	$L__BB7_49;
	ld.global.u32 	%r2015, [%rd8+15360];
	bra.uni 	$L__BB7_50;
$L__BB7_49:
	ld.global.u32 	%r2015, [%rd7+15360];
$L__BB7_50:
	or.b32  	%r1414, %r1, 4096;
	setp.lt.s32 	%p423, %r1414, %r2;
	@%p423 bra 	$L__BB7_52;
	ld.global.u32 	%r2014, [%rd8+16384];
	bra.uni 	$L__BB7_54;
$L__BB7_52:
	ld.global.u32 	%r2014, [%rd7+16384];
	bra.uni 	$L__BB7_54;
$L__BB7_53:
	ld.param.u64 	%rd380, [_ZN3cub18CUB_300001_SM_10006detail10merge_sort26DeviceMergeSortMergeKernelINS2_10policy_hubIN6thrust24THRUST_300001_SM_1000_NS6detail15normal_iteratorINS6_10device_ptrIiEEEEE9Policy600ESB_PNS0_8NullTypeESB_SF_m14lex_comparatoriSE_EEvbT2_T3_T4_PT6_PT7_T5_PSJ_SJ_NS1_7vsmem_tE_param_8];
	ld.param.u64 	%rd374, [_ZN3cub18CUB_300001_SM_10006detail10merge_sort26DeviceMergeSortMergeKernelINS2_10policy_hubIN6thrust24THRUST_300001_SM_1000_NS6detail15normal_iteratorINS6_10device_ptrIiEEEEE9Policy600ESB_PNS0_8NullTypeESB_SF_m14lex_comparatoriSE_EEvbT2_T3_T4_PT6_PT7_T5_PSJ_SJ_NS1_7vsmem_tE_param_4];
	shr.u64 	%rd229, %rd380, 1;
	mad.lo.s64 	%rd230, %rd229, 4352, %rd4;
	add.s64 	%rd231, %rd230, %rd6;
	setp.lt.s32 	%p424, %r1, %r2;
	sub.s32 	%r1415, %r1, %r2;
	cvt.s64.s32 	%rd232, %r1415;
	cvt.u64.u32 	%rd233, %r1;
	selp.b64 	%rd234, %rd3, %rd231, %p424;
	selp.b64 	%rd235, %rd233, %rd232, %p424;
	add.s64 	%rd236, %rd235, %rd234;
	cvta.to.global.u64 	%rd237, %rd374;
	shl.b64 	%rd238, %rd236, 2;
	add.s64 	%rd239, %rd237, %rd238;
	ld.global.u32 	%r2030, [%rd239];
	add.s32 	%r1416, %r1, 256;
	setp.lt.s32 	%p425, %r1416, %r2;
	sub.s32 	%r1417, %r1416, %r2;
	cvt.s64.s32 	%rd240, %r1417;
	cvt.u64.u32 	%rd241, %r1416;
	selp.b64 	%rd242, %rd3, %rd231, %p425;
	selp.b64 	%rd243, %rd241, %rd240, %p425;
	add.s64 	%rd244, %rd243, %rd242;
	shl.b64 	%rd245, %rd244, 2;
	add.s64 	%rd246, %rd237, %rd245;
	ld.global.u32 	%r2029, [%rd246];
	add.s32 	%r1418, %r1, 512;
	setp.lt.s32 	%p426, %r1418, %r2;
	sub.s32 	%r1419, %r1418, %r2;
	cvt.s64.s32 	%rd247, %r1419;
	cvt.u64.u32 	%rd248, %r1418;
	selp.b64 	%rd249, %rd3, %rd231, %p426;
	selp.b64 	%rd250, %rd248, %rd247, %p426;
	add.s64 	%rd251, %rd250, %rd249;
	shl.b64 	%rd252, %rd251, 2;
	add.s64 	%rd253, %rd237, %rd252;
	ld.global.u32 	%r2028, [%rd253];
	add.s32 	%r1420, %r1, 768;
	setp.lt.s32 	%p427, %r1420, %r2;
	sub.s32 	%r1421, %r1420, %r2;
	cvt.s64.s32 	%rd254, %r1421;
	cvt.u64.u32 	%rd255, %r1420;
	selp.b64 	%rd256, %rd3, %rd231, %p427;
	selp.b64 	%rd257, %rd255, %rd254, %p427;
	add.s64 	%rd258, %rd257, %rd256;
	shl.b64 	%rd259, %rd258, 2;
	add.s64 	%rd260, %rd237, %rd259;
	ld.global.u32 	%r2027, [%rd260];
	or.b32  	%r1422, %r1, 1024;
	setp.lt.s32 	%p428, %r1422, %r2;
	sub.s32 	%r1423, %r1422, %r2;
	cvt.s64.s32 	%rd261, %r1423;
	cvt.u64.u32 	%rd262, %r1422;
	selp.b64 	%rd263, %rd3, %rd231, %p428;
	selp.b64 	%rd264, %rd262, %rd261, %p428;
	add.s64 	%rd265, %rd264, %rd263;
	shl.b64 	%rd266, %rd265, 2;
	add.s64 	%rd267, %rd237, %rd266;
	ld.global.u32 	%r2026, [%rd267];
	add.s32 	%r1424, %r1, 1280;
	setp.lt.s32 	%p429, %r1424, %r2;
	sub.s32 	%r1425, %r1424, %r2;
	cvt.s64.s32 	%rd268, %r1425;
	cvt.u64.u32 	%rd269, %r1424;
	selp.b64 	%rd270, %rd3, %rd231, %p429;
	selp.b64 	%rd271, %rd269, %rd268, %p429;
	add.s64 	%rd272, %rd271, %rd270;
	shl.b64 	%rd273, %rd272, 2;
	add.s64 	%rd274, %rd237, %rd273;
	ld.global.u32 	%r2025, [%rd274];
	add.s32 	%r1426, %r1, 1536;
	setp.lt.s32 	%p430, %r1426, %r2;
	sub.s32 	%r1427, %r1426, %r2;
	cvt.s64.s32 	%rd275, %r1427;
	cvt.u64.u32 	%rd276, %r1426;
	selp.b64 	%rd277, %rd3, %rd231, %p430;
	selp.b64 	%rd278, %rd276, %rd275, %p430;
	add.s64 	%rd279, %rd278, %rd277;
	shl.b64 	%rd280, %rd279, 2;
	add.s64 	%rd281, %rd237, %rd280;
	ld.global.u32 	%r2024, [%rd281];
	add.s32 	%r1428, %r1, 1792;
	setp.lt.s32 	%p431, %r1428, %r2;
	sub.s32 	%r1429, %r1428, %r2;
	cvt.s64.s32 	%rd282, %r1429;
	cvt.u64.u32 	%rd283, %r1428;
	selp.b64 	%rd284, %rd3, %rd231, %p431;
	selp.b64 	%rd285, %rd283, %rd282, %p431;
	add.s64 	%rd286, %rd285, %rd284;
	shl.b64 	%rd287, %rd286, 2;
	add.s64 	%rd288, %rd237, %rd287;
	ld.global.u32 	%r2023, [%rd288];
	or.b32  	%r1430, %r1, 2048;
	setp.lt.s32 	%p432, %r1430, %r2;
	sub.s32 	%r1431, %r1430, %r2;
	cvt.s64.s32 	%rd289, %r1431;
	cvt.u64.u32 	%rd290, %r1430;
	selp.b64 	%rd291, %rd3, %rd231, %p432;
	selp.b64 	%rd292, %rd290, %rd289, %p432;
	add.s64 	%rd293, %rd292, %rd291;
	shl.b64 	%rd294, %rd293, 2;
	add.s64 	%rd295, %rd237, %rd294;
	ld.global.u32 	%r2022, [%rd295];
	add.s32 	%r1432, %r1, 2304;
	setp.lt.s32 	%p433, %r1432, %r2;
	sub.s32 	%r1433, %r1432, %r2;
	cvt.s64.s32 	%rd296, %r1433;
	cvt.u64.u32 	%rd297, %r1432;
	selp.b64 	%rd298, %rd3, %rd231, %p433;
	selp.b64 	%rd299, %rd297, %rd296, %p433;
	add.s64 	%rd300, %rd299, %rd298;
	shl.b64 	%rd301, %rd300, 2;
	add.s64 	%rd302, %rd237, %rd301;
	ld.global.u32 	%r2021, [%rd302];
	add.s32 	%r1434, %r1, 2560;
	setp.lt.s32 	%p434, %r1434, %r2;
	sub.s32 	%r1435, %r1434, %r2;
	cvt.s64.s32 	%rd303, %r1435;
	cvt.u64.u32 	%rd304, %r1434;
	selp.b64 	%rd305, %rd3, %rd231, %p434;
	selp.b64 	%rd306, %rd304, %rd303, %p434;
	add.s64 	%rd307, %rd306, %rd305;
	shl.b64 	%rd308, %rd307, 2;
	add.s64 	%rd309, %rd237, %rd308;
	ld.global.u32 	%r2020, [%rd309];
	add.s32 	%r1436, %r1, 2816;
	setp.lt.s32 	%p435, %r1436, %r2;
	sub.s32 	%r1437, %r1436, %r2;
	cvt.s64.s32 	%rd310, %r1437;
	cvt.u64.u32 	%rd311, %r1436;
	selp.b64 	%rd312, %rd3, %rd231, %p435;
	selp.b64 	%rd313, %rd311, %rd310, %p435;
	add.s64 	%rd314, %rd313, %rd312;
	shl.b64 	%rd315, %rd314, 2;
	add.s64 	%rd316, %rd237, %rd315;
	ld.global.u32 	%r2019, [%rd316];
	or.b32  	%r1438, %r1, 3072;
	setp.lt.s32 	%p436, %r1438, %r2;
	sub.s32 	%r1439, %r1438, %r2;
	cvt.s64.s32 	%rd317, %r1439;
	cvt.u64.u32 	%rd318, %r1438;
	selp.b64 	%rd319, %rd3, %rd231, %p436;
	selp.b64 	%rd320, %rd318, %rd317, %p436;
	add.s64 	%rd321, %rd320, %rd319;
	shl.b64 	%rd322, %rd321, 2;
	add.s64 	%rd323, %rd237, %rd322;
	ld.global.u32 	%r2018, [%rd323];
	add.s32 	%r1440, %r1, 3328;
	setp.lt.s32 	%p437, %r1440, %r2;
	sub.s32 	%r1441, %r1440, %r2;
	cvt.s64.s32 	%rd324, %r1441;
	cvt.u64.u32 	%rd325, %r1440;
	selp.b64 	%rd326, %rd3, %rd231, %p437;
	selp.b64 	%rd327, %rd325, %rd324, %p437;
	add.s64 	%rd328, %rd327, %rd326;
	shl.b64 	%rd329, %rd328, 2;
	add.s64 	%rd330, %rd237, %rd329;
	ld.global.u32 	%r2017, [%rd330];
	add.s32 	%r1442, %r1, 3584;
	setp.lt.s32 	%p438, %r1442, %r2;
	sub.s32 	%r1443, %r1442, %r2;
	cvt.s64.s32 	%rd331, %r1443;
	cvt.u64.u32 	%rd332, %r1442;
	selp.b64 	%rd333, %rd3, %rd231, %p438;
	selp.b64 	%rd334, %rd332, %rd331, %p438;
	add.s64 	%rd335, %rd334, %rd333;
	shl.b64 	%rd336, %rd335, 2;
	add.s64 	%rd337, %rd237, %rd336;
	ld.global.u32 	%r2016, [%rd337];
	add.s32 	%r1444, %r1, 3840;
	setp.lt.s32 	%p439, %r1444, %r2;
	sub.s32 	%r1445, %r1444, %r2;
	cvt.s64.s32 	%rd338, %r1445;
	cvt.u64.u32 	%rd339, %r1444;
	selp.b64 	%rd340, %rd3, %rd231, %p439;
	selp.b64 	%rd341, %rd339, %rd338, %p439;
	add.s64 	%rd342, %rd341, %rd340;
	shl.b64 	%rd343, %rd342, 2;
	add.s64 	%rd344, %rd237, %rd343;
	ld.global.u32 	%r2015, [%rd344];
	or.b32  	%r1446, %r1, 4096;
	setp.lt.s32 	%p440, %r1446, %r2;
	sub.s32 	%r1447, %r1446, %r2;
	cvt.s64.s32 	%rd345, %r1447;
	cvt.u64.u32 	%rd346, %r1446;
	selp.b64 	%rd347, %rd3, %rd231, %p440;
	selp.b64 	%rd348, %rd346, %rd345, %p440;
	add.s64 	%rd349, %rd348, %rd347;
	shl.b64 	%rd350, %rd349, 2;
	add.s64 	%rd351, %rd237, %rd350;
	ld.global.u32 	%r2014, [%rd351];
$L__BB7_54:
	shl.b32 	%r1448, %r1, 2;
	mov.u32 	%r1449, _ZZN3cub18CUB_300001_SM_10006detail10merge_sort26DeviceMergeSortMergeKernelINS2_10policy_hubIN6thrust24THRUST_300001_SM_1000_NS6detail15normal_iteratorINS6_10device_ptrIiEEEEE9Policy600ESB_PNS0_8NullTypeESB_SF_m14lex_comparatoriSE_EEvbT2_T3_T4_PT6_PT7_T5_PSJ_SJ_NS1_7vsmem_tEE19static_temp_storage;
	add.s32 	%r1450, %r1449, %r1448;
	st.shared.u32 	[%r1450], %r2030;
	st.shared.u32 	[%r1450+1024], %r2029;
	st.shared.u32 	[%r1450+2048], %r2028;
	st.shared.u32 	[%r1450+3072], %r2027;
	st.shared.u32 	[%r1450+4096], %r2026;
	st.shared.u32 	[%r1450+5120], %r2025;
	st.shared.u32 	[%r1450+6144], %r2024;
	st.shared.u32 	[%r1450+7168], %r2023;
	st.shared.u32 	[%r1450+8192], %r2022;
	st.shared.u32 	[%r1450+9216], %r2021;
	st.shared.u32 	[%r1450+10240], %r2020;
	st.shared.u32 	[%r1450+11264], %r2019;
	st.shared.u32 	[%r1450+12288], %r2018;
	st.shared.u32 	[%r1450+13312], %r2017;
	st.shared.u32 	[%r1450+14336], %r2016;
	st.shared.u32 	[%r1450+15360], %r2015;
	st.shared.u32 	[%r1450+16384], %r2014;
	bar.sync 	0;
	// begin inline asm
	griddepcontrol.launch_dependents;
	// end inline asm
	add.s32 	%r88, %r3, %r2;
	mul.lo.s32 	%r1451, %r1, 17;
	min.s32 	%r89, %r1451, %r88;
	shl.b32 	%r1452, %r2, 2;
	add.s32 	%r90, %r1449, %r1452;
	setp.lt.s32 	%p441, %r89, %r3;
	sub.s32 	%r1453, %r89, %r3;
	selp.b32 	%r2035, 0, %r1453, %p441;
	min.s32 	%r2031, %r89, %r2;
	setp.ge.s32 	%p442, %r2035, %r2031;
	@%p442 bra 	$L__BB7_61;
$L__BB7_55:
	sub.s32 	%r1454, %r2031, %r2035;
	shr.u32 	%r1455, %r1454, 31;
	add.s32 	%r1456, %r1454, %r1455;
	shr.s32 	%r1457, %r1456, 1;
	add.s32 	%r95, %r1457, %r2035;
	shl.b32 	%r1458, %r95, 2;
	add.s32 	%r1460, %r1449, %r1458;
	ld.shared.u32 	%r96, [%r1460];
	not.b32 	%r1461, %r95;
	add.s32 	%r1462, %r89, %r1461;
	shl.b32 	%r1463, %r1462, 2;
	add.s32 	%r1464, %r90, %r1463;
	ld.shared.u32 	%r2034, [%r1464];
	max.s32 	%r1465, %r2034, %r96;
	cvt.rn.f32.s32 	%f415, %r1465;
	setp.lt.s32 	%p444, %r1465, 1;
	mul.f32 	%f416, %f415, 0f4B000000;
	selp.f32 	%f417, %f416, %f415, %p444;
	selp.f32 	%f418, 0fC1B80000, 0f00000000, %p444;
	mov.b32 	%r1466, %f417;
	add.s32 	%r1467, %r1466, -1059760811;
	and.b32  	%r1468, %r1467, -8388608;
	sub.s32 	%r1469, %r1466, %r1468;
	mov.b32 	%f419, %r1469;
	cvt.rn.f32.s32 	%f420, %r1468;
	fma.rn.f32 	%f421, %f420, 0f34000000, %f418;
	add.f32 	%f422, %f419, 0fBF800000;
	fma.rn.f32 	%f423, %f422, 0fBE055027, 0f3E1039F6;
	fma.rn.f32 	%f424, %f423, %f422, 0fBDF8CDCC;
	fma.rn.f32 	%f425, %f424, %f422, 0f3E0F2955;
	fma.rn.f32 	%f426, %f425, %f422, 0fBE2AD8B9;
	fma.rn.f32 	%f427, %f426, %f422, 0f3E4CED0B;
	fma.rn.f32 	%f428, %f427, %f422, 0fBE7FFF22;
	fma.rn.f32 	%f429, %f428, %f422, 0f3EAAAA78;
	fma.rn.f32 	%f430, %f429, %f422, 0fBF000000;
	mul.f32 	%f431, %f422, %f430;
	fma.rn.f32 	%f432, %f431, %f422, %f422;
	fma.rn.f32 	%f433, %f421, 0f3F317218, %f432;
	setp.gt.u32 	%p445, %r1466, 2139095039;
	fma.rn.f32 	%f434, %f417, 0f7F800000, 0f7F800000;
	selp.f32 	%f435, %f434, %f433, %p445;
	setp.eq.f32 	%p446, %f417, 0f00000000;
	fma.rn.f32 	%f436, %f435, 0f3EDE5BD9, 0f3F800000;
	selp.f32 	%f437, 0fFF800000, %f436, %p446;
	cvt.rzi.u32.f32 	%r98, %f437;
	setp.eq.s32 	%p447, %r98, 0;
	mov.pred 	%p670, -1;
	@%p447 bra 	$L__BB7_60;
	mul.hi.s32 	%r1471, %r96, 1717986919;
	shr.u32 	%r1472, %r1471, 31;
	shr.s32 	%r1473, %r1471, 2;
	add.s32 	%r1474, %r1473, %r1472;
	mul.lo.s32 	%r1475, %r1474, 10;
	sub.s32 	%r99, %r96, %r1475;
	mov.b32 	%r2033, 0;
$L__BB7_57:
	mul.hi.s32 	%r1476, %r2034, 1717986919;
	shr.u32 	%r1477, %r1476, 31;
	shr.s32 	%r1478, %r1476, 2;
	add.s32 	%r1479, %r1478, %r1477;
	mul.lo.s32 	%r1480, %r1479, 10;
	sub.s32 	%r102, %r2034, %r1480;
	setp.eq.s32 	%p448, %r102, %r99;
	@%p448 bra 	$L__BB7_59;
	setp.gt.s32 	%p670, %r102, %r99;
	bra.uni 	$L__BB7_60;
$L__BB7_59:
	add.s32 	%r2033, %r2033, 1;
	setp.ne.s32 	%p450, %r2033, %r98;
	mov.u32 	%r2034, %r1479;
	@%p450 bra 	$L__BB7_57;
$L__BB7_60:
	add.s32 	%r1484, %r95, 1;
	selp.b32 	%r2035, %r1484, %r2035, %p670;
	selp.b32 	%r2031, %r2031, %r95, %p670;
	setp.lt.s32 	%p451, %r2035, %r2031;
	@%p451 bra 	$L__BB7_55;
$L__BB7_61:
	sub.s32 	%r1485, %r89, %r2035;
	add.s32 	%r108, %r1485, %r2;
	shl.b32 	%r1486, %r2035, 2;
	add.s32 	%r109, %r1449, %r1486;
	ld.shared.u32 	%r2042, [%r109];
	shl.b32 	%r1488, %r1485, 2;
	add.s32 	%r111, %r90, %r1488;
	ld.shared.u32 	%r2039, [%r111];
	setp.ge.s32 	%p453, %r108, %r88;
	mov.pred 	%p452, 0;
	mov.pred 	%p671, %p452;
	@%p453 bra 	$L__BB7_68;
	setp.ge.s32 	%p455, %r2035, %r2;
	mov.pred 	%p671, -1;
	@%p455 bra 	$L__BB7_68;
	max.s32 	%r1489, %r2039, %r2042;
	cvt.rn.f32.s32 	%f438, %r1489;
	setp.lt.s32 	%p457, %r1489, 1;
	mul.f32 	%f439, %f438, 0f4B000000;
	selp.f32 	%f440, %f439, %f438, %p457;
	selp.f32 	%f441, 0fC1B80000, 0f00000000, %p457;
	mov.b32 	%r1490, %f440;
	add.s32 	%r1491, %r1490, -1059760811;
	and.b32  	%r1492, %r1491, -8388608;
	sub.s32 	%r1493, %r1490, %r1492;
	mov.b32 	%f442, %r1493;
	cvt.rn.f32.s32 	%f443, %r1492;
	fma.rn.f32 	%f444, %f443, 0f34000000, %f441;
	add.f32 	%f445, %f442, 0fBF800000;
	fma.rn.f32 	%f446, %f445, 0fBE055027, 0f3E1039F6;
	fma.rn.f32 	%f447, %f446, %f445, 0fBDF8CDCC;
	fma.rn.f32 	%f448, %f447, %f445, 0f3E0F2955;
	fma.rn.f32 	%f449, %f448, %f445, 0fBE2AD8B9;
	fma.rn.f32 	%f450, %f449, %f445, 0f3E4CED0B;
	fma.rn.f32 	%f451, %f450, %f445, 0fBE7FFF22;
	fma.rn.f32 	%f452, %f451, %f445, 0f3EAAAA78;
	fma.rn.f32 	%f453, %f452, %f445, 0fBF000000;
	mul.f32 	%f454, %f445, %f453;
	fma.rn.f32 	%f455, %f454, %f445, %f445;
	fma.rn.f32 	%f456, %f444, 0f3F317218, %f455;
	setp.gt.u32 	%p458, %r1490, 2139095039;
	fma.rn.f32 	%f457, %f440, 0f7F800000, 0f7F800000;
	selp.f32 	%f458, %f457, %f456, %p458;
	setp.eq.f32 	%p459, %f440, 0f00000000;
	fma.rn.f32 	%f459, %f458, 0f3EDE5BD9, 0f3F800000;
	selp.f32 	%f460, 0fFF800000, %f459, %p459;
	cvt.rzi.u32.f32 	%r113, %f460;
	setp.eq.s32 	%p460, %r113, 0;
	mov.pred 	%p671, %p452;
	@%p460 bra 	$L__BB7_68;
	mul.hi.s32 	%r1495, %r2042, 1717986919;
	shr.u32 	%r1496, %r1495, 31;
	shr.s32 	%r1497, %r1495, 2;
	add.s32 	%r1498, %r1497, %r1496;
	mul.lo.s32 	%r1499, %r1498, 10;
	sub.s32 	%r114, %r2042, %r1499;
	mov.b32 	%r2036, 0;
	mov.u32 	%r2037, %r2039;
$L__BB7_65:
	mul.hi.s32 	%r1500, %r2037, 1717986919;
	shr.u32 	%r1501, %r1500, 31;
	shr.s32 	%r1502, %r1500, 2;
	add.s32 	%r1503, %r1502, %r1501;
	mul.lo.s32 	%r1504, %r1503, 10;
	sub.s32 	%r117, %r2037, %r1504;
	setp.eq.s32 	%p461, %r117, %r114;
	@%p461 bra 	$L__BB7_67;
	setp.le.s32 	%p671, %r117, %r114;
	bra.uni 	$L__BB7_68;
$L__BB7_67:
	add.s32 	%r2036, %r2036, 1;
	setp.ne.s32 	%p463, %r2036, %r113;
	mov.u32 	%r2037, %r1503;
	mov.pred 	%p671, %p452;
	@%p463 bra 	$L__BB7_65;
$L__BB7_68:
	selp.b32 	%r120, %r2039, %r2042, %p671;
	selp.u32 	%r1508, 1, 0, %p671;
	add.s32 	%r121, %r108, %r1508;
	not.pred 	%p464, %p671;
	selp.u32 	%r1509, 1, 0, %p464;
	add.s32 	%r122, %r2035, %r1509;
	@%p464 bra 	$L__BB7_70;
	ld.shared.u32 	%r2039, [%r111+4];
	bra.uni 	$L__BB7_71;
$L__BB7_70:
	ld.shared.u32 	%r2042, [%r109+4];
$L__BB7_71:
	setp.ge.s32 	%p466, %r121, %r88;
	mov.pred 	%p465, 0;
	mov.pred 	%p672, %p465;
	@%p466 bra 	$L__BB7_78;
	setp.ge.s32 	%p468, %r122, %r2;
	mov.pred 	%p672, -1;
	@%p468 bra 	$L__BB7_78;
	max.s32 	%r1510, %r2039, %r2042;
	cvt.rn.f32.s32 	%f461, %r1510;
	setp.lt.s32 	%p470, %r1510, 1;
	mul.f32 	%f462, %f461, 0f4B000000;
	selp.f32 	%f463, %f462, %f461, %p470;
	selp.f32 	%f464, 0fC1B80000, 0f00000000, %p470;
	mov.b32 	%r1511, %f463;
	add.s32 	%r1512, %r1511, -1059760811;
	and.b32  	%r1513, %r1512, -8388608;
	sub.s32 	%r1514, %r1511, %r1513;
	mov.b32 	%f465, %r1514;
	cvt.rn.f32.s32 	%f466, %r1513;
	fma.rn.f32 	%f467, %f466, 0f34000000, %f464;
	add.f32 	%f468, %f465, 0fBF800000;
	fma.rn.f32 	%f469, %f468, 0fBE055027, 0f3E1039F6;
	fma.rn.f32 	%f470, %f469, %f468, 0fBDF8CDCC;
	fma.rn.f32 	%f471, %f470, %f468, 0f3E0F2955;
	fma.rn.f32 	%f472, %f471, %f468, 0fBE2AD8B9;
	fma.rn.f32 	%f473, %f472, %f468, 0f3E4CED0B;
	fma.rn.f32 	%f474, %f473, %f468, 0fBE7FFF22;
	fma.rn.f32 	%f475, %f474, %f468, 0f3EAAAA78;
	fma.rn.f32 	%f476, %f475, %f468, 0fBF000000;
	mul.f32 	%f477, %f468, %f476;
	fma.rn.f32 	%f478, %f477, %f468, %f468;
	fma.rn.f32 	%f479, %f467, 0f3F317218, %f478;
	setp.gt.u32 	%p471, %r1511, 2139095039;
	fma.rn.f32 	%f480, %f463, 0f7F800000, 0f7F800000;
	selp.f32 	%f481, %f480, %f479, %p471;
	setp.eq.f32 	%p472, %f463, 0f00000000;
	fma.rn.f32 	%f482, %f481, 0f3EDE5BD9, 0f3F800000;
	selp.f32 	%f483, 0fFF800000, %f482, %p472;
	cvt.rzi.u32.f32 	%r127, %f483;
	setp.eq.s32 	%p473, %r127, 0;
	mov.pred 	%p672, %p465;
	@%p473 bra 	$L__BB7_78;
	mul.hi.s32 	%r1516, %r2042, 1717986919;
	shr.u32 	%r1517, %r1516, 31;
	shr.s32 	%r1518, %r1516, 2;
	add.s32 	%r1519, %r1518, %r1517;
	mul.lo.s32 	%r1520, %r1519, 10;
	sub.s32 	%r128, %r2042, %r1520;
	mov.b32 	%r2040, 0;
	mov.u32 	%r2041, %r2039;
$L__BB7_75:
	mul.hi.s32 	%r1521, %r2041, 1717986919;
	shr.u32 	%r1522, %r1521, 31;
	shr.s32 	%r1523, %r1521, 2;
	add.s32 	%r1524, %r1523, %r1522;
	mul.lo.s32 	%r1525, %r1524, 10;
	sub.s32 	%r131, %r2041, %r1525;
	setp.eq.s32 	%p474, %r131, %r128;
	@%p474 bra 	$L__BB7_77;
	setp.le.s32 	%p672, %r131, %r128;
	bra.uni 	$L__BB7_78;
$L__BB7_77:
	add.s32 	%r2040, %r2040, 1;
	setp.ne.s32 	%p476, %r2040, %r127;
	mov.u32 	%r2041, %r1524;
	mov.pred 	%p672, %p465;
	@%p476 bra 	$L__BB7_75;
$L__BB7_78:
	selp.b32 	%r134, %r2039, %r2042, %p672;
	selp.u32 	%r1529, 1, 0, %p672;
	add.s32 	%r135, %r121, %r1529;
	not.pred 	%p477, %p672;
	selp.u32 	%r1530, 1, 0, %p477;
	add.s32 	%r136, %r122, %r1530;
	@%p672 bra 	$L__BB7_80;
	shl.b32 	%r1531, %r136, 2;
	add.s32 	%r1533, %r1449, %r1531;
	ld.shared.u32 	%r2042, [%r1533];
	bra.uni 	$L__BB7_81;
$L__BB7_80:
	shl.b32 	%r1534, %r135, 2;
	add.s32 	%r1536, %r1449, %r1534;
	ld.shared.u32 	%r2039, [%r1536];
$L__BB7_81:
	setp.ge.s32 	%p479, %r135, %r88;
	mov.pred 	%p478, 0;
	mov.pred 	%p673, %p478;
	@%p479 bra 	$L__BB7_88;
	setp.ge.s32 	%p481, %r136, %r2;
	mov.pred 	%p673, -1;
	@%p481 bra 	$L__BB7_88;
	max.s32 	%r1537, %r2039, %r2042;
	cvt.rn.f32.s32 	%f484, %r1537;
	setp.lt.s32 	%p483, %r1537, 1;
	mul.f32 	%f485, %f484, 0f4B000000;
	selp.f32 	%f486, %f485, %f484, %p483;
	selp.f32 	%f487, 0fC1B80000, 0f00000000, %p483;
	mov.b32 	%r1538, %f486;
	add.s32 	%r1539, %r1538, -1059760811;
	and.b32  	%r1540, %r1539, -8388608;
	sub.s32 	%r1541, %r1538, %r1540;
	mov.b32 	%f488, %r1541;
	cvt.rn.f32.s32 	%f489, %r1540;
	fma.rn.f32 	%f490, %f489, 0f34000000, %f487;
	add.f32 	%f491, %f488, 0fBF800000;
	fma.rn.f32 	%f492, %f491, 0fBE055027, 0f3E1039F6;
	fma.rn.f32 	%f493, %f492, %f491, 0fBDF8CDCC;
	fma.rn.f32 	%f494, %f493, %f491, 0f3E0F2955;
	fma.rn.f32 	%f495, %f494, %f491, 0fBE2AD8B9;
	fma.rn.f32 	%f496, %f495, %f491, 0f3E4CED0B;
	fma.rn.f32 	%f497, %f496, %f491, 0fBE7FFF22;
	fma.rn.f32 	%f498, %f497, %f491, 0f3EAAAA78;
	fma.rn.f32 	%f499, %f498, %f491, 0fBF000000;
	mul.f32 	%f500, %f491, %f499;
	fma.rn.f32 	%f501, %f500, %f491, %f491;
	fma.rn.f32 	%f502, %f490, 0f3F317218, %f501;
	setp.gt.u32 	%p484, %r1538, 2139095039;
	fma.rn.f32 	%f503, %f486, 0f7F800000, 0f7F800000;
	selp.f32 	%f504, %f503, %f502, %p484;
	setp.eq.f32 	%p485, %f486, 0f00000000;
	fma.rn.f32 	%f505, %f504, 0f3EDE5BD9, 0f3F800000;
	selp.f32 	%f506, 0fFF800000, %f505, %p485;
	cvt.rzi.u32.f32 	%r141, %f506;
	setp.eq.s32 	%p486, %r141, 0;
	mov.pred 	%p673, %p478;
	@%p486 bra 	$L__BB7_88;
	mul.hi.s32 	%r1543, %r2042, 1717986919;
	shr.u32 	%r1544, %r1543, 31;
	shr.s32 	%r1545, %r1543, 2;
	add.s32 	%r1546, %r1545, %r1544;
	mul.lo.s32 	%r1547, %r1546, 10;
	sub.s32 	%r142, %r2042, %r1547;
	mov.b32 	%r2044, 0;
	mov.u32 	%r2045, %r2039;
$L__BB7_85:
	mul.hi.s32 	%r1548, %r2045, 1717986919;
	shr.u32 	%r1549, %r1548, 31;
	shr.s32 	%r1550, %r1548, 2;
	add.s32 	%r1551, %r1550, %r1549;
	mul.lo.s32 	%r1552, %r1551, 10;
	sub.s32 	%r145, %r2045, %r1552;
	setp.eq.s32 	%p487, %r145, %r142;
	@%p487 bra 	$L__BB7_87;
	setp.le.s32 	%p673, %r145, %r142;
	bra.uni 	$L__BB7_88;
$L__BB7_87:
	add.s32 	%r2044, %r2044, 1;
	setp.ne.s32 	%p489, %r2044, %r141;
	mov.u32 	%r2045, %r1551;
	mov.pred 	%p673, %p478;
	@%p489 bra 	$L__BB7_85;
$L__BB7_88:
	selp.b32 	%r148, %r2039, %r2042, %p673;
	selp.u32 	%r1556, 1, 0, %p673;
	add.s32 	%r149, %r135, %r1556;
	not.pred 	%p490, %p673;
	selp.u32 	%r1557, 1, 0, %p490;
	add.s32 	%r150, %r136, %r1557;
	@%p673 bra 	$L__BB7_90;
	shl.b32 	%r1558, %r150, 2;
	add.s32 	%r1560, %r1449, %r1558;
	ld.shared.u32 	%r2042, [%r1560];
	bra.uni 	$L__BB7_91;
$L__BB7_90:
	shl.b32 	%r1561, %r149, 2;
	add.s32 	%r1563, %r1449, %r1561;
	ld.shared.u32 	%r2039, [%r1563];
$L__BB7_91:
	setp.ge.s32 	%p492, %r149, %r88;
	mov.pred 	%p491, 0;
	mov.pred 	%p674, %p491;
	@%p492 bra 	$L__BB7_98;
	setp.ge.s32 	%p494, %r150, %r2;
	mov.pred 	%p674, -1;
	@%p494 bra 	$L__BB7_98;
	max.s32 	%r1564, %r2039, %r2042;
	cvt.rn.f32.s32 	%f507, %r1564;
	setp.lt.s32 	%p496, %r1564, 1;
	mul.f32 	%f508, %f507, 0f4B000000;
	selp.f32 	%f509, %f508, %f507, %p496;
	selp.f32 	%f510, 0fC1B80000, 0f00000000, %p496;
	mov.b32 	%r1565, %f509;
	add.s32 	%r1566, %r1565, -1059760811;
	and.b32  	%r1567, %r1566, -8388608;
	sub.s32 	%r1568, %r1565, %r1567;
	mov.b32 	%f511, %r1568;
	cvt.rn.f32.s32 	%f512, %r1567;
	fma.rn.f32 	%f513, %f512, 0f34000000, %f510;
	add.f32 	%f514, %f511, 0fBF800000;
	fma.rn.f32 	%f515, %f514, 0fBE055027, 0f3E1039F6;
	fma.rn.f32 	%f516, %f515, %f514, 0fBDF8CDCC;
	fma.rn.f32 	%f517, %f516, %f514, 0f3E0F2955;
	fma.rn.f32 	%f518, %f517, %f514, 0fBE2AD8B9;
	fma.rn.f32 	%f519, %f518, %f514, 0f3E4CED0B;
	fma.rn.f32 	%f520, %f519, %f514, 0fBE7FFF22;
	fma.rn.f32 	%f521, %f520, %f514, 0f3EAAAA78;
	fma.rn.f32 	%f522, %f521, %f514, 0fBF000000;
	mul.f32 	%f523, %f514, %f522;
	fma.rn.f32 	%f524, %f523, %f514, %f514;
	fma.rn.f32 	%f525, %f513, 0f3F317218, %f524;
	setp.gt.u32 	%p497, %r1565, 2139095039;
	fma.rn.f32 	%f526, %f509, 0f7F800000, 0f7F800000;
	selp.f32 	%f527, %f526, %f525, %p497;
	setp.eq.f32 	%p498, %f509, 0f00000000;
	fma.rn.f32 	%f528, %f527, 0f3EDE5BD9, 0f3F800000;
	selp.f32 	%f529, 0fFF800000, %f528, %p498;
	cvt.rzi.u32.f32 	%r155, %f529;
	setp.eq.s32 	%p499, %r155, 0;
	mov.pred 	%p674, %p491;
	@%p499 bra 	$L__BB7_98;
	mul.hi.s32 	%r1570, %r2042, 1717986919;
	shr.u32 	%r1571, %r1570, 31;
	shr.s32 	%r1572, %r1570, 2;
	add.s32 	%r1573, %r1572, %r1571;
	mul.lo.s32 	%r1574, %r1573, 10;
	sub.s32 	%r156, %r2042, %r1574;
	mov.b32 	%r2048, 0;
	mov.u32 	%r2049, %r2039;
$L__BB7_95:
	mul.hi.s32 	%r1575, %r2049, 1717986919;
	shr.u32 	%r1576, %r1575, 31;
	shr.s32 	%r1577, %r1575, 2;
	add.s32 	%r1578, %r1577, %r1576;
	mul.lo.s32 	%r1579, %r1578, 10;
	sub.s32 	%r159, %r2049, %r1579;
	setp.eq.s32 	%p500, %r159, %r156;
	@%p500 bra 	$L__BB7_97;
	setp.le.s32 	%p674, %r159, %r156;
	bra.uni 	$L__BB7_98;
$L__BB7_97:
	add.s32 	%r2048, %r2048, 1;
	setp.ne.s32 	%p502, %r2048, %r155;
	mov.u32 	%r2049, %r1578;
	mov.pred 	%p674, %p491;
	@%p502 bra 	$L__BB7_95;
$L__BB7_98:
	selp.b32 	%r162, %r2039, %r2042, %p674;
	selp.u32 	%r1583, 1, 0, %p674;
	add.s32 	%r163, %r149, %r1583;
	not.pred 	%p503, %p674;
	selp.u32 	%r1584, 1, 0, %p503;
	add.s32 	%r164, %r150, %r1584;
	@%p674 bra 	$L__BB7_100;
	shl.b32 	%r1585, %r164, 2;
	add.s32 	%r1587, %r1449, %r1585;
	ld.shared.u32 	%r2042, [%r1587];
	bra.uni 	$L__BB7_101;
$L__BB7_100:
	shl.b32 	%r1588, %r163, 2;
	add.s32 	%r1590, %r1449, %r1588;
	ld.shared.u32 	%r2039, [%r1590];
$L__BB7_101:
	setp.ge.s32 	%p505, %r163, %r88;
	mov.pred 	%p504, 0;
	mov.pred 	%p675, %p504;
	@%p505 bra 	$L__BB7_108;
	setp.ge.s32 	%p507, %r164, %r2;
	mov.pred 	%p675, -1;
	@%p507 bra 	$L__BB7_108;
	max.s32 	%r1591, %r2039, %r2042;
	cvt.rn.f32.s32 	%f530, %r1591;
	setp.lt.s32 	%p509, %r1591, 1;
	mul.f32 	%f531, %f530, 0f4B000000;
	selp.f32 	%f532, %f531, %f530, %p509;
	selp.f32 	%f533, 0fC1B80000, 0f00000000, %p509;
	mov.b32 	%r1592, %f532;
	add.s32 	%r1593, %r1592, -1059760811;
	and.b32  	%r1594, %r1593, -8388608;
	sub.s32 	%r1595, %r1592, %r1594;
	mov.b32 	%f534, %r1595;
	cvt.rn.f32.s32 	%f535, %r1594;
	fma.rn.f32 	%f536, %f535, 0f34000000, %f533;
	add.f32 	%f537, %f534, 0fBF800000;
	fma.rn.f32 	%f538, %f537, 0fBE055027, 0f3E1039F6;
	fma.rn.f32 	%f539, %f538, %f537, 0fBDF8CDCC;
	fma.rn.f32 	%f540, %f539, %f537, 0f3E0F2955;
	fma.rn.f32 	%f541, %f540, %f537, 0fBE2AD8B9;
	fma.rn.f32 	%f542, %f541, %f537, 0f3E4CED0B;
	fma.rn.f32 	%f543, %f542, %f537, 0fBE7FFF22;
	fma.rn.f32 	%f544, %f543, %f537, 0f3EAAAA78;
	fma.rn.f32 	%f545, %f544, %f537, 0fBF000000;
	mul.f32 	%f546, %f537, %f545;
	fma.rn.f32 	%f547, %f546, %f537, %f537;
	fma.rn.f32 	%f548, %f536, 0f3F317218, %f547;
	setp.gt.u32 	%p510, %r1592, 2139095039;
	fma.rn.f32 	%f549, %f532, 0f7F800000, 0f7F800000;
	selp.f32 	%f550, %f549, %f548, %p510;
	setp.eq.f32 	%p511, %f532, 0f00000000;
	fma.rn.f32 	%f551, %f550, 0f3EDE5BD9, 0f3F800000;
	selp.f32 	%f552, 0fFF800000, %f551, %p511;
	cvt.rzi.u32.f32 	%r169, %f552;
	setp.eq.s32 	%p512, %r169, 0;
	mov.pred 	%p675, %p504;
	@%p512 bra 	$L__BB7_108;
	mul.hi.s32 	%r1597, %r2042, 1717986919;
	shr.u32 	%r1598, %r1597, 31;
	shr.s32 	%r1599, %r1597, 2;
	add.s32 	%r1600, %r1599, %r1598;
	mul.lo.s32 	%r1601, %r1600, 10;
	sub.s32 	%r170, %r2042, %r1601;
	mov.b32 	%r2052, 0;
	mov.u32 	%r2053, %r2039;
$L__BB7_105:
	mul.hi.s32 	%r1602, %r2053, 1717986919;
	shr.u32 	%r1603, %r1602, 31;
	shr.s32 	%r1604, %r1602, 2;
	add.s32 	%r1605, %r1604, %r1603;
	mul.lo.s32 	%r1606, %r1605, 10;
	sub.s32 	%r173, %r2053, %r1606;
	setp.eq.s32 	%p513, %r173, %r170;
	@%p513 bra 	$L__BB7_107;
	setp.le.s32 	%p675, %r173, %r170;
	bra.uni 	$L__BB7_108;
$L__BB7_107:
	add.s32 	%r2052, %r2052, 1;
	setp.ne.s32 	%p515, %r2052, %r169;
	mov.u32 	%r2053, %r1605;
	mov.pred 	%p675, %p504;
	@%p515 bra 	$L__BB7_105;
$L__BB7_108:
	selp.b32 	%r176, %r2039, %r2042, %p675;
	selp.u32 	%r1610, 1, 0, %p675;
	add.s32 	%r177, %r163, %r1610;
	not.pred 	%p516, %p675;
	selp.u32 	%r1611, 1, 0, %p516;
	add.s32 	%r178, %r164, %r1611;
	@%p675 bra 	$L__BB7_110;
	shl.b32 	%r1612, %r178, 2;
	add.s32 	%r1614, %r1449, %r1612;
	ld.shared.u32 	%r2042, [%r1614];
	bra.uni 	$L__BB7_111;
$L__BB7_110:
	shl.b32 	%r1615, %r177, 2;
	add.s32 	%r1617, %r1449, %r1615;
	ld.shared.u32 	%r2039, [%r1617];
$L__BB7_111:
	setp.ge.s32 	%p518, %r177, %r88;
	mov.pred 	%p517, 0;
	mov.pred 	%p676, %p517;
	@%p518 bra 	$L__BB7_118;
	setp.ge.s32 	%p520, %r178, %r2;
	mov.pred 	%p676, -1;
	@%p520 bra 	$L__BB7_118;
	max.s32 	%r1618, %r2039, %r2042;
	cvt.rn.f32.s32 	%f553, %r1618;
	setp.lt.s32 	%p522, %r1618, 1;
	mul.f32 	%f554, %f553, 0f4B000000;
	selp.f32 	%f555, %f554, %f553, %p522;
	selp.f32 	%f556, 0fC1B80000, 0f00000000, %p522;
	mov.b32 	%r1619, %f555;
	add.s32 	%r1620, %r1619, -1059760811;
	and.b32  	%r1621, %r1620, -8388608;
	sub.s32 	%r1622, %r1619, %r1621;
	mov.b32 	%f557, %r1622;
	cvt.rn.f32.s32 	%f558, %r1621;
	fma.rn.f32 	%f559, %f558, 0f34000000, %f556;
	add.f32 	%f560, %f557, 0fBF800000;
	fma.rn.f32 	%f561, %f560, 0fBE055027, 0f3E1039F6;
	fma.rn.f32 	%f562, %f561, %f560, 0fBDF8CDCC;
	fma.rn.f32 	%f563, %f562, %f560, 0f3E0F2955;
	fma.rn.f32 	%f564, %f563, %f560, 0fBE2AD8B9;
	fma.rn.f32 	%f565, %f564, %f560, 0f3E4CED0B;
	fma.rn.f32 	%f566, %f565, %f560, 0fBE7FFF22;
	fma.rn.f32 	%f567, %f566, %f560, 0f3EAAAA78;
	fma.rn.f32 	%f568, %f567, %f560, 0fBF000000;
	mul.f32 	%f569, %f560, %f568;
	fma.rn.f32 	%f570, %f569, %f560, %f560;
	fma.rn.f32 	%f571, %f559, 0f3F317218, %f570;
	setp.gt.u32 	%p523, %r1619, 2139095039;
	fma.rn.f32 	%f572, %f555, 0f7F800000, 0f7F800000;
	selp.f32 	%f573, %f572, %f571, %p523;
	setp.eq.f32 	%p524, %f555, 0f00000000;
	fma.rn.f32 	%f574, %f573, 0f3EDE5BD9, 0f3F800000;
	selp.f32 	%f575, 0fFF800000, %f574, %p524;
	cvt.rzi.u32.f32 	%r183, %f575;
	setp.eq.s32 	%p525, %r183, 0;
	mov.pred 	%p676, %p517;
	@%p525 bra 	$L__BB7_118;
	mul.hi.s32 	%r1624, %r2042, 1717986919;
	shr.u32 	%r1625, %r1624, 31;
	shr.s32 	%r1626, %r1624, 2;
	add.s32 	%r1627, %r1626, %r1625;
	mul.lo.s32 	%r1628, %r1627, 10;
	sub.s32 	%r184, %r2042, %r1628;
	mov.b32 	%r2056, 0;
	mov.u32 	%r2057, %r2039;
$L__BB7_115:
	mul.hi.s32 	%r1629, %r2057, 1717986919;
	shr.u32 	%r1630, %r1629, 31;
	shr.s32 	%r1631, %r1629, 2;
	add.s32 	%r1632, %r1631, %r1630;
	mul.lo.s32 	%r1633, %r1632, 10;
	sub.s32 	%r187, %r2057, %r1633;
	setp.eq.s32 	%p526, %r187, %r184;
	@%p526 bra 	$L__BB7_117;
	setp.le.s32 	%p676, %r187, %r184;
	bra.uni 	$L__BB7_118;
$L__BB7_117:
	add.s32 	%r2056, %r2056, 1;
	setp.ne.s32 	%p528, %r2056, %r183;
	mov.u32 	%r2057, %r1632;
	mov.pred 	%p676, %p517;
	@%p528 bra 	$L__BB7_115;
$L__BB7_118:
	selp.b32 	%r190, %r2039, %r2042, %p676;
	selp.u32 	%r1637, 1, 0, %p676;
	add.s32 	%r191, %r177, %r1637;
	not.pred 	%p529, %p676;
	selp.u32 	%r1638, 1, 0, %p529;
	add.s32 	%r192, %r178, %r1638;
	@%p676 bra 	$L__BB7_120;
	shl.b32 	%r1639, %r192, 2;
	add.s32 	%r1641, %r1449, %r1639;
	ld.shared.u32 	%r2042, [%r1641];
	bra.uni 	$L__BB7_121;
$L__BB7_120:
	shl.b32 	%r1642, %r191, 2;
	add.s32 	%r1644, %r1449, %r1642;
	ld.shared.u32 	%r2039, [%r1644];
$L__BB7_121:
	setp.ge.s32 	%p531, %r191, %r88;
	mov.pred 	%p530, 0;
	mov.pred 	%p677, %p530;
	@%p531 bra 	$L__BB7_128;
	setp.ge.s32 	%p533, %r192, %r2;
	mov.pred 	%p677, -1;
	@%p533 bra 	$L__BB7_128;
	max.s32 	%r1645, %r2039, %r2042;
	cvt.rn.f32.s32 	%f576, %r1645;
	setp.lt.s32 	%p535, %r1645, 1;
	mul.f32 	%f577, %f576, 0f4B000000;
	selp.f32 	%f578, %f577, %f576, %p535;
	selp.f32 	%f579, 0fC1B80000, 0f00000000, %p535;
	mov.b32 	%r1646, %f578;
	add.s32 	%r1647, %r1646, -1059760811;
	and.b32  	%r1648, %r1647, -8388608;
	sub.s32 	%r1649, %r1646, %r1648;
	mov.b32 	%f580, %r1649;
	cvt.rn.f32.s32 	%f581, %r1648;
	fma.rn.f32 	%f582, %f581, 0f34000000, %f579;
	add.f32 	%f583, %f580, 0fBF800000;
	fma.rn.f32 	%f584, %f583, 0fBE055027, 0f3E1039F6;
	fma.rn.f32 	%f585, %f584, %f583, 0fBDF8CDCC;
	fma.rn.f32 	%f586, %f585, %f583, 0f3E0F2955;
	fma.rn.f32 	%f587, %f586, %f583, 0fBE2AD8B9;
	fma.rn.f32 	%f588, %f587, %f583, 0f3E4CED0B;
	fma.rn.f32 	%f589, %f588, %f583, 0fBE7FFF22;
	fma.rn.f32 	%f590, %f589, %f583, 0f3EAAAA78;
	fma.rn.f32 	%f591, %f590, %f583, 0fBF000000;
	mul.f32 	%f592, %f583, %f591;
	fma.rn.f32 	%f593, %f592, %f583, %f583;
	fma.rn.f32 	%f594, %f582, 0f3F317218, %f593;
	setp.gt.u32 	%p536, %r1646, 2139095039;
	fma.rn.f32 	%f595, %f578, 0f7F800000, 0f7F800000;
	selp.f32 	%f596, %f595, %f594, %p536;
	setp.eq.f32 	%p537, %f578, 0f00000000;
	fma.rn.f32 	%f597, %f596, 0f3EDE5BD9, 0f3F800000;
	selp.f32 	%f598, 0fFF800000, %f597, %p537;
	cvt.rzi.u32.f32 	%r197, %f598;
	setp.eq.s32 	%p538, %r197, 0;
	mov.pred 	%p677, %p530;
	@%p538 bra 	$L__BB7_128;
	mul.hi.s32 	%r1651, %r2042, 1717986919;
	shr.u32 	%r1652, %r1651, 31;
	shr.s32 	%r1653, %r1651, 2;
	add.s32 	%r1654, %r1653, %r1652;
	mul.lo.s32 	%r1655, %r1654, 10;
	sub.s32 	%r198, %r2042, %r1655;
	mov.b32 	%r2060, 0;
	mov.u32 	%r2061, %r2039;
$L__BB7_125:
	mul.hi.s32 	%r1656, %r2061, 1717986919;
	shr.u32 	%r1657, %r1656, 31;
	shr.s32 	%r1658, %r1656, 2;
	add.s32 	%r1659, %r1658, %r1657;
	mul.lo.s32 	%r1660, %r1659, 10;
	sub.s32 	%r201, %r2061, %r1660;
	setp.eq.s32 	%p539, %r201, %r198;
	@%p539 bra 	$L__BB7_127;
	setp.le.s32 	%p677, %r201, %r198;
	bra.uni 	$L__BB7_128;
$L__BB7_127:
	add.s32 	%r2060, %r2060, 1;
	setp.ne.s32 	%p541, %r2060, %r197;
	mov.u32 	%r2061, %r1659;
	mov.pred 	%p677, %p530;
	@%p541 bra 	$L__BB7_125;
$L__BB7_128:
	selp.b32 	%r204, %r2039, %r2042, %p677;
	selp.u32 	%r1664, 1, 0, %p677;
	add.s32 	%r205, %r191, %r1664;
	not.pred 	%p542, %p677;
	selp.u32 	%r1665, 1, 0, %p542;
	add.s32 	%r206, %r192, %r1665;
	@%p677 bra 	$L__BB7_130;
	shl.b32 	%r1666, %r206, 2;
	add.s32 	%r1668, %r1449, %r1666;
	ld.shared.u32 	%r2042, [%r1668];
	bra.uni 	$L__BB7_131;
$L__BB7_130:
	shl.b32 	%r1669, %r205, 2;
	add.s32 	%r1671, %r1449, %r1669;
	ld.shared.u32 	%r2039, [%r1671];
$L__BB7_131:
	setp.ge.s32 	%p544, %r205, %r88;
	mov.pred 	%p543, 0;
	mov.pred 	%p678, %p543;
	@%p544 bra 	$L__BB7_138;
	setp.ge.s32 	%p546, %r206, %r2;
	mov.pred 	%p678, -1;
	@%p546 bra 	$L__BB7_138;
	max.s32 	%r1672, %r2039, %r2042;
	cvt.rn.f32.s32 	%f599, %r1672;
	setp.lt.s32 	%p548, %r1672, 1;
	mul.f32 	%f600, %f599, 0f4B000000;
	selp.f32 	%f601, %f600, %f599, %p548;
	selp.f32 	%f602, 0fC1B80000, 0f00000000, %p548;
	mov.b32 	%r1673, %f601;
	add.s32 	%r1674, %r1673, -1059760811;
	and.b32  	%r1675, %r1674, -8388608;
	sub.s32 	%r1676, %r1673, %r1675;
	mov.b32 	%f603, %r1676;
	cvt.rn.f32.s32 	%f604, %r1675;
	fma.rn.f32 	%f605, %f604, 0f34000000, %f602;
	add.f32 	%f606, %f603, 0fBF800000;
	fma.rn.f32 	%f607, %f606, 0fBE055027, 0f3E1039F6;
	fma.rn.f32 	%f608, %f607, %f606, 0fBDF8CDCC;
	fma.rn.f32 	%f609, %f608, %f606, 0f3E0F2955;
	fma.rn.f32 	%f610, %f609, %f606, 0fBE2AD8B9;
	fma.rn.f32 	%f611, %f610, %f606, 0f3E4CED0B;
	fma.rn.f32 	%f612, %f611, %f606, 0fBE7FFF22;
	fma.rn.f32 	%f613, %f612, %f606, 0f3EAAAA78;
	fma.rn.f32 	%f614, %f613, %f606, 0fBF000000;
	mul.f32 	%f615, %f606, %f614;
	fma.rn.f32 	%f616, %f615, %f606, %f606;
	fma.rn.f32 	%f617, %f605, 0f3F317218, %f616;
	setp.gt.u32 	%p549, %r1673, 2139095039;
	fma.rn.f32 	%f618, %f601, 0f7F800000, 0f7F800000;
	selp.f32 	%f619, %f618, %f617, %p549;
	setp.eq.f32 	%p550, %f601, 0f00000000;
	fma.rn.f32 	%f620, %f619, 0f3EDE5BD9, 0f3F800000;
	selp.f32 	%f621, 0fFF800000, %f620, %p550;
	cvt.rzi.u32.f32 	%r211, %f621;
	setp.eq.s32 	%p551, %r211, 0;
	mov.pred 	%p678, %p543;
	@%p551 bra 	$L__BB7_138;
	mul.hi.s32 	%r1678, %r2042, 1717986919;
	shr.u32 	%r1679, %r1678, 31;
	shr.s32 	%r1680, %r1678, 2;
	add.s32 	%r1681, %r1680, %r1679;
	mul.lo.s32 	%r1682, %r1681, 10;
	sub.s32 	%r212, %r2042, %r1682;
	mov.b32 	%r2064, 0;
	mov.u32 	%r2065, %r2039;
$L__BB7_135:
	mul.hi.s32 	%r1683, %r2065, 1717986919;
	shr.u32 	%r1684, %r1683, 31;
	shr.s32 	%r1685, %r1683, 2;
	add.s32 	%r1686, %r1685, %r1684;
	mul.lo.s32 	%r1687, %r1686, 10;
	sub.s32 	%r215, %r2065, %r1687;
	setp.eq.s32 	%p552, %r215, %r212;
	@%p552 bra 	$L__BB7_137;
	setp.le.s32 	%p678, %r215, %r212;
	bra.uni 	$L__BB7_138;
$L__BB7_137:
	add.s32 	%r2064, %r2064, 1;
	setp.ne.s32 	%p554, %r2064, %r211;
	mov.u32 	%r2065, %r1686;
	mov.pred 	%p678, %p543;
	@%p554 bra 	$L__BB7_135;
$L__BB7_138:
	selp.b32 	%r218, %r2039, %r2042, %p678;
	selp.u32 	%r1691, 1, 0, %p678;
	add.s32 	%r219, %r205, %r1691;
	not.pred 	%p555, %p678;
	selp.u32 	%r1692, 1, 0, %p555;
	add.s32 	%r220, %r206, %r1692;
	@%p678 bra 	$L__BB7_140;
	shl.b32 	%r1693, %r220, 2;
	add.s32 	%r1695, %r1449, %r1693;
	ld.shared.u32 	%r2042, [%r1695];
	bra.uni 	$L__BB7_141;
$L__BB7_140:
	shl.b32 	%r1696, %r219, 2;
	add.s32 	%r1698, %r1449, %r1696;
	ld.shared.u32 	%r2039, [%r1698];
$L__BB7_141:
	setp.ge.s32 	%p557, %r219, %r88;
	mov.pred 	%p556, 0;
	mov.pred 	%p679, %p556;
	@%p557 bra 	$L__BB7_148;
	setp.ge.s32 	%p559, %r220, %r2;
	mov.pred 	%p679, -1;
	@%p559 bra 	$L__BB7_148;
	max.s32 	%r1699, %r2039, %r2042;
	cvt.rn.f32.s32 	%f622, %r1699;
	setp.lt.s32 	%p561, %r1699, 1;
	mul.f32 	%f623, %f622, 0f4B000000;
	selp.f32 	%f624, %f623, %f622, %p561;
	selp.f32 	%f625, 0fC1B80000, 0f00000000, %p561;
	mov.b32 	%r1700, %f624;
	add.s32 	%r1701, %r1700, -1059760811;
	and.b32  	%r1702, %r1701, -8388608;
	sub.s32 	%r1703, %r1700, %r1702;
	mov.b32 	%f626, %r1703;
	cvt.rn.f32.s32 	%f627, %r1702;
	fma.rn.f32 	%f628, %f627, 0f34000000, %f625;
	add.f32 	%f629, %f626, 0fBF800000;
	fma.rn.f32 	%f630, %f629, 0fBE055027, 0f3E1039F6;
	fma.rn.f32 	%f631, %f630, %f629, 0fBDF8CDCC;
	fma.rn.f32 	%f632, %f631, %f629, 0f3E0F2955;
	fma.rn.f32 	%f633, %f632, %f629, 0fBE2AD8B9;
	fma.rn.f32 	%f634, %f633, %f629, 0f3E4CED0B;
	fma.rn.f32 	%f635, %f634, %f629, 0fBE7FFF22;
	fma.rn.f32 	%f636, %f635, %f629, 0f3EAAAA78;
	fma.rn.f32 	%f637, %f636, %f629, 0fBF000000;
	mul.f32 	%f638, %f629, %f637;
	fma.rn.f32 	%f639, %f638, %f629, %f629;
	fma.rn.f32 	%f640, %f628, 0f3F317218, %f639;
	setp.gt.u32 	%p562, %r1700, 2139095039;
	fma.rn.f32 	%f641, %f624, 0f7F800000, 0f7F800000;
	selp.f32 	%f642, %f641, %f640, %p562;
	setp.eq.f32 	%p563, %f624, 0f00000000;
	fma.rn.f32 	%f643, %f642, 0f3EDE5BD9, 0f3F800000;
	selp.f32 	%f644, 0fFF800000, %f643, %p563;
	cvt.rzi.u32.f32 	%r225, %f644;
	setp.eq.s32 	%p564, %r225, 0;
	mov.pred 	%p679, %p556;
	@%p564 bra 	$L__BB7_148;
	mul.hi.s32 	%r1705, %r2042, 1717986919;
	shr.u32 	%r1706, %r1705, 31;
	shr.s32 	%r1707, %r1705, 2;
	add.s32 	%r1708, %r1707, %r1706;
	mul.lo.s32 	%r1709, %r1708, 10;
	sub.s32 	%r226, %r2042, %r1709;
	mov.b32 	%r2068, 0;
	mov.u32 	%r2069, %r2039;
$L__BB7_145:
	mul.hi.s32 	%r1710, %r2069, 1717986919;
	shr.u32 	%r1711, %r1710, 31;
	shr.s32 	%r1712, %r1710, 2;
	add.s32 	%r1713, %r1712, %r1711;
	mul.lo.s32 	%r1714, %r1713, 10;
	sub.s32 	%r229, %r2069, %r1714;
	setp.eq.s32 	%p565, %r229, %r226;
	@%p565 bra 	$L__BB7_147;
	setp.le.s32 	%p679, %r229, %r226;
	bra.uni 	$L__BB7_148;
$L__BB7_147:
	add.s32 	%r2068, %r2068, 1;
	setp.ne.s32 	%p567, %r2068, %r225;
	mov.u32 	%r2069, %r1713;
	mov.pred 	%p679, %p556;
	@%p567 bra 	$L__BB7_145;
$L__BB7_148:
	selp.b32 	%r232, %r2039, %r2042, %p679;
	selp.u32 	%r1718, 1, 0, %p679;
	add.s32 	%r233, %r219, %r1718;
	not.pred 	%p568, %p679;
	selp.u32 	%r1719, 1, 0, %p568;
	add.s32 	%r234, %r220, %r1719;
	@%p679 bra 	$L__BB7_150;
	shl.b32 	%r1720, %r234, 2;
	add.s32 	%r1722, %r1449, %r1720;
	ld.shared.u32 	%r2042, [%r1722];
	bra.uni 	$L__BB7_151;
$L__BB7_150:
	shl.b32 	%r1723, %r233, 2;
	add.s32 	%r1725, %r1449, %r1723;
	ld.shared.u32 	%r2039, [%r1725];
$L__BB7_151:
	setp.ge.s32 	%p570, %r233, %r88;
	mov.pred 	%p569, 0;
	mov.pred 	%p680, %p569;
	@%p570 bra 	$L__BB7_158;
	setp.ge.s32 	%p572, %r234, %r2;
	mov.pred 	%p680, -1;
	@%p572 bra 	$L__BB7_158;
	max.s32 	%r1726, %r2039, %r2042;
	cvt.rn.f32.s32 	%f645, %r1726;
	setp.lt.s32 	%p574, %r1726, 1;
	mul.f32 	%f646, %f645, 0f4B000000;
	selp.f32 	%f647, %f646, %f645, %p574;
	selp.f32 	%f648, 0fC1B80000, 0f00000000, %p574;
	mov.b32 	%r1727, %f647;
	add.s32 	%r1728, %r1727, -1059760811;
	and.b32  	%r1729, %r1728, -8388608;
	sub.s32 	%r1730, %r1727, %r1729;
	mov.b32 	%f649, %r1730;
	cvt.rn.f32.s32 	%f650, %r1729;
	fma.rn.f32 	%f651, %f650, 0f34000000, %f648;
	add.f32 	%f652, %f649, 0fBF800000;
	fma.rn.f32 	%f653, %f652, 0fBE055027, 0f3E1039F6;
	fma.rn.f32 	%f654, %f653, %f652, 0fBDF8CDCC;
	fma.rn.f32 	%f655, %f654, %f652, 0f3E0F2955;
	fma.rn.f32 	%f656, %f655, %f652, 0fBE2AD8B9;
	fma.rn.f32 	%f657, %f656, %f652, 0f3E4CED0B;
	fma.rn.f32 	%f658, %f657, %f652, 0fBE7FFF22;
	fma.rn.f32 	%f659, %f658, %f652, 0f3EAAAA78;
	fma.rn.f32 	%f660, %f659, %f652, 0fBF000000;
	mul.f32 	%f661, %f652, %f660;
	fma.rn.f32 	%f662, %f661, %f652, %f652;
	fma.rn.f32 	%f663, %f651, 0f3F317218, %f662;
	setp.gt.u32 	%p575, %r1727, 2139095039;
	fma.rn.f32 	%f664, %f647, 0f7F800000, 0f7F800000;
	selp.f32 	%f665, %f664, %f663, %p575;
	setp.eq.f32 	%p576, %f647, 0f00000000;
	fma.rn.f32 	%f666, %f665, 0f3EDE5BD9, 0f3F800000;
	selp.f32 	%f667, 0fFF800000, %f666, %p576;
	cvt.rzi.u32.f32 	%r239, %f667;
	setp.eq.s32 	%p577, %r239, 0;
	mov.pred 	%p680, %p569;
	@%p577 bra 	$L__BB7_158;
	mul.hi.s32 	%r1732, %r2042, 1717986919;
	shr.u32 	%r1733, %r1732, 31;
	shr.s32 	%r1734, %r1732, 2;
	add.s32 	%r1735, %r1734, %r1733;
	mul.lo.s32 	%r1736, %r1735, 10;
	sub.s32 	%r240, %r2042, %r1736;
	mov.b32 	%r2072, 0;
	mov.u32 	%r2073, %r2039;
$L__BB7_155:
	mul.hi.s32 	%r1737, %r2073, 1717986919;
	shr.u32 	%r1738, %r1737, 31;
	shr.s32 	%r1739, %r1737, 2;
	add.s32 	%r1740, %r1739, %r1738;
	mul.lo.s32 	%r1741, %r1740, 10;
	sub.s32 	%r243, %r2073, %r1741;
	setp.eq.s32 	%p578, %r243, %r240;
	@%p578 bra 	$L__BB7_157;
	setp.le.s32 	%p680, %r243, %r240;
	bra.uni 	$L__BB7_158;
$L__BB7_157:
	add.s32 	%r2072, %r2072, 1;
	setp.ne.s32 	%p580, %r2072, %r239;
	mov.u32 	%r2073, %r1740;
	mov.pred 	%p680, %p569;
	@%p580 bra 	$L__BB7_155;
$L__BB7_158:
	selp.b32 	%r246, %r2039, %r2042, %p680;
	selp.u32 	%r1745, 1, 0, %p680;
	add.s32 	%r247, %r233, %r1745;
	not.pred 	%p581, %p680;
	selp.u32 	%r1746, 1, 0, %p581;
	add.s32 	%r248, %r234, %r1746;
	@%p680 bra 	$L__BB7_160;
	shl.b32 	%r1747, %r248, 2;
	add.s32 	%r1749, %r1449, %r1747;
	ld.shared.u32 	%r2042, [%r1749];
	bra.uni 	$L__BB7_161;
$L__BB7_160:
	shl.b32 	%r1750, %r247, 2;
	add.s32 	%r1752, %r1449, %r1750;
	ld.shared.u32 	%r2039, [%r1752];
$L__BB7_161:
	setp.ge.s32 	%p583, %r247, %r88;
	mov.pred 	%p582, 0;
	mov.pred 	%p681, %p582;
	@%p583 bra 	$L__BB7_168;
	setp.ge.s32 	%p585, %r248, %r2;
	mov.pred 	%p681, -1;
	@%p585 bra 	$L__BB7_168;
	max.s32 	%r1753, %r2039, %r2042;
	cvt.rn.f32.s32 	%f668, %r1753;
	setp.lt.s32 	%p587, %r1753, 1;
	mul.f32 	%f669, %f668, 0f4B000000;
	selp.f32 	%f670, %f669, %f668, %p587;
	selp.f32 	%f671, 0fC1B80000, 0f00000000, %p587;
	mov.b32 	%r1754, %f670;
	add.s32 	%r1755, %r1754, -1059760811;
	and.b32  	%r1756, %r1755, -8388608;
	sub.s32 	%r1757, %r1754, %r1756;
	mov.b32 	%f672, %r1757;
	cvt.rn.f32.s32 	%f673, %r1756;
	fma.rn.f32 	%f674, %f673, 0f34000000, %f671;
	add.f32 	%f675, %f672, 0fBF800000;
	fma.rn.f32 	%f676, %f675, 0fBE055027, 0f3E1039F6;
	fma.rn.f32 	%f677, %f676, %f675, 0fBDF8CDCC;
	fma.rn.f32 	%f678, %f677, %f675, 0f3E0F2955;
	fma.rn.f32 	%f679, %f678, %f675, 0fBE2AD8B9;
	fma.rn.f32 	%f680, %f679, %f675, 0f3E4CED0B;
	fma.rn.f32 	%f681, %f680, %f675, 0fBE7FFF22;
	fma.rn.f32 	%f682, %f681, %f675, 0f3EAAAA78;
	fma.rn.f32 	%f683, %f682, %f675, 0fBF000000;
	mul.f32 	%f684, %f675, %f683;
	fma.rn.f32 	%f685, %f684, %f675, %f675;
	fma.rn.f32 	%f686, %f674, 0f3F317218, %f685;
	setp.gt.u32 	%p588, %r1754, 2139095039;
	fma.rn.f32 	%f687, %f670, 0f7F800000, 0f7F800000;
	selp.f32 	%f688, %f687, %f686, %p588;
	setp.eq.f32 	%p589, %f670, 0f00000000;
	fma.rn.f32 	%f689, %f688, 0f3EDE5BD9, 0f3F800000;
	selp.f32 	%f690, 0fFF800000, %f689, %p589;
	cvt.rzi.u32.f32 	%r253, %f690;
	setp.eq.s32 	%p590, %r253, 0;
	mov.pred 	%p681, %p582;
	@%p590 bra 	$L__BB7_168;
	mul.hi.s32 	%r1759, %r2042, 1717986919;
	shr.u32 	%r1760, %r1759, 31;
	shr.s32 	%r1761, %r1759, 2;
	add.s32 	%r1762, %r1761, %r1760;
	mul.lo.s32 	%r1763, %r1762, 10;
	sub.s32 	%r254, %r2042, %r1763;
	mov.b32 	%r2076, 0;
	mov.u32 	%r2077, %r2039;
$L__BB7_165:
	mul.hi.s32 	%r1764, %r2077, 1717986919;
	shr.u32 	%r1765, %r1764, 31;
	shr.s32 	%r1766, %r1764, 2;
	add.s32 	%r1767, %r1766, %r1765;
	mul.lo.s32 	%r1768, %r1767, 10;
	sub.s32 	%r257, %r2077, %r1768;
	setp.eq.s32 	%p591, %r257, %r254;
	@%p591 bra 	$L__BB7_167;
	setp.le.s32 	%p681, %r257, %r254;
	bra.uni 	$L__BB7_168;
$L__BB7_167:
	add.s32 	%r2076, %r2076, 1;
	setp.ne.s32 	%p593, %r2076, %r253;
	mov.u32 	%r2077, %r1767;
	mov.pred 	%p681, %p582;
	@%p593 bra 	$L__BB7_165;
$L__BB7_168:
	selp.b32 	%r260, %r2039, %r2042, %p681;
	selp.u32 	%r1772, 1, 0, %p681;
	add.s32 	%r261, %r247, %r1772;
	not.pred 	%p594, %p681;
	selp.u32 	%r1773, 1, 0, %p594;
	add.s32 	%r262, %r248, %r1773;
	@%p681 bra 	$L__BB7_170;
	shl.b32 	%r1774, %r262, 2;
	add.s32 	%r1776, %r1449, %r1774;
	ld.shared.u32 	%r2042, [%r1776];
	bra.uni 	$L__BB7_171;
$L__BB7_170:
	shl.b32 	%r1777, %r261, 2;
	add.s32 	%r1779, %r1449, %r1777;
	ld.shared.u32 	%r2039, [%r1779];
$L__BB7_171:
	setp.ge.s32 	%p596, %r261, %r88;
	mov.pred 	%p595, 0;
	mov.pred 	%p682, %p595;
	@%p596 bra 	$L__BB7_178;
	setp.ge.s32 	%p598, %r262, %r2;
	mov.pred 	%p682, -1;
	@%p598 bra 	$L__BB7_178;
	max.s32 	%r1780, %r2039, %r2042;
	cvt.rn.f32.s32 	%f691, %r1780;
	setp.lt.s32 	%p600, %r1780, 1;
	mul.f32 	%f692, %f691, 0f4B000000;
	selp.f32 	%f693, %f692, %f691, %p600;
	selp.f32 	%f694, 0fC1B80000, 0f00000000, %p600;
	mov.b32 	%r1781, %f693;
	add.s32 	%r1782, %r1781, -1059760811;
	and.b32  	%r1783, %r1782, -8388608;
	sub.s32 	%r1784, %r1781, %r1783;
	mov.b32 	%f695, %r1784;
	cvt.rn.f32.s32 	%f696, %r1783;
	fma.rn.f32 	%f697, %f696, 0f34000000, %f694;
	add.f32 	%f698, %f695, 0fBF800000;
	fma.rn.f32 	%f699, %f698, 0fBE055027, 0f3E1039F6;
	fma.rn.f32 	%f700, %f699, %f698, 0fBDF8CDCC;
	fma.rn.f32 	%f701, %f700, %f698, 0f3E0F2955;
	fma.rn.f32 	%f702, %f701, %f698, 0fBE2AD8B9;
	fma.rn.f32 	%f703, %f702, %f698, 0f3E4CED0B;
	fma.rn.f32 	%f704, %f703, %f698, 0fBE7FFF22;
	fma.rn.f32 	%f705, %f704, %f698, 0f3EAAAA78;
	fma.rn.f32 	%f706, %f705, %f698, 0fBF000000;
	mul.f32 	%f707, %f698, %f706;
	fma.rn.f32 	%f708, %f707, %f698, %f698;
	fma.rn.f32 	%f709, %f697, 0f3F317218, %f708;
	setp.gt.u32 	%p601, %r1781, 2139095039;
	fma.rn.f32 	%f710, %f693, 0f7F800000, 0f7F800000;
	selp.f32 	%f711, %f710, %f709, %p601;
	setp.eq.f32 	%p602, %f693, 0f00000000;
	fma.rn.f32 	%f712, %f711, 0f3EDE5BD9, 0f3F800000;
	selp.f32 	%f713, 0fFF800000, %f712, %p602;
	cvt.rzi.u32.f32 	%r267, %f713;
	setp.eq.s32 	%p603, %r267, 0;
	mov.pred 	%p682, %p595;
	@%p603 bra 	$L__BB7_178;
	mul.hi.s32 	%r1786, %r2042, 1717986919;
	shr.u32 	%r1787, %r1786, 31;
	shr.s32 	%r1788, %r1786, 2;
	add.s32 	%r1789, %r1788, %r1787;
	mul.lo.s32 	%r1790, %r1789, 10;
	sub.s32 	%r268, %r2042, %r1790;
	mov.b32 	%r2080, 0;
	mov.u32 	%r2081, %r2039;
$L__BB7_175:
	mul.hi.s32 	%r1791, %r2081, 1717986919;
	shr.u32 	%r1792, %r1791, 31;
	shr.s32 	%r1793, %r1791, 2;
	add.s32 	%r1794, %r1793, %r1792;
	mul.lo.s32 	%r1795, %r1794, 10;
	sub.s32 	%r271, %r2081, %r1795;
	setp.eq.s32 	%p604, %r271, %r268;
	@%p604 bra 	$L__BB7_177;
	setp.le.s32 	%p682, %r271, %r268;
	bra.uni 	$L__BB7_178;
$L__BB7_177:
	add.s32 	%r2080, %r2080, 1;
	setp.ne.s32 	%p606, %r2080, %r267;
	mov.u32 	%r2081, %r1794;
	mov.pred 	%p682, %p595;
	@%p606 bra 	$L__BB7_175;
$L__BB7_178:
	selp.b32 	%r274, %r2039, %r2042, %p682;
	selp.u32 	%r1799, 1, 0, %p682;
	add.s32 	%r275, %r261, %r1799;
	not.pred 	%p607, %p682;
	selp.u32 	%r1800, 1, 0, %p607;
	add.s32 	%r276, %r262, %r1800;
	@%p682 bra 	$L__BB7_180;
	shl.b32 	%r1801, %r276, 2;
	add.s32 	%r1803, %r1449, %r1801;
	ld.shared.u32 	%r2042, [%r1803];
	bra.uni 	$L__BB7_181;
$L__BB7_180:
	shl.b32 	%r1804, %r275, 2;
	add.s32 	%r1806, %r1449, %r1804;
	ld.shared.u32 	%r2039, [%r1806];
$L__BB7_181:
	setp.ge.s32 	%p609, %r275, %r88;
	mov.pred 	%p608, 0;
	mov.pred 	%p683, %p608;
	@%p609 bra 	$L__BB7_188;
	setp.ge.s32 	%p611, %r276, %r2;
	mov.pred 	%p683, -1;
	@%p611 bra 	$L__BB7_188;
	max.s32 	%r1807, %r2039, %r2042;
	cvt.rn.f32.s32 	%f714, %r1807;
	setp.lt.s32 	%p613, %r1807, 1;
	mul.f32 	%f715, %f714, 0f4B000000;
	selp.f32 	%f716, %f715, %f714, %p613;
	selp.f32 	%f717, 0fC1B80000, 0f00000000, %p613;
	mov.b32 	%r1808, %f716;
	add.s32 	%r1809, %r1808, -1059760811;
	and.b32  	%r1810, %r1809, -8388608;
	sub.s32 	%r1811, %r1808, %r1810;
	mov.b32 	%f718, %r1811;
	cvt.rn.f32.s32 	%f719, %r1810;
	fma.rn.f32 	%f720, %f719, 0f34000000, %f717;
	add.f32 	%f721, %f718, 0fBF800000;
	fma.rn.f32 	%f722, %f721, 0fBE055027, 0f3E1039F6;
	fma.rn.f32 	%f723, %f722, %f721, 0fBDF8CDCC;
	fma.rn.f32 	%f724, %f723, %f721, 0f3E0F2955;
	fma.rn.f32 	%f725, %f724, %f721, 0fBE2AD8B9;
	fma.rn.f32 	%f726, %f725, %f721, 0f3E4CED0B;
	fma.rn.f32 	%f727, %f726, %f721, 0fBE7FFF22;
	fma.rn.f32 	%f728, %f727, %f721, 0f3EAAAA78;
	fma.rn.f32 	%f729, %f728, %f721, 0fBF000000;
	mul.f32 	%f730, %f721, %f729;
	fma.rn.f32 	%f731, %f730, %f721, %f721;
	fma.rn.f32 	%f732, %f720, 0f3F317218, %f731;
	setp.gt.u32 	%p614, %r1808, 2139095039;
	fma.rn.f32 	%f733, %f716, 0f7F800000, 0f7F800000;
	selp.f32 	%f734, %f733, %f732, %p614;
	setp.eq.f32 	%p615, %f716, 0f00000000;
	fma.rn.f32 	%f735, %f734, 0f3EDE5BD9, 0f3F800000;
	selp.f32 	%f736, 0fFF800000, %f735, %p615;
	cvt.rzi.u32.f32 	%r281, %f736;
	setp.eq.s32 	%p616, %r281, 0;
	mov.pred 	%p683, %p608;
	@%p616 bra 	$L__BB7_188;
	mul.hi.s32 	%r1813, %r2042, 1717986919;
	shr.u32 	%r1814, %r1813, 31;
	shr.s32 	%r1815, %r1813, 2;
	add.s32 	%r1816, %r1815, %r1814;
	mul.lo.s32 	%r1817, %r1816, 10;
	sub.s32 	%r282, %r2042, %r1817;
	mov.b32 	%r2084, 0;
	mov.u32 	%r2085, %r2039;
$L__BB7_185:
	mul.hi.s32 	%r1818, %r2085, 1717986919;
	shr.u32 	%r1819, %r1818, 31;
	shr.s32 	%r1820, %r1818, 2;
	add.s32 	%r1821, %r1820, %r1819;
	mul.lo.s32 	%r1822, %r1821, 10;
	sub.s32 	%r285, %r2085, %r1822;
	setp.eq.s32 	%p617, %r285, %r282;
	@%p617 bra 	$L__BB7_187;
	setp.le.s32 	%p683, %r285, %r282;
	bra.uni 	$L__BB7_188;
$L__BB7_187:
	add.s32 	%r2084, %r2084, 1;
	setp.ne.s32 	%p619, %r2084, %r281;
	mov.u32 	%r2085, %r1821;
	mov.pred 	%p683, %p608;
	@%p619 bra 	$L__BB7_185;
$L__BB7_188:
	selp.b32 	%r288, %r2039, %r2042, %p683;
	selp.u32 	%r1826, 1, 0, %p683;
	add.s32 	%r289, %r275, %r1826;
	not.pred 	%p620, %p683;
	selp.u32 	%r1827, 1, 0, %p620;
	add.s32 	%r290, %r276, %r1827;
	@%p683 bra 	$L__BB7_190;
	shl.b32 	%r1828, %r290, 2;
	add.s32 	%r1830, %r1449, %r1828;
	ld.shared.u32 	%r2042, [%r1830];
	bra.uni 	$L__BB7_191;
$L__BB7_190:
	shl.b32 	%r1831, %r289, 2;
	add.s32 	%r1833, %r1449, %r1831;
	ld.shared.u32 	%r2039, [%r1833];
$L__BB7_191:
	setp.ge.s32 	%p622, %r289, %r88;
	mov.pred 	%p621, 0;
	mov.pred 	%p684, %p621;
	@%p622 bra 	$L__BB7_198;
	setp.ge.s32 	%p624, %r290, %r2;
	mov.pred 	%p684, -1;
	@%p624 bra 	$L__BB7_198;
	max.s32 	%r1834, %r2039, %r2042;
	cvt.rn.f32.s32 	%f737, %r1834;
	setp.lt.s32 	%p626, %r1834, 1;
	mul.f32 	%f738, %f737, 0f4B000000;
	selp.f32 	%f739, %f738, %f737, %p626;
	selp.f32 	%f740, 0fC1B80000, 0f00000000, %p626;
	mov.b32 	%r1835, %f739;
	add.s32 	%r1836, %r1835, -1059760811;
	and.b32  	%r1837, %r1836, -8388608;
	sub.s32 	%r1838, %r1835, %r1837;
	mov.b32 	%f741, %r1838;
	cvt.rn.f32.s32 	%f742, %r1837;
	fma.rn.f32 	%f743, %f742, 0f34000000, %f740;
	add.f32 	%f744, %f741, 0fBF800000;
	fma.rn.f32 	%f745, %f744, 0fBE055027, 0f3E1039F6;
	fma.rn.f32 	%f746, %f745, %f744, 0fBDF8CDCC;
	fma.rn.f32 	%f747, %f746, %f744, 0f3E0F2955;
	fma.rn.f32 	%f748, %f747, %f744, 0fBE2AD8B9;
	fma.rn.f32 	%f749, %f748, %f744, 0f3E4CED0B;
	fma.rn.f32 	%f750, %f749, %f744, 0fBE7FFF22;
	fma.rn.f32 	%f751, %f750, %f744, 0f3EAAAA78;
	fma.rn.f32 	%f752, %f751, %f744, 0fBF000000;
	mul.f32 	%f753, %f744, %f752;
	fma.rn.f32 	%f754, %f753, %f744, %f744;
	fma.rn.f32 	%f755, %f743, 0f3F317218, %f754;
	setp.gt.u32 	%p627, %r1835, 2139095039;
	fma.rn.f32 	%f756, %f739, 0f7F800000, 0f7F800000;
	selp.f32 	%f757, %f756, %f755, %p627;
	setp.eq.f32 	%p628, %f739, 0f00000000;
	fma.rn.f32 	%f758, %f757, 0f3EDE5BD9, 0f3F800000;
	selp.f32 	%f759, 0fFF800000, %f758, %p628;
	cvt.rzi.u32.f32 	%r295, %f759;
	setp.eq.s32 	%p629, %r295, 0;
	mov.pred 	%p684, %p621;
	@%p629 bra 	$L__BB7_198;
	mul.hi.s32 	%r1840, %r2042, 1717986919;
	shr.u32 	%r1841, %r1840, 31;
	shr.s32 	%r1842, %r1840, 2;
	add.s32 	%r1843, %r1842, %r1841;
	mul.lo.s32 	%r1844, %r1843, 10;
	sub.s32 	%r296, %r2042, %r1844;
	mov.b32 	%r2088, 0;
	mov.u32 	%r2089, %r2039;
$L__BB7_195:
	mul.hi.s32 	%r1845, %r2089, 1717986919;
	shr.u32 	%r1846, %r1845, 31;
	shr.s32 	%r1847, %r1845, 2;
	add.s32 	%r1848, %r1847, %r1846;
	mul.lo.s32 	%r1849, %r1848, 10;
	sub.s32 	%r299, %r2089, %r1849;
	setp.eq.s32 	%p630, %r299, %r296;
	@%p630 bra 	$L__BB7_197;
	setp.le.s32 	%p684, %r299, %r296;
	bra.uni 	$L__BB7_198;
$L__BB7_197:
	add.s32 	%r2088, %r2088, 1;
	setp.ne.s32 	%p632, %r2088, %r295;
	mov.u32 	%r2089, %r1848;
	mov.pred 	%p684, %p621;
	@%p632 bra 	$L__BB7_195;
$L__BB7_198:
	selp.b32 	%r302, %r2039, %r2042, %p684;
	selp.u32 	%r1853, 1, 0, %p684;
	add.s32 	%r303, %r289, %r1853;
	not.pred 	%p633, %p684;
	selp.u32 	%r1854, 1, 0, %p633;
	add.s32 	%r304, %r290, %r1854;
	@%p684 bra 	$L__BB7_200;
	shl.b32 	%r1855, %r304, 2;
	add.s32 	%r1857, %r1449, %r1855;
	ld.shared.u32 	%r2042, [%r1857];
	bra.uni 	$L__BB7_201;
$L__BB7_200:
	shl.b32 	%r1858, %r303, 2;
	add.s32 	%r1860, %r1449, %r1858;
	ld.shared.u32 	%r2039, [%r1860];
$L__BB7_201:
	setp.ge.s32 	%p635, %r303, %r88;
	mov.pred 	%p634, 0;
	mov.pred 	%p685, %p634;
	@%p635 bra 	$L__BB7_208;
	setp.ge.s32 	%p637, %r304, %r2;
	mov.pred 	%p685, -1;
	@%p637 bra 	$L__BB7_208;
	max.s32 	%r1861, %r2039, %r2042;
	cvt.rn.f32.s32 	%f760, %r1861;
	setp.lt.s32 	%p639, %r1861, 1;
	mul.f32 	%f761, %f760, 0f4B000000;
	selp.f32 	%f762, %f761, %f760, %p639;
	selp.f32 	%f763, 0fC1B80000, 0f00000000, %p639;
	mov.b32 	%r1862, %f762;
	add.s32 	%r1863, %r1862, -1059760811;
	and.b32  	%r1864, %r1863, -8388608;
	sub.s32 	%r1865, %r1862, %r1864;
	mov.b32 	%f764, %r1865;
	cvt.rn.f32.s32 	%f765, %r1864;
	fma.rn.f32 	%f766, %f765, 0f34000000, %f763;
	add.f32 	%f767, %f764, 0fBF800000;
	fma.rn.f32 	%f768, %f767, 0fBE055027, 0f3E1039F6;
	fma.rn.f32 	%f769, %f768, %f767, 0fBDF8CDCC;
	fma.rn.f32 	%f770, %f769, %f767, 0f3E0F2955;
	fma.rn.f32 	%f771, %f770, %f767, 0fBE2AD8B9;
	fma.rn.f32 	%f772, %f771, %f767, 0f3E4CED0B;
	fma.rn.f32 	%f773, %f772, %f767, 0fBE7FFF22;
	fma.rn.f32 	%f774, %f773, %f767, 0f3EAAAA78;
	fma.rn.f32 	%f775, %f774, %f767, 0fBF000000;
	mul.f32 	%f776, %f767, %f775;
	fma.rn.f32 	%f777, %f776, %f767, %f767;
	fma.rn.f32 	%f778, %f766, 0f3F317218, %f777;
	setp.gt.u32 	%p640, %r1862, 2139095039;
	fma.rn.f32 	%f779, %f762, 0f7F800000, 0f7F800000;
	selp.f32 	%f780, %f779, %f778, %p640;
	setp.eq.f32 	%p641, %f762, 0f00000000;
	fma.rn.f32 	%f781, %f780, 0f3EDE5BD9, 0f3F800000;
	selp.f32 	%f782, 0fFF800000, %f781, %p641;
	cvt.rzi.u32.f32 	%r309, %f782;
	setp.eq.s32 	%p642, %r309, 0;
	mov.pred 	%p685, %p634;
	@%p642 bra 	$L__BB7_208;
	mul.hi.s32 	%r1867, %r2042, 1717986919;
	shr.u32 	%r1868, %r1867, 31;
	shr.s32 	%r1869, %r1867, 2;
	add.s32 	%r1870, %r1869, %r1868;
	mul.lo.s32 	%r1871, %r1870, 10;
	sub.s32 	%r310, %r2042, %r1871;
	mov.b32 	%r2092, 0;
	mov.u32 	%r2093, %r2039;
$L__BB7_205:
	mul.hi.s32 	%r1872, %r2093, 1717986919;
	shr.u32 	%r1873, %r1872, 31;
	shr.s32 	%r1874, %r1872, 2;
	add.s32 	%r1875, %r1874, %r1873;
	mul.lo.s32 	%r1876, %r1875, 10;
	sub.s32 	%r313, %r2093, %r1876;
	setp.eq.s32 	%p643, %r313, %r310;
	@%p643 bra 	$L__BB7_207;
	setp.le.s32 	%p685, %r313, %r310;
	bra.uni 	$L__BB7_208;
$L__BB7_207:
	add.s32 	%r2092, %r2092, 1;
	shr.s32 	%r1879, %r1872, 2;
	add.s32 	%r2093, %r1879, %r1873;
	setp.ne.s32 	%p645, %r2092, %r309;
	mov.pred 	%p685, %p634;
	@%p645 bra 	$L__BB7_205;
$L__BB7_208:
	selp.b32 	%r316, %r2039, %r2042, %p685;
	selp.u32 	%r1880, 1, 0, %p685;
	add.s32 	%r317, %r303, %r1880;
	not.pred 	%p646, %p685;
	selp.u32 	%r1881, 1, 0, %p646;
	add.s32 	%r318, %r304, %r1881;
	@%p685 bra 	$L__BB7_210;
	shl.b32 	%r1882, %r318, 2;
	add.s32 	%r1884, %r1449, %r1882;
	ld.shared.u32 	%r2042, [%r1884];
	bra.uni 	$L__BB7_211;
$L__BB7_210:
	shl.b32 	%r1885, %r317, 2;
	add.s32 	%r1887, %r1449, %r1885;
	ld.shared.u32 	%r2039, [%r1887];
$L__BB7_211:
	setp.ge.s32 	%p648, %r317, %r88;
	mov.pred 	%p647, 0;
	mov.pred 	%p686, %p647;
	@%p648 bra 	$L__BB7_218;
	setp.ge.s32 	%p650, %r318, %r2;
	mov.pred 	%p686, -1;
	@%p650 bra 	$L__BB7_218;
	max.s32 	%r1888, %r2039, %r2042;
	cvt.rn.f32.s32 	%f783, %r1888;
	setp.lt.s32 	%p652, %r1888, 1;
	mul.f32 	%f784, %f783, 0f4B000000;
	selp.f32 	%f785, %f784, %f783, %p652;
	selp.f32 	%f786, 0fC1B80000, 0f00000000, %p652;
	mov.b32 	%r1889, %f785;
	add.s32 	%r1890, %r1889, -1059760811;
	and.b32  	%r1891, %r1890, -8388608;
	sub.s32 	%r1892, %r1889, %r1891;
	mov.b32 	%f787, %r1892;
	cvt.rn.f32.s32 	%f788, %r1891;
	fma.rn.f32 	%f789, %f788, 0f34000000, %f786;
	add.f32 	%f790, %f787, 0fBF800000;
	fma.rn.f32 	%f791, %f790, 0fBE055027, 0f3E1039F6;
	fma.rn.f32 	%f792, %f791, %f790, 0fBDF8CDCC;
	fma.rn.f32 	%f793, %f792, %f790, 0f3E0F2955;
	fma.rn.f32 	%f794, %f793, %f790, 0fBE2AD8B9;
	fma.rn.f32 	%f795, %f794, %f790, 0f3E4CED0B;
	fma.rn.f32 	%f796, %f795, %f790, 0fBE7FFF22;
	fma.rn.f32 	%f797, %f796, %f790, 0f3EAAAA78;
	fma.rn.f32 	%f798, %f797, %f790, 0fBF000000;
	mul.f32 	%f799, %f790, %f798;
	fma.rn.f32 	%f800, %f799, %f790, %f790;
	fma.rn.f32 	%f801, %f789, 0f3F317218, %f800;
	setp.gt.u32 	%p653, %r1889, 2139095039;
	fma.rn.f32 	%f802, %f785, 0f7F800000, 0f7F800000;
	selp.f32 	%f803, %f802, %f801, %p653;
	setp.eq.f32 	%p654, %f785, 0f00000000;
	fma.rn.f32 	%f804, %f803, 0f3EDE5BD9, 0f3F800000;
	selp.f32 	%f805, 0fFF800000, %f804, %p654;
	cvt.rzi.u32.f32 	%r323, %f805;
	setp.eq.s32 	%p655, %r323, 0;
	mov.pred 	%p686, %p647;
	@%p655 bra 	$L__BB7_218;
	mul.hi.s32 	%r1894, %r2042, 1717986919;
	shr.u32 	%r1895, %r1894, 31;
	shr.s32 	%r1896, %r1894, 2;
	add.s32 	%r1897, %r1896, %r1895;
	mul.lo.s32 	%r1898, %r1897, 10;
	sub.s32 	%r324, %r2042, %r1898;
	mov.b32 	%r2096, 0;
	mov.u32 	%r2097, %r2039;
$L__BB7_215:
	mul.hi.s32 	%r1899, %r2097, 1717986919;
	shr.u32 	%r1900, %r1899, 31;
	shr.s32 	%r1901, %r1899, 2;
	add.s32 	%r1902, %r1901, %r1900;
	mul.lo.s32 	%r1903, %r1902, 10;
	sub.s32 	%r327, %r2097, %r1903;
	setp.eq.s32 	%p656, %r327, %r324;
	@%p656 bra 	$L__BB7_217;
	setp.le.s32 	%p686, %r327, %r324;
	bra.uni 	$L__BB7_218;
$L__BB7_217:
	add.s32 	%r2096, %r2096, 1;
	shr.u32 	%r1905, %r1899, 31;
	shr.s32 	%r1906, %r1899, 2;
	add.s32 	%r2097, %r1906, %r1905;
	setp.ne.s32 	%p658, %r2096, %r323;
	mov.pred 	%p686, %p647;
	@%p658 bra 	$L__BB7_215;
$L__BB7_218:
	selp.b32 	%r330, %r2039, %r2042, %p686;
	selp.u32 	%r1907, 1, 0, %p686;
	add.s32 	%r331, %r317, %r1907;
	not.pred 	%p659, %p686;
	selp.u32 	%r1908, 1, 0, %p659;
	add.s32 	%r332, %r318, %r1908;
	@%p686 bra 	$L__BB7_220;
	shl.b32 	%r1909, %r332, 2;
	add.s32 	%r1911, %r1449, %r1909;
	ld.shared.u32 	%r2042, [%r1911];
	bra.uni 	$L__BB7_221;
$L__BB7_220:
	shl.b32 	%r1912, %r331, 2;
	add.s32 	%r1914, %r1449, %r1912;
	ld.shared.u32 	%r2039, [%r1914];
$L__BB7_221:
	setp.ge.s32 	%p660, %r331, %r88;
	mov.u32 	%r2102, %r2042;
	@%p660 bra 	$L__BB7_228;
	setp.ge.s32 	%p661, %r332, %r2;
	mov.u32 	%r2102, %r2039;
	@%p661 bra 	$L__BB7_228;
	max.s32 	%r1915, %r2039, %r2042;
	cvt.rn.f32.s32 	%f806, %r1915;
	setp.lt.s32 	%p662, %r1915, 1;
	mul.f32 	%f807, %f806, 0f4B000000;
	selp.f32 	%f808, %f807, %f806, %p662;
	selp.f32 	%f809, 0fC1B80000, 0f00000000, %p662;
	mov.b32 	%r1916, %f808;
	add.s32 	%r1917, %r1916, -1059760811;
	and.b32  	%r1918, %r1917, -8388608;
	sub.s32 	%r1919, %r1916, %r1918;
	mov.b32 	%f810, %r1919;
	cvt.rn.f32.s32 	%f811, %r1918;
	fma.rn.f32 	%f812, %f811, 0f34000000, %f809;
	add.f32 	%f813, %f810, 0fBF800000;
	fma.rn.f32 	%f814, %f813, 0fBE055027, 0f3E1039F6;
	fma.rn.f32 	%f815, %f814, %f813, 0fBDF8CDCC;
	fma.rn.f32 	%f816, %f815, %f813, 0f3E0F2955;
	fma.rn.f32 	%f817, %f816, %f813, 0fBE2AD8B9;
	fma.rn.f32 	%f818, %f817, %f813, 0f3E4CED0B;
	fma.rn.f32 	%f819, %f818, %f813, 0fBE7FFF22;
	fma.rn.f32 	%f820, %f819, %f813, 0f3EAAAA78;
	fma.rn.f32 	%f821, %f820, %f813, 0fBF000000;
	mul.f32 	%f822, %f813, %f821;
	fma.rn.f32 	%f823, %f822, %f813, %f813;
	fma.rn.f32 	%f824, %f812, 0f3F317218, %f823;
	setp.gt.u32 	%p663, %r1916, 2139095039;
	fma.rn.f32 	%f825, %f808, 0f7F800000, 0f7F800000;
	selp.f32 	%f826, %f825, %f824, %p663;
	setp.eq.f32 	%p664, %f808, 0f00000000;
	fma.rn.f32 	%f827, %f826, 0f3EDE5BD9, 0f3F800000;
	selp.f32 	%f828, 0fFF800000, %f827, %p664;
	cvt.rzi.u32.f32 	%r337, %f828;
	setp.eq.s32 	%p665, %r337, 0;
	mov.u32 	%r2102, %r2042;
	@%p665 bra 	$L__BB7_228;
	mul.hi.s32 	%r1921, %r2042, 1717986919;
	shr.u32 	%r1922, %r1921, 31;
	shr.s32 	%r1923, %r1921, 2;
	add.s32 	%r1924, %r1923, %r1922;
	mul.lo.s32 	%r1925, %r1924, 10;
	sub.s32 	%r338, %r2042, %r1925;
	mov.b32 	%r2100, 0;
	mov.u32 	%r2101, %r2039;
$L__BB7_225:
	mul.hi.s32 	%r1926, %r2101, 1717986919;
	shr.u32 	%r1927, %r1926, 31;
	shr.s32 	%r1928, %r1926, 2;
	add.s32 	%r1929, %r1928, %r1927;
	mul.lo.s32 	%r1930, %r1929, 10;
	sub.s32 	%r341, %r2101, %r1930;
	setp.eq.s32 	%p666, %r341, %r338;
	@%p666 bra 	$L__BB7_227;
	setp.gt.s32 	%p667, %r341, %r338;
	selp.b32 	%r2102, %r2042, %r2039, %p667;
	bra.uni 	$L__BB7_228;
$L__BB7_227:
	add.s32 	%r2100, %r2100, 1;
	setp.ne.s32 	%p668, %r2100, %r337;
	mov.u32 	%r2101, %r1929;
	mov.u32 	%r2102, %r2042;
	@%p668 bra 	$L__BB7_225;
$L__BB7_228:
	ld.param.s8 	%rs5, [_ZN3cub18CUB_300001_SM_10006detail10merge_sort26DeviceMergeSortMergeKernelINS2_10policy_hubIN6thrust24THRUST_300001_SM_1000_NS6detail15normal_iteratorINS6_10device_ptrIiEEEEE9Policy600ESB_PNS0_8NullTypeESB_SF_m14lex_comparatoriSE_EEvbT2_T3_T4_PT6_PT7_T5_PSJ_SJ_NS1_7vsmem_tE_param_0];
	mov.u32 	%r1934, %ctaid.x;
	mul.wide.u32 	%rd9, %r1934, 4352;
	setp.eq.s16 	%p669, %rs5, 0;
	bar.sync 	0;
	@%p669 bra 	$L__BB7_230;
	ld.param.u64 	%rd375, [_ZN3cub18CUB_300001_SM_10006detail10merge_sort26DeviceMergeSortMergeKernelINS2_10policy_hubIN6thrust24THRUST_300001_SM_1000_NS6detail15normal_iteratorINS6_10device_ptrIiEEEEE9Policy600ESB_PNS0_8NullTypeESB_SF_m14lex_comparatoriSE_EEvbT2_T3_T4_PT6_PT7_T5_PSJ_SJ_NS1_7vsmem_tE_param_4];
	// begin inline asm
	mov.u32 %r1935, %laneid;
	// end inline asm
	shr.u32 	%r1936, %r1, 5;
	mul.lo.s32 	%r1937, %r1936, 544;
	mad.lo.s32 	%r1938, %r1935, 17, %r1937;
	shl.b32 	%r1939, %r1938, 2;
	add.s32 	%r1941, %r1449, %r1939;
	st.shared.u32 	[%r1941], %r120;
	st.shared.u32 	[%r1941+4], %r134;
	st.shared.u32 	[%r1941+8], %r148;
	st.shared.u32 	[%r1941+12], %r162;
	st.shared.u32 	[%r1941+16], %r176;
	st.shared.u32 	[%r1941+20], %r190;
	st.shared.u32 	[%r1941+24], %r204;
	st.shared.u32 	[%r1941+28], %r218;
	st.shared.u32 	[%r1941+32], %r232;
	st.shared.u32 	[%r1941+36], %r246;
	st.shared.u32 	[%r1941+40], %r260;
	st.shared.u32 	[%r1941+44], %r274;
	st.shared.u32 	[%r1941+48], %r288;
	st.shared.u32 	[%r1941+52], %r302;
	st.shared.u32 	[%r1941+56], %r316;
	st.shared.u32 	[%r1941+60], %r330;
	st.shared.u32 	[%r1941+64], %r2102;
	bar.warp.sync 	-1;
	shl.b32 	%r1942, %r1935, 4;
	sub.s32 	%r1943, %r1938, %r1942;
	shl.b32 	%r1944, %r1943, 2;
	add.s32 	%r1945, %r1449, %r1944;
	ld.shared.u32 	%r1946, [%r1945];
	ld.shared.u32 	%r1947, [%r1945+128];
	ld.shared.u32 	%r1948, [%r1945+256];
	ld.shared.u32 	%r1949, [%r1945+384];
	ld.shared.u32 	%r1950, [%r1945+512];
	ld.shared.u32 	%r1951, [%r1945+640];
	ld.shared.u32 	%r1952, [%r1945+768];
	ld.shared.u32 	%r1953, [%r1945+896];
	ld.shared.u32 	%r1954, [%r1945+1024];
	ld.shared.u32 	%r1955, [%r1945+1152];
	ld.shared.u32 	%r1956, [%r1945+1280];
	ld.shared.u32 	%r1957, [%r1945+1408];
	ld.shared.u32 	%r1958, [%r1945+1536];
	ld.shared.u32 	%r1959, [%r1945+1664];
	ld.shared.u32 	%r1960, [%r1945+1792];
	ld.shared.u32 	%r1961, [%r1945+1920];
	ld.shared.u32 	%r1962, [%r1945+2048];
	and.b32  	%r1963, %r1, 31;
	and.b32  	%r1964, %r1, 992;
	mul.lo.s32 	%r1965, %r1964, 17;
	or.b32  	%r1966, %r1965, %r1963;
	cvt.u64.u32 	%rd352, %r1966;
	add.s64 	%rd353, %rd9, %rd352;
	cvta.to.global.u64 	%rd354, %rd375;
	shl.b64 	%rd355, %rd353, 2;
	add.s64 	%rd356, %rd354, %rd355;
	st.global.u32 	[%rd356], %r1946;
	st.global.u32 	[%rd356+128], %r1947;
	st.global.u32 	[%rd356+256], %r1948;
	st.global.u32 	[%rd356+384], %r1949;
	st.global.u32 	[%rd356+512], %r1950;
	st.global.u32 	[%rd356+640], %r1951;
	st.global.u32 	[%rd356+768], %r1952;
	st.global.u32 	[%rd356+896], %r1953;
	st.global.u32 	[%rd356+1024], %r1954;
	st.global.u32 	[%rd356+1152], %r1955;
	st.global.u32 	[%rd356+1280], %r1956;
	st.global.u32 	[%rd356+1408], %r1957;
	st.global.u32 	[%rd356+1536], %r1958;
	st.global.u32 	[%rd356+1664], %r1959;
	st.global.u32 	[%rd356+1792], %r1960;
	st.global.u32 	[%rd356+1920], %r1961;
	st.global.u32 	[%rd356+2048], %r1962;
	bra.uni 	$L__BB7_581;
$L__BB7_230:
	// begin inline asm
	mov.u32 %r1967, %laneid;
	// end inline asm
	shr.u32 	%r1968, %r1, 5;
	mul.lo.s32 	%r1969, %r1968, 544;
	mad.lo.s32 	%r1970, %r1967, 17, %r1969;
	shl.b32 	%r1971, %r1970, 2;
	add.s32 	%r1973, %r1449, %r1971;
	st.shared.u32 	[%r1973], %r120;
	st.shared.u32 	[%r1973+4], %r134;
	st.shared.u32 	[%r1973+8], %r148;
	st.shared.u32 	[%r1973+12], %r162;
	st.shared.u32 	[%r1973+16], %r176;
	st.shared.u32 	[%r1973+20], %r190;
	st.shared.u32 	[%r1973+24], %r204;
	st.shared.u32 	[%r1973+28], %r218;
	st.shared.u32 	[%r1973+32], %r232;
	st.shared.u32 	[%r1973+36], %r246;
	st.shared.u32 	[%r1973+40], %r260;
	st.shared.u32 	[%r1973+44], %r274;
	st.shared.u32 	[%r1973+48], %r288;
	st.shared.u32 	[%r1973+52], %r302;
	st.shared.u32 	[%r1973+56], %r316;
	st.shared.u32 	[%r1973+60], %r330;
	st.shared.u32 	[%r1973+64], %r2102;
	bar.warp.sync 	-1;
	shl.b32 	%r1974, %r1967, 4;
	sub.s32 	%r1975, %r1970, %r1974;
	shl.b32 	%r1976, %r1975, 2;
	add.s32 	%r1977, %r1449, %r1976;
	ld.shared.u32 	%r1978, [%r1977];
	ld.shared.u32 	%r1979, [%r1977+128];
	ld.shared.u32 	%r1980, [%r1977+256];
	ld.shared.u32 	%r1981, [%r1977+384];
	ld.shared.u32 	%r1982, [%r1977+512];
	ld.shared.u32 	%r1983, [%r1977+640];
	ld.shared.u32 	%r1984, [%r1977+768];
	ld.shared.u32 	%r1985, [%r1977+896];
	ld.shared.u32 	%r1986, [%r1977+1024];
	ld.shared.u32 	%r1987, [%r1977+1152];
	ld.shared.u32 	%r1988, [%r1977+1280];
	ld.shared.u32 	%r1989, [%r1977+1408];
	ld.shared.u32 	%r1990, [%r1977+1536];
	ld.shared.u32 	%r1991, [%r1977+1664];
	ld.shared.u32 	%r1992, [%r1977+1792];
	ld.shared.u32 	%r1993, [%r1977+1920];
	ld.shared.u32 	%r1994, [%r1977+2048];
	and.b32  	%r1995, %r1, 31;
	and.b32  	%r1996, %r1, 992;
	mul.lo.s32 	%r1997, %r1996, 17;
	cvt.u64.u32 	%rd357, %r1997;
	cvt.u64.u32 	%rd358, %r1995;
	add.s64 	%rd359, %rd9, %rd358;
	add.s64 	%rd360, %rd359, %rd357;
	shl.b64 	%rd361, %rd360, 2;
	add.s64 	%rd362, %rd2, %rd361;
	st.global.u32 	[%rd362], %r1978;
	st.global.u32 	[%rd362+128], %r1979;
	st.global.u32 	[%rd362+256], %r1980;
	st.global.u32 	[%rd362+384], %r1981;
	st.global.u32 	[%rd362+512], %r1982;
	st.global.u32 	[%rd362+640], %r1983;
	st.global.u32 	[%rd362+768], %r1984;
	st.global.u32 	[%rd362+896], %r1985;
	st.global.u32 	[%rd362+1024], %r1986;
	st.global.u32 	[%rd362+1152], %r1987;
	st.global.u32 	[%rd362+1280], %r1988;
	st.global.u32 	[%rd362+1408], %r1989;
	st.global.u32 	[%rd362+1536], %r1990;
	st.global.u32 	[%rd362+1664], %r1991;
	st.global.u32 	[%rd362+1792], %r1992;
	st.global.u32 	[%rd362+1920], %r1993;
	st.global.u32 	[%rd362+2048], %r1994;
	bra.uni 	$L__BB7_581;
$L__BB7_231:
	ld.param.u64 	%rd378, [_ZN3cub18CUB_300001_SM_10006detail10merge_sort26DeviceMergeSortMergeKernelINS2_10policy_hubIN6thrust24THRUST_300001_SM_1000_NS6detail15normal_iteratorINS6_10device_ptrIiEEEEE9Policy600ESB_PNS0_8NullTypeESB_SF_m14lex_comparatoriSE_EEvbT2_T3_T4_PT6_PT7_T5_PSJ_SJ_NS1_7vsmem_tE_param_8];
	ld.param.u64 	%rd376, [_ZN3cub18CUB_300001_SM_10006detail10merge_sort26DeviceMergeSortMergeKernelINS2_10policy_hubIN6thrust24THRUST_300001_SM_1000_NS6detail15normal_iteratorINS6_10device_ptrIiEEEEE9Policy600ESB_PNS0_8NullTypeESB_SF_m14lex_comparatoriSE_EEvbT2_T3_T4_PT6_PT7_T5_PSJ_SJ_NS1_7vsmem_tE_param_7];
	ld.param.u64 	%rd363, [_ZN3cub18CUB_300001_SM_10006detail10merge_sort26DeviceMergeSortMergeKernelINS2_10policy_hubIN6thrust24THRUST_300001_SM_1000_NS6detail15normal_iteratorINS6_10device_ptrIiEEEEE9Policy600ESB_PNS0_8NullTypeESB_SF_m14lex_comparatoriSE_EEvbT2_T3_T4_PT6_PT7_T5_PSJ_SJ_NS1_7vsmem_tE_param_3];
	ld.param.s8 	%rs2, [_ZN3cub18CUB_300001_SM_10006detail10merge_sort26DeviceMergeSortMergeKernelINS2_10policy_hubIN6thrust24THRUST_300001_SM_1000_NS6detail15normal_iteratorINS6_10device_ptrIiEEEEE9Policy600ESB_PNS0_8NullTypeESB_SF_m14lex_comparatoriSE_EEvbT2_T3_T4_PT6_PT7_T5_PSJ_SJ_NS1_7vsmem_tE_param_0];
	cvta.to.global.u64 	%rd24, %rd376;
	mov.u32 	%r774, %ctaid.x;
	cvt.u64.u32 	%rd25, %r774;
	mul.wide.u32 	%rd26, %r774, 8;
	add.s64 	%rd27, %rd24, %rd26;
	ld.global.u64 	%rd10, [%rd27];
	ld.global.u64 	%rd28, [%rd27+8];
	shr.u64 	%rd29, %rd378, 1;
	neg.s64 	%rd30, %rd378;
	and.b64  	%rd31, %rd30, %rd25;
	mul.lo.s64 	%rd11, %rd31, 4352;
	mul.lo.s64 	%rd12, %rd29, 4352;
	sub.s64 	%rd32, %rd25, %rd31;
	mul.lo.s64 	%rd33, %rd32, 4352;
	sub.s64 	%rd34, %rd10, %rd11;
	sub.s64 	%rd35, %rd28, %rd11;
	sub.s64 	%rd36, %rd363, %rd11;
	max.u64 	%rd37, %rd36, %rd12;
	sub.s64 	%rd38, %rd37, %rd12;
	sub.s64 	%rd39, %rd33, %rd34;
	min.u64 	%rd13, %rd39, %rd38;
	max.u64 	%rd40, %rd33, -4353;
	not.b64 	%rd41, %rd40;
	add.s64 	%rd42, %rd33, %rd41;
	sub.s64 	%rd43, %rd42, %rd35;
	or.b64  	%rd44, %rd30, %rd25;
	setp.eq.s64 	%p70, %rd44, -1;
	min.u64 	%rd45, %rd12, %rd36;
	selp.b64 	%rd46, %rd45, %rd35, %p70;
	selp.b64 	%rd47, %rd12, %rd43, %p70;
	min.u64 	%rd48, %rd47, %rd38;
	cvt.u32.u64 	%r775, %rd34;
	cvt.u32.u64 	%r776, %rd46;
	sub.s32 	%r346, %r776, %r775;
	cvt.u32.u64 	%r777, %rd48;
	cvt.u32.u64 	%r778, %rd13;
	sub.s32 	%r347, %r777, %r778;
	// begin inline asm
	griddepcontrol.wait;
	// end inline asm
	setp.eq.s16 	%p71, %rs2, 0;
	@%p71 bra 	$L__BB7_300;
	add.s64 	%rd49, %rd11, %rd12;
	add.s64 	%rd50, %rd49, %rd13;
	add.s32 	%r348, %r347, %r346;
	setp.ge.s32 	%p72, %r1, %r348;
	cvt.u64.u32 	%rd51, %r1;
	add.s64 	%rd52, %rd10, %rd51;
	shl.b64 	%rd53, %rd52, 2;
	add.s64 	%rd14, %rd2, %rd53;
	sub.s32 	%r780, %r1, %r346;
	cvt.s64.s32 	%rd54, %r780;
	add.s64 	%rd55, %rd50, %rd54;
	shl.b64 	%rd56, %rd55, 2;
	add.s64 	%rd15, %rd2, %rd56;
	@%p72 bra 	$L__BB7_236;
	setp.ge.s32 	%p73, %r1, %r346;
	@%p73 bra 	$L__BB7_235;
	ld.global.u32 	%r2151, [%rd14];
	bra.uni 	$L__BB7_236;
$L__BB7_235:
	ld.global.u32 	%r2151, [%rd15];
$L__BB7_236:
	add.s32 	%r352, %r1, 256;
	setp.ge.s32 	%p74, %r352, %r348;
	@%p74 bra 	$L__BB7_240;
	setp.lt.s32 	%p75, %r352, %r346;
	@%p75 bra 	$L__BB7_239;
	ld.global.u32 	%r2150, [%rd15+1024];
	bra.uni 	$L__BB7_240;
$L__BB7_239:
	ld.global.u32 	%r2150, [%rd14+1024];
$L__BB7_240:
	add.s32 	%r356, %r1, 512;
	setp.ge.s32 	%p76, %r356, %r348;
	@%p76 bra 	$L__BB7_244;
	setp.lt.s32 	%p77, %r356, %r346;
	@%p77 bra 	$L__BB7_243;
	ld.global.u32 	%r2149, [%rd15+2048];
	bra.uni 	$L__BB7_244;
$L__BB7_243:
	ld.global.u32 	%r2149, [%rd14+2048];
$L__BB7_244:
	add.s32 	%r360, %r1, 768;
	setp.ge.s32 	%p78, %r360, %r348;
	@%p78 bra 	$L__BB7_248;
	setp.lt.s32 	%p79, %r360, %r346;
	@%p79 bra 	$L__BB7_247;
	ld.global.u32 	%r2148, [%rd15+3072];
	bra.uni 	$L__BB7_248;
$L__BB7_247:
	ld.global.u32 	%r2148, [%rd14+3072];
$L__BB7_248:
	or.b32  	%r364, %r1, 1024;
	setp.ge.s32 	%p80, %r364, %r348;
	@%p80 bra 	$L__BB7_252;
	setp.lt.s32 	%p81, %r364, %r346;
	@%p81 bra 	$L__BB7_251;
	ld.global.u32 	%r2147, [%rd15+4096];
	bra.uni 	$L__BB7_252;
$L__BB7_251:
	ld.global.u32 	%r2147, [%rd14+4096];
$L__BB7_252:
	add.s32 	%r368, %r1, 1280;
	setp.ge.s32 	%p82, %r368, %r348;
	@%p82 bra 	$L__BB7_256;
	setp.lt.s32 	%p83, %r368, %r346;
	@%p83 bra 	$L__BB7_255;
	ld.global.u32 	%r2146, [%rd15+5120];
	bra.uni 	$L__BB7_256;
$L__BB7_255:
	ld.global.u32 	%r2146, [%rd14+5120];
$L__BB7_256:
	add.s32 	%r372, %r1, 1536;
	setp.ge.s32 	%p84, %r372, %r348;
	@%p84 bra 	$L__BB7_260;
	setp.lt.s32 	%p85, %r372, %r346;
	@%p85 bra 	$L__BB7_259;
	ld.global.u32 	%r2145, [%rd15+6144];
	bra.uni 	$L__BB7_260;
$L__BB7_259:
	ld.global.u32 	%r2145, [%rd14+6144];
$L__BB7_260:
	add.s32 	%r376, %r1, 1792;
	setp.ge.s32 	%p86, %r376, %r348;
	@%p86 bra 	$L__BB7_264;
	setp.lt.s32 	%p87, %r376, %r346;
	@%p87 bra 	$L__BB7_263;
	ld.global.u32 	%r2144, [%rd15+7168];
	bra.uni 	$L__BB7_264;
$L__BB7_263:
	ld.global.u32 	%r2144, [%rd14+7168];
$L__BB7_264:
	or.b32  	%r380, %r1, 2048;
	setp.ge.s32 	%p88, %r380, %r348;
	@%p88 bra 	$L__BB7_268;
	setp.lt.s32 	%p89, %r380, %r346;
	@%p89 bra 	$L__BB7_267;
	ld.global.u32 	%r2143, [%rd15+8192];
	bra.uni 	$L__BB7_268;
$L__BB7_267:
	ld.global.u32 	%r2143, [%rd14+8192];
$L__BB7_268:
	add.s32 	%r384, %r1, 2304;
	setp.ge.s32 	%p90, %r384, %r348;
	@%p90 bra 	$L__BB7_272;
	setp.lt.s32 	%p91, %r384, %r346;
	@%p91 bra 	$L__BB7_271;
	ld.global.u32 	%r2142, [%rd15+9216];
	bra.uni 	$L__BB7_272;
$L__BB7_271:
	ld.global.u32 	%r2142, [%rd14+9216];
$L__BB7_272:
	add.s32 	%r388, %r1, 2560;
	setp.ge.s32 	%p92, %r388, %r348;
	@%p92 bra 	$L__BB7_276;
	setp.lt.s32 	%p93, %r388, %r346;
	@%p93 bra 	$L__BB7_275;
	ld.global.u32 	%r2141, [%rd15+10240];
	bra.uni 	$L__BB7_276;
$L__BB7_275:
	ld.global.u32 	%r2141, [%rd14+10240];
$L__BB7_276:
	add.s32 	%r392, %r1, 2816;
	setp.ge.s32 	%p94, %r392, %r348;
	@%p94 bra 	$L__BB7_280;
	setp.lt.s32 	%p95, %r392, %r346;
	@%p95 bra 	$L__BB7_279;
	ld.global.u32 	%r2140, [%rd15+11264];
	bra.uni 	$L__BB7_280;
$L__BB7_279:
	ld.global.u32 	%r2140, [%rd14+11264];
$L__BB7_280:
	or.b32  	%r396, %r1, 3072;
	setp.ge.s32 	%p96, %r396, %r348;
	@%p96 bra 	$L__BB7_284;
	setp.lt.s32 	%p97, %r396, %r346;
	@%p97 bra 	$L__BB7_283;
	ld.global.u32 	%r2139, [%rd15+12288];
	bra.uni 	$L__BB7_284;
$L__BB7_283:
	ld.global.u32 	%r2139, [%rd14+12288];
$L__BB7_284:
	add.s32 	%r400, %r1, 3328;
	setp.ge.s32 	%p98, %r400, %r348;
	@%p98 bra 	$L__BB7_288;
	setp.lt.s32 	%p99, %r400, %r346;
	@%p99 bra 	$L__BB7_287;
	ld.global.u32 	%r2138, [%rd15+13312];
	bra.uni 	$L__BB7_288;
$L__BB7_287:
	ld.global.u32 	%r2138, [%rd14+13312];
$L__BB7_288:
	add.s32 	%r404, %r1, 3584;
	setp.ge.s32 	%p100, %r404, %r348;
	@%p100 bra 	$L__BB7_292;
	setp.lt.s32 	%p101, %r404, %r346;
	@%p101 bra 	$L__BB7_291;
	ld.global.u32 	%r2137, [%rd15+14336];
	bra.uni 	$L__BB7_292;
$L__BB7_291:
	ld.global.u32 	%r2137, [%rd14+14336];
$L__BB7_292:
	add.s32 	%r408, %r1, 3840;
	setp.ge.s32 	%p102, %r408, %r348;
	@%p102 bra 	$L__BB7_296;
	setp.lt.s32 	%p103, %r408, %r346;
	@%p103 bra 	$L__BB7_295;
	ld.global.u32 	%r2136, [%rd15+15360];
	bra.uni 	$L__BB7_296;
$L__BB7_295:
	ld.global.u32 	%r2136, [%rd14+15360];
$L__BB7_296:
	or.b32  	%r412, %r1, 4096;
	setp.ge.s32 	%p104, %r412, %r348;
	@%p104 bra 	$L__BB7_334;
	setp.lt.s32 	%p105, %r412, %r346;
	@%p105 bra 	$L__BB7_299;
	ld.global.u32 	%r2135, [%rd15+16384];
	bra.uni 	$L__BB7_334;
$L__BB7_299:
	ld.global.u32 	%r2135, [%rd14+16384];
	bra.uni 	$L__BB7_334;
$L__BB7_300:
	add.s64 	%rd57, %rd11, %rd12;
	add.s64 	%rd16, %rd57, %rd13;
	add.s32 	%r415, %r347, %r346;
	setp.ge.s32 	%p106, %r1, %r415;
	@%p106 bra 	$L__BB7_302;
	setp.lt.s32 	%p107, %r1, %r346;
	sub.s32 	%r798, %r1, %r346;
	cvt.s64.s32 	%rd58, %r798;
	cvt.u64.u32 	%rd59, %r1;
	selp.b64 	%rd60, %rd10, %rd16, %p107;
	selp.b64 	%rd61, %rd59, %rd58, %p107;
	add.s64 	%rd62, %rd61, %rd60;
	shl.b64 	%rd63, %rd62, 2;
	add.s64 	%rd64, %rd1, %rd63;
	ld.global.u32 	%r2151, [%rd64];
$L__BB7_302:
	add.s32 	%r418, %r1, 256;
	setp.ge.s32 	%p108, %r418, %r415;
	@%p108 bra 	$L__BB7_304;
	setp.lt.s32 	%p109, %r418, %r346;
	sub.s32 	%r800, %r418, %r346;
	cvt.s64.s32 	%rd65, %r800;
	cvt.u64.u32 	%rd66, %r418;
	selp.b64 	%rd67, %rd10, %rd16, %p109;
	selp.b64 	%rd68, %rd66, %rd65, %p109;
	add.s64 	%rd69, %rd68, %rd67;
	shl.b64 	%rd70, %rd69, 2;
	add.s64 	%rd71, %rd1, %rd70;
	ld.global.u32 	%r2150, [%rd71];
$L__BB7_304:
	add.s32 	%r421, %r1, 512;
	setp.ge.s32 	%p110, %r421, %r415;
	@%p110 bra 	$L__BB7_306;
	setp.lt.s32 	%p111, %r421, %r346;
	sub.s32 	%r802, %r421, %r346;
	cvt.s64.s32 	%rd72, %r802;
	cvt.u64.u32 	%rd73, %r421;
	selp.b64 	%rd74, %rd10, %rd16, %p111;
	selp.b64 	%rd75, %rd73, %rd72, %p111;
	add.s64 	%rd76, %rd75, %rd74;
	shl.b64 	%rd77, %rd76, 2;
	add.s64 	%rd78, %rd1, %rd77;
	ld.global.u32 	%r2149, [%rd78];
$L__BB7_306:
	add.s32 	%r424, %r1, 768;
	setp.ge.s32 	%p112, %r424, %r415;
	@%p112 bra 	$L__BB7_308;
	setp.lt.s32 	%p113, %r424, %r346;
	sub.s32 	%r804, %r424, %r346;
	cvt.s64.s32 	%rd79, %r804;
	cvt.u64.u32 	%rd80, %r424;
	selp.b64 	%rd81, %rd10, %rd16, %p113;
	selp.b64 	%rd82, %rd80, %rd79, %p113;
	add.s64 	%rd83, %rd82, %rd81;
	shl.b64 	%rd84, %rd83, 2;
	add.s64 	%rd85, %rd1, %rd84;
	ld.global.u32 	%r2148, [%rd85];
$L__BB7_308:
	or.b32  	%r427, %r1, 1024;
	setp.ge.s32 	%p114, %r427, %r415;
	@%p114 bra 	$L__BB7_310;
	setp.lt.s32 	%p115, %r427, %r346;
	sub.s32 	%r806, %r427, %r346;
	cvt.s64.s32 	%rd86, %r806;
	cvt.u64.u32 	%rd87, %r427;
	selp.b64 	%rd88, %rd10, %rd16, %p115;
	selp.b64 	%rd89, %rd87, %rd86, %p115;
	add.s64 	%rd90, %rd89, %rd88;
	shl.b64 	%rd91, %rd90, 2;
	add.s64 	%rd92, %rd1, %rd91;
	ld.global.u32 	%r2147, [%rd92];
$L__BB7_310:
	add.s32 	%r430, %r1, 1280;
	setp.ge.s32 	%p116, %r430, %r415;
	@%p116 bra 	$L__BB7_312;
	setp.lt.s32 	%p117, %r430, %r346;
	sub.s32 	%r808, %r430, %r346;
	cvt.s64.s32 	%rd93, %r808;
	cvt.u64.u32 	%rd94, %r430;
	selp.b64 	%rd95, %rd10, %rd16, %p117;
	selp.b64 	%rd96, %rd94, %rd93, %p117;
	add.s64 	%rd97, %rd96, %rd95;
	shl.b64 	%rd98, %rd97, 2;
	add.s64 	%rd99, %rd1, %rd98;
	ld.global.u32 	%r2146, [%rd99];
$L__BB7_312:
	add.s32 	%r433, %r1, 1536;
	setp.ge.s32 	%p118, %r433, %r415;
	@%p118 bra 	$L__BB7_314;
	setp.lt.s32 	%p119, %r433, %r346;
	sub.s32 	%r810, %r433, %r346;
	cvt.s64.s32 	%rd100, %r810;
	cvt.u64.u32 	%rd101, %r433;
	selp.b64 	%rd102, %rd10, %rd16, %p119;
	selp.b64 	%rd103, %rd101, %rd100, %p119;
	add.s64 	%rd104, %rd103, %rd102;
	shl.b64 	%rd105, %rd104, 2;
	add.s64 	%rd106, %rd1, %rd105;
	ld.global.u32 	%r2145, [%rd106];
$L__BB7_314:
	add.s32 	%r436, %r1, 1792;
	setp.ge.s32 	%p120, %r436, %r415;
	@%p120 bra 	$L__BB7_316;
	setp.lt.s32 	%p121, %r436, %r346;
	sub.s32 	%r812, %r436, %r346;
	cvt.s64.s32 	%rd107, %r812;
	cvt.u64.u32 	%rd108, %r436;
	selp.b64 	%rd109, %rd10, %rd16, %p121;
	selp.b64 	%rd110, %rd108, %rd107, %p121;
	add.s64 	%rd111, %rd110, %rd109;
	shl.b64 	%rd112, %rd111, 2;
	add.s64 	%rd113, %rd1, %rd112;
	ld.global.u32 	%r2144, [%rd113];
$L__BB7_316:
	or.b32  	%r439, %r1, 2048;
	setp.ge.s32 	%p122, %r439, %r415;
	@%p122 bra 	$L__BB7_318;
	setp.lt.s32 	%p123, %r439, %r346;
	sub.s32 	%r814, %r439, %r346;
	cvt.s64.s32 	%rd114, %r814;
	cvt.u64.u32 	%rd115, %r439;
	selp.b64 	%rd116, %rd10, %rd16, %p123;
	selp.b64 	%rd117, %rd115, %rd114, %p123;
	add.s64 	%rd118, %rd117, %rd116;
	shl.b64 	%rd119, %rd118, 2;
	add.s64 	%rd120, %rd1, %rd119;
	ld.global.u32 	%r2143, [%rd120];
$L__BB7_318:
	add.s32 	%r442, %r1, 2304;
	setp.ge.s32 	%p124, %r442, %r415;
	@%p124 bra 	$L__BB7_320;
	ld.param.u64 	%rd365, [_ZN3cub18CUB_300001_SM_10006detail10merge_sort26DeviceMergeSortMergeKernelINS2_10policy_hubIN6thrust24THRUST_300001_SM_1000_NS6detail15normal_iteratorINS6_10device_ptrIiEEEEE9Policy600ESB_PNS0_8NullTypeESB_SF_m14lex_comparatoriSE_EEvbT2_T3_T4_PT6_PT7_T5_PSJ_SJ_NS1_7vsmem_tE_param_4];
	setp.lt.s32 	%p125, %r442, %r346;
	sub.s32 	%r816, %r442, %r346;
	cvt.s64.s32 	%rd121, %r816;
	cvt.u64.u32 	%rd122, %r442;
	selp.b64 	%rd123, %rd10, %rd16, %p125;
	selp.b64 	%rd124, %rd122, %rd121, %p125;
	add.s64 	%rd125, %rd124, %rd123;
	cvta.to.global.u64 	%rd126, %rd365;
	shl.b64 	%rd127, %rd125, 2;
	add.s64 	%rd128, %rd126, %rd127;
	ld.global.u32 	%r2142, [%rd128];
$L__BB7_320:
	add.s32 	%r818, %r1, 2560;
	setp.ge.s32 	%p126, %r818, %r415;
	@%p126 bra 	$L__BB7_322;
	ld.param.u64 	%rd366, [_ZN3cub18CUB_300001_SM_10006detail10merge_sort26DeviceMergeSortMergeKernelINS2_10policy_hubIN6thrust24THRUST_300001_SM_1000_NS6detail15normal_iteratorINS6_10device_ptrIiEEEEE9Policy600ESB_PNS0_8NullTypeESB_SF_m14lex_comparatoriSE_EEvbT2_T3_T4_PT6_PT7_T5_PSJ_SJ_NS1_7vsmem_tE_param_4];
	setp.lt.s32 	%p127, %r818, %r346;
	sub.s32 	%r820, %r818, %r346;
	cvt.s64.s32 	%rd129, %r820;
	cvt.u64.u32 	%rd130, %r818;
	selp.b64 	%rd131, %rd10, %rd16, %p127;
	selp.b64 	%rd132, %rd130, %rd129, %p127;
	add.s64 	%rd133, %rd132, %rd131;
	cvta.to.global.u64 	%rd134, %rd366;
	shl.b64 	%rd135, %rd133, 2;
	add.s64 	%rd136, %rd134, %rd135;
	ld.global.u32 	%r2141, [%rd136];
$L__BB7_322:
	add.s32 	%r822, %r1, 2816;
	setp.ge.s32 	%p128, %r822, %r415;
	@%p128 bra 	$L__BB7_324;
	ld.param.u64 	%rd367, [_ZN3cub18CUB_300001_SM_10006detail10merge_sort26DeviceMergeSortMergeKernelINS2_10policy_hubIN6thrust24THRUST_300001_SM_1000_NS6detail15normal_iteratorINS6_10device_ptrIiEEEEE9Policy600ESB_PNS0_8NullTypeESB_SF_m14lex_comparatoriSE_EEvbT2_T3_T4_PT6_PT7_T5_PSJ_SJ_NS1_7vsmem_tE_param_4];
	setp.lt.s32 	%p129, %r822, %r346;
	sub.s32 	%r824, %r822, %r346;
	cvt.s64.s32 	%rd137, %r824;
	cvt.u64.u32 	%rd138, %r822;
	selp.b64 	%rd139, %rd10, %rd16, %p129;
	selp.b64 	%rd140, %rd138, %rd137, %p129;
	add.s64 	%rd141, %rd140, %rd139;
	cvta.to.global.u64 	%rd142, %rd367;
	shl.b64 	%rd143, %rd141, 2;
	add.s64 	%rd144, %rd142, %rd143;
	ld.global.u32 	%r2140, [%rd144];
$L__BB7_324:
	or.b32  	%r826, %r1, 3072;
	setp.ge.s32 	%p130, %r826, %r415;
	@%p130 bra 	$L__BB7_326;
	ld.param.u64 	%rd368, [_ZN3cub18CUB_300001_SM_10006detail10merge_sort26DeviceMergeSortMergeKernelINS2_10policy_hubIN6thrust24THRUST_300001_SM_1000_NS6detail15normal_iteratorINS6_10device_ptrIiEEEEE9Policy600ESB_PNS0_8NullTypeESB_SF_m14lex_comparatoriSE_EEvbT2_T3_T4_PT6_PT7_T5_PSJ_SJ_NS1_7vsmem_tE_param_4];
	or.b32  	%r827, %r1, 3072;
	setp.lt.s32 	%p131, %r827, %r346;
	sub.s32 	%r828, %r827, %r346;
	cvt.s64.s32 	%rd145, %r828;
	cvt.u64.u32 	%rd146, %r827;
	selp.b64 	%rd147, %rd10, %rd16, %p131;
	selp.b64 	%rd148, %rd146, %rd145, %p131;
	add.s64 	%rd149, %rd148, %rd147;
	cvta.to.global.u64 	%rd150, %rd368;
	shl.b64 	%rd151, %rd149, 2;
	add.s64 	%rd152, %rd150, %rd151;
	ld.global.u32 	%r2139, [%rd152];
$L__BB7_326:
	add.s32 	%r830, %r1, 3328;
	setp.ge.s32 	%p132, %r830, %r415;
	@%p132 bra 	$L__BB7_328;
	ld.param.u64 	%rd369, [_ZN3cub18CUB_300001_SM_10006detail10merge_sort26DeviceMergeSortMergeKernelINS2_10policy_hubIN6thrust24THRUST_300001_SM_1000_NS6detail15normal_iteratorINS6_10device_ptrIiEEEEE9Policy600ESB_PNS0_8NullTypeESB_SF_m14lex_comparatoriSE_EEvbT2_T3_T4_PT6_PT7_T5_PSJ_SJ_NS1_7vsmem_tE_param_4];
	add.s32 	%r831, %r1, 3328;
	setp.lt.s32 	%p133, %r831, %r346;
	sub.s32 	%r832, %r831, %r346;
	cvt.s64.s32 	%rd153, %r832;
	cvt.u64.u32 	%rd154, %r831;
	selp.b64 	%rd155, %rd10, %rd16, %p133;
	selp.b64 	%rd156, %rd154, %rd153, %p133;
	add.s64 	%rd157, %rd156, %rd155;
	cvta.to.global.u64 	%rd158, %rd369;
	shl.b64 	%rd159, %rd157, 2;
	add.s64 	%rd160, %rd158, %rd159;
	ld.global.u32 	%r2138, [%rd160];
$L__BB7_328:
	add.s32 	%r834, %r1, 3584;
	setp.ge.s32 	%p134, %r834, %r415;
	@%p134 bra 	$L__BB7_330;
	ld.param.u64 	%rd370, [_ZN3cub18CUB_300001_SM_10006detail10merge_sort26DeviceMergeSortMergeKernelINS2_10policy_hubIN6thrust24THRUST_300001_SM_1000_NS6detail15normal_iteratorINS6_10device_ptrIiEEEEE9Policy600ESB_PNS0_8NullTypeESB_SF_m14lex_comparatoriSE_EEvbT2_T3_T4_PT6_PT7_T5_PSJ_SJ_NS1_7vsmem_tE_param_4];
	add.s32 	%r835, %r1, 3584;
	setp.lt.s32 	%p135, %r835, %r346;
	sub.s32 	%r836, %r835, %r346;
	cvt.s64.s32 	%rd161, %r836;
	cvt.u64.u32 	%rd162, %r835;
	selp.b64 	%rd163, %rd10, %rd16, %p135;
	selp.b64 	%rd164, %rd162, %rd161, %p135;
	add.s64 	%rd165, %rd164, %rd163;
	cvta.to.global.u64 	%rd166, %rd370;
	shl.b64 	%rd167, %rd165, 2;
	add.s64 	%rd168, %rd166, %rd167;
	ld.global.u32 	%r2137, [%rd168];
$L__BB7_330:
	add.s32 	%r838, %r1, 3840;
	setp.ge.s32 	%p136, %r838, %r415;
	@%p136 bra 	$L__BB7_332;
	ld.param.u64 	%rd371, [_ZN3cub18CUB_300001_SM_10006detail10merge_sort26DeviceMergeSortMergeKernelINS2_10policy_hubIN6thrust24THRUST_300001_SM_1000_NS6detail15normal_iteratorINS6_10device_ptrIiEEEEE9Policy600ESB_PNS0_8NullTypeESB_SF_m14lex_comparatoriSE_EEvbT2_T3_T4_PT6_PT7_T5_PSJ_SJ_NS1_7vsmem_tE_param_4];
	add.s32 	%r839, %r1, 3840;
	setp.lt.s32 	%p137, %r839, %r346;
	sub.s32 	%r840, %r839, %r346;
	cvt.s64.s32 	%rd169, %r840;
	cvt.u64.u32 	%rd170, %r839;
	selp.b64 	%rd171, %rd10, %rd16, %p137;
	selp.b64 	%rd172, %rd170, %rd169, %p137;
	add.s64 	%rd173, %rd172, %rd171;
	cvta.to.global.u64 	%rd174, %rd371;
	shl.b64 	%rd175, %rd173, 2;
	add.s64 	%rd176, %rd174, %rd175;
	ld.global.u32 	%r2136, [%rd176];
$L__BB7_332:
	or.b32  	%r842, %r1, 4096;
	setp.ge.s32 	%p138, %r842, %r415;
	@%p138 bra 	$L__BB7_334;
	ld.param.u64 	%rd372, [_ZN3cub18CUB_300001_SM_10006detail10merge_sort26DeviceMergeSortMergeKernelINS2_10policy_hubIN6thrust24THRUST_300001_SM_1000_NS6detail15normal_iteratorINS6_10device_ptrIiEEEEE9Policy600ESB_PNS0_8NullTypeESB_SF_m14lex_comparatoriSE_EEvbT2_T3_T4_PT6_PT7_T5_PSJ_SJ_NS1_7vsmem_tE_param_4];
	or.b32  	%r843, %r1, 4096;
	setp.lt.s32 	%p139, %r843, %r346;
	sub.s32 	%r844, %r843, %r346;
	cvt.s64.s32 	%rd177, %r844;
	cvt.u64.u32 	%rd178, %r843;
	selp.b64 	%rd179, %rd10, %rd16, %p139;
	selp.b64 	%rd180, %rd178, %rd177, %p139;
	add.s64 	%rd181, %rd180, %rd179;
	cvta.to.global.u64 	%rd182, %rd372;
	shl.b64 	%rd183, %rd181, 2;
	add.s64 	%rd184, %rd182, %rd183;
	ld.global.u32 	%r2135, [%rd184];
$L__BB7_334:
	shl.b32 	%r845, %r1, 2;
	mov.u32 	%r846, _ZZN3cub18CUB_300001_SM_10006detail10merge_sort26DeviceMergeSortMergeKernelINS2_10policy_hubIN6thrust24THRUST_300001_SM_1000_NS6detail15normal_iteratorINS6_10device_ptrIiEEEEE9Policy600ESB_PNS0_8NullTypeESB_SF_m14lex_comparatoriSE_EEvbT2_T3_T4_PT6_PT7_T5_PSJ_SJ_NS1_7vsmem_tEE19static_temp_storage;
	add.s32 	%r847, %r846, %r845;
	st.shared.u32 	[%r847], %r2151;
	st.shared.u32 	[%r847+1024], %r2150;
	st.shared.u32 	[%r847+2048], %r2149;
	st.shared.u32 	[%r847+3072], %r2148;
	st.shared.u32 	[%r847+4096], %r2147;
	st.shared.u32 	[%r847+5120], %r2146;
	st.shared.u32 	[%r847+6144], %r2145;
	st.shared.u32 	[%r847+7168], %r2144;
	st.shared.u32 	[%r847+8192], %r2143;
	st.shared.u32 	[%r847+9216], %r2142;
	st.shared.u32 	[%r847+10240], %r2141;
	st.shared.u32 	[%r847+11264], %r2140;
	st.shared.u32 	[%r847+12288], %r2139;
	st.shared.u32 	[%r847+13312], %r2138;
	st.shared.u32 	[%r847+14336], %r2137;
	st.shared.u32 	[%r847+15360], %r2136;
	st.shared.u32 	[%r847+16384], %r2135;
	bar.sync 	0;
	// begin inline asm
	griddepcontrol.launch_dependents;
	// end inline asm
	add.s32 	%r475, %r347, %r346;
	mul.lo.s32 	%r848, %r1, 17;
	min.s32 	%r476, %r848, %r475;
	shl.b32 	%r849, %r346, 2;
	add.s32 	%r477, %r846, %r849;
	setp.lt.s32 	%p140, %r476, %r347;
	sub.s32 	%r850, %r476, %r347;
	selp.b32 	%r2156, 0, %r850, %p140;
	min.s32 	%r2152, %r476, %r346;
	setp.ge.s32 	%p141, %r2156, %r2152;
	@%p141 bra 	$L__BB7_341;
$L__BB7_335:
	sub.s32 	%r851, %r2152, %r2156;
	shr.u32 	%r852, %r851, 31;
	add.s32 	%r853, %r851, %r852;
	shr.s32 	%r854, %r853, 1;
	add.s32 	%r482, %r854, %r2156;
	shl.b32 	%r855, %r482, 2;
	add.s32 	%r857, %r846, %r855;
	ld.shared.u32 	%r483, [%r857];
	not.b32 	%r858, %r482;
	add.s32 	%r859, %r476, %r858;
	shl.b32 	%r860, %r859, 2;
	add.s32 	%r861, %r477, %r860;
	ld.shared.u32 	%r2155, [%r861];
	max.s32 	%r862, %r2155, %r483;
	cvt.rn.f32.s32 	%f1, %r862;
	setp.lt.s32 	%p143, %r862, 1;
	mul.f32 	%f2, %f1, 0f4B000000;
	selp.f32 	%f3, %f2, %f1, %p143;
	selp.f32 	%f4, 0fC1B80000, 0f00000000, %p143;
	mov.b32 	%r863, %f3;
	add.s32 	%r864, %r863, -1059760811;
	and.b32  	%r865, %r864, -8388608;
	sub.s32 	%r866, %r863, %r865;
	mov.b32 	%f5, %r866;
	cvt.rn.f32.s32 	%f6, %r865;
	fma.rn.f32 	%f7, %f6, 0f34000000, %f4;
	add.f32 	%f8, %f5, 0fBF800000;
	fma.rn.f32 	%f9, %f8, 0fBE055027, 0f3E1039F6;
	fma.rn.f32 	%f10, %f9, %f8, 0fBDF8CDCC;
	fma.rn.f32 	%f11, %f10, %f8, 0f3E0F2955;
	fma.rn.f32 	%f12, %f11, %f8, 0fBE2AD8B9;
	fma.rn.f32 	%f13, %f12, %f8, 0f3E4CED0B;
	fma.rn.f32 	%f14, %f13, %f8, 0fBE7FFF22;
	fma.rn.f32 	%f15, %f14, %f8, 0f3EAAAA78;
	fma.rn.f32 	%f16, %f15, %f8, 0fBF000000;
	mul.f32 	%f17, %f8, %f16;
	fma.rn.f32 	%f18, %f17, %f8, %f8;
	fma.rn.f32 	%f19, %f7, 0f3F317218, %f18;
	setp.gt.u32 	%p144, %r863, 2139095039;
	fma.rn.f32 	%f20, %f3, 0f7F800000, 0f7F800000;
	selp.f32 	%f21, %f20, %f19, %p144;
	setp.eq.f32 	%p145, %f3, 0f00000000;
	fma.rn.f32 	%f22, %f21, 0f3EDE5BD9, 0f3F800000;
	selp.f32 	%f23, 0fFF800000, %f22, %p145;
	cvt.rzi.u32.f32 	%r485, %f23;
	setp.eq.s32 	%p146, %r485, 0;
	mov.pred 	%p687, -1;
	@%p146 bra 	$L__BB7_340;
	mul.hi.s32 	%r868, %r483, 1717986919;
	shr.u32 	%r869, %r868, 31;
	shr.s32 	%r870, %r868, 2;
	add.s32 	%r871, %r870, %r869;
	mul.lo.s32 	%r872, %r871, 10;
	sub.s32 	%r486, %r483, %r872;
	mov.b32 	%r2154, 0;
$L__BB7_337:
	mul.hi.s32 	%r873, %r2155, 1717986919;
	shr.u32 	%r874, %r873, 31;
	shr.s32 	%r875, %r873, 2;
	add.s32 	%r876, %r875, %r874;
	mul.lo.s32 	%r877, %r876, 10;
	sub.s32 	%r489, %r2155, %r877;
	setp.eq.s32 	%p147, %r489, %r486;
	@%p147 bra 	$L__BB7_339;
	setp.gt.s32 	%p687, %r489, %r486;
	bra.uni 	$L__BB7_340;
$L__BB7_339:
	add.s32 	%r2154, %r2154, 1;
	setp.ne.s32 	%p149, %r2154, %r485;
	mov.u32 	%r2155, %r876;
	@%p149 bra 	$L__BB7_337;
$L__BB7_340:
	add.s32 	%r881, %r482, 1;
	selp.b32 	%r2156, %r881, %r2156, %p687;
	selp.b32 	%r2152, %r2152, %r482, %p687;
	setp.lt.s32 	%p150, %r2156, %r2152;
	@%p150 bra 	$L__BB7_335;
$L__BB7_341:
	sub.s32 	%r882, %r476, %r2156;
	add.s32 	%r495, %r882, %r346;
	shl.b32 	%r883, %r2156, 2;
	add.s32 	%r496, %r846, %r883;
	ld.shared.u32 	%r2163, [%r496];
	shl.b32 	%r885, %r882, 2;
	add.s32 	%r498, %r477, %r885;
	ld.shared.u32 	%r2160, [%r498];
	setp.ge.s32 	%p152, %r495, %r475;
	mov.pred 	%p151, 0;
	mov.pred 	%p688, %p151;
	@%p152 bra 	$L__BB7_348;
	setp.ge.s32 	%p154, %r2156, %r346;
	mov.pred 	%p688, -1;
	@%p154 bra 	$L__BB7_348;
	max.s32 	%r886, %r2160, %r2163;
	cvt.rn.f32.s32 	%f24, %r886;
	setp.lt.s32 	%p156, %r886, 1;
	mul.f32 	%f25, %f24, 0f4B000000;
	selp.f32 	%f26, %f25, %f24, %p156;
	selp.f32 	%f27, 0fC1B80000, 0f00000000, %p156;
	mov.b32 	%r887, %f26;
	add.s32 	%r888, %r887, -1059760811;
	and.b32  	%r889, %r888, -8388608;
	sub.s32 	%r890, %r887, %r889;
	mov.b32 	%f28, %r890;
	cvt.rn.f32.s32 	%f29, %r889;
	fma.rn.f32 	%f30, %f29, 0f34000000, %f27;
	add.f32 	%f31, %f28, 0fBF800000;
	fma.rn.f32 	%f32, %f31, 0fBE055027, 0f3E1039F6;
	fma.rn.f32 	%f33, %f32, %f31, 0fBDF8CDCC;
	fma.rn.f32 	%f34, %f33, %f31, 0f3E0F2955;
	fma.rn.f32 	%f35, %f34, %f31, 0fBE2AD8B9;
	fma.rn.f32 	%f36, %f35, %f31, 0f3E4CED0B;
	fma.rn.f32 	%f37, %f36, %f31, 0fBE7FFF22;
	fma.rn.f32 	%f38, %f37, %f31, 0f3EAAAA78;
	fma.rn.f32 	%f39, %f38, %f31, 0fBF000000;
	mul.f32 	%f40, %f31, %f39;
	fma.rn.f32 	%f41, %f40, %f31, %f31;
	fma.rn.f32 	%f42, %f30, 0f3F317218, %f41;
	setp.gt.u32 	%p157, %r887, 2139095039;
	fma.rn.f32 	%f43, %f26, 0f7F800000, 0f7F800000;
	selp.f32 	%f44, %f43, %f42, %p157;
	setp.eq.f32 	%p158, %f26, 0f00000000;
	fma.rn.f32 	%f45, %f44, 0f3EDE5BD9, 0f3F800000;
	selp.f32 	%f46, 0fFF800000, %f45, %p158;
	cvt.rzi.u32.f32 	%r500, %f46;
	setp.eq.s32 	%p159, %r500, 0;
	mov.pred 	%p688, %p151;
	@%p159 bra 	$L__BB7_348;
	mul.hi.s32 	%r892, %r2163, 1717986919;
	shr.u32 	%r893, %r892, 31;
	shr.s32 	%r894, %r892, 2;
	add.s32 	%r895, %r894, %r893;
	mul.lo.s32 	%r896, %r895, 10;
	sub.s32 	%r501, %r2163, %r896;
	mov.b32 	%r2157, 0;
	mov.u32 	%r2158, %r2160;
$L__BB7_345:
	mul.hi.s32 	%r897, %r2158, 1717986919;
	shr.u32 	%r898, %r897, 31;
	shr.s32 	%r899, %r897, 2;
	add.s32 	%r900, %r899, %r898;
	mul.lo.s32 	%r901, %r900, 10;
	sub.s32 	%r504, %r2158, %r901;
	setp.eq.s32 	%p160, %r504, %r501;
	@%p160 bra 	$L__BB7_347;
	setp.le.s32 	%p688, %r504, %r501;
	bra.uni 	$L__BB7_348;
$L__BB7_347:
	add.s32 	%r2157, %r2157, 1;
	setp.ne.s32 	%p162, %r2157, %r500;
	mov.u32 	%r2158, %r900;
	mov.pred 	%p688, %p151;
	@%p162 bra 	$L__BB7_345;
$L__BB7_348:
	selp.b32 	%r507, %r2160, %r2163, %p688;
	selp.u32 	%r905, 1, 0, %p688;
	add.s32 	%r508, %r495, %r905;
	not.pred 	%p163, %p688;
	selp.u32 	%r906, 1, 0, %p163;
	add.s32 	%r509, %r2156, %r906;
	@%p163 bra 	$L__BB7_350;
	ld.shared.u32 	%r2160, [%r498+4];
	bra.uni 	$L__BB7_351;
$L__BB7_350:
	ld.shared.u32 	%r2163, [%r496+4];
$L__BB7_351:
	setp.ge.s32 	%p165, %r508, %r475;
	mov.pred 	%p164, 0;
	mov.pred 	%p689, %p164;
	@%p165 bra 	$L__BB7_358;
	setp.ge.s32 	%p167, %r509, %r346;
	mov.pred 	%p689, -1;
	@%p167 bra 	$L__BB7_358;
	max.s32 	%r907, %r2160, %r2163;
	cvt.rn.f32.s32 	%f47, %r907;
	setp.lt.s32 	%p169, %r907, 1;
	mul.f32 	%f48, %f47, 0f4B000000;
	selp.f32 	%f49, %f48, %f47, %p169;
	selp.f32 	%f50, 0fC1B80000, 0f00000000, %p169;
	mov.b32 	%r908, %f49;
	add.s32 	%r909, %r908, -1059760811;
	and.b32  	%r910, %r909, -8388608;
	sub.s32 	%r911, %r908, %r910;
	mov.b32 	%f51, %r911;
	cvt.rn.f32.s32 	%f52, %r910;
	fma.rn.f32 	%f53, %f52, 0f34000000, %f50;
	add.f32 	%f54, %f51, 0fBF800000;
	fma.rn.f32 	%f55, %f54, 0fBE055027, 0f3E1039F6;
	fma.rn.f32 	%f56, %f55, %f54, 0fBDF8CDCC;
	fma.rn.f32 	%f57, %f56, %f54, 0f3E0F2955;
	fma.rn.f32 	%f58, %f57, %f54, 0fBE2AD8B9;
	fma.rn.f32 	%f59, %f58, %f54, 0f3E4CED0B;
	fma.rn.f32 	%f60, %f59, %f54, 0fBE7FFF22;
	fma.rn.f32 	%f61, %f60, %f54, 0f3EAAAA78;
	fma.rn.f32 	%f62, %f61, %f54, 0fBF000000;
	mul.f32 	%f63, %f54, %f62;
	fma.rn.f32 	%f64, %f63, %f54, %f54;
	fma.rn.f32 	%f65, %f53, 0f3F317218, %f64;
	setp.gt.u32 	%p170, %r908, 2139095039;
	fma.rn.f32 	%f66, %f49, 0f7F800000, 0f7F800000;
	selp.f32 	%f67, %f66, %f65, %p170;
	setp.eq.f32 	%p171, %f49, 0f00000000;
	fma.rn.f32 	%f68, %f67, 0f3EDE5BD9, 0f3F800000;
	selp.f32 	%f69, 0fFF800000, %f68, %p171;
	cvt.rzi.u32.f32 	%r514, %f69;
	setp.eq.s32 	%p172, %r514, 0;
	mov.pred 	%p689, %p164;
	@%p172 bra 	$L__BB7_358;
	mul.hi.s32 	%r913, %r2163, 1717986919;
	shr.u32 	%r914, %r913, 31;
	shr.s32 	%r915, %r913, 2;
	add.s32 	%r916, %r915, %r914;
	mul.lo.s32 	%r917, %r916, 10;
	sub.s32 	%r515, %r2163, %r917;
	mov.b32 	%r2161, 0;
	mov.u32 	%r2162, %r2160;
$L__BB7_355:
	mul.hi.s32 	%r918, %r2162, 1717986919;
	shr.u32 	%r919, %r918, 31;
	shr.s32 	%r920, %r918, 2;
	add.s32 	%r921, %r920, %r919;
	mul.lo.s32 	%r922, %r921, 10;
	sub.s32 	%r518, %r2162, %r922;
	setp.eq.s32 	%p173, %r518, %r515;
	@%p173 bra 	$L__BB7_357;
	setp.le.s32 	%p689, %r518, %r515;
	bra.uni 	$L__BB7_358;
$L__BB7_357:
	add.s32 	%r2161, %r2161, 1;
	setp.ne.s32 	%p175, %r2161, %r514;
	mov.u32 	%r2162, %r921;
	mov.pred 	%p689, %p164;
	@%p175 bra 	$L__BB7_355;
$L__BB7_358:
	selp.b32 	%r521, %r2160, %r2163, %p689;
	selp.u32 	%r926, 1, 0, %p689;
	add.s32 	%r522, %r508, %r926;
	not.pred 	%p176, %p689;
	selp.u32 	%r927, 1, 0, %p176;
	add.s32 	%r523, %r509, %r927;
	@%p689 bra 	$L__BB7_360;
	shl.b32 	%r928, %r523, 2;
	add.s32 	%r930, %r846, %r928;
	ld.shared.u32 	%r2163, [%r930];
	bra.uni 	$L__BB7_361;
$L__BB7_360:
	shl.b32 	%r931, %r522, 2;
	add.s32 	%r933, %r846, %r931;
	ld.shared.u32 	%r2160, [%r933];
$L__BB7_361:
	setp.ge.s32 	%p178, %r522, %r475;
	mov.pred 	%p177, 0;
	mov.pred 	%p690, %p177;
	@%p178 bra 	$L__BB7_368;
	setp.ge.s32 	%p180, %r523, %r346;
	mov.pred 	%p690, -1;
	@%p180 bra 	$L__BB7_368;
	max.s32 	%r934, %r2160, %r2163;
	cvt.rn.f32.s32 	%f70, %r934;
	setp.lt.s32 	%p182, %r934, 1;
	mul.f32 	%f71, %f70, 0f4B000000;
	selp.f32 	%f72, %f71, %f70, %p182;
	selp.f32 	%f73, 0fC1B80000, 0f00000000, %p182;
	mov.b32 	%r935, %f72;
	add.s32 	%r936, %r935, -1059760811;
	and.b32  	%r937, %r936, -8388608;
	sub.s32 	%r938, %r935, %r937;
	mov.b32 	%f74, %r938;
	cvt.rn.f32.s32 	%f75, %r937;
	fma.rn.f32 	%f76, %f75, 0f34000000, %f73;
	add.f32 	%f77, %f74, 0fBF800000;
	fma.rn.f32 	%f78, %f77, 0fBE055027, 0f3E1039F6;
	fma.rn.f32 	%f79, %f78, %f77, 0fBDF8CDCC;
	fma.rn.f32 	%f80, %f79, %f77, 0f3E0F2955;
	fma.rn.f32 	%f81, %f80, %f77, 0fBE2AD8B9;
	fma.rn.f32 	%f82, %f81, %f77, 0f3E4CED0B;
	fma.rn.f32 	%f83, %f82, %f77, 0fBE7FFF22;
	fma.rn.f32 	%f84, %f83, %f77, 0f3EAAAA78;
	fma.rn.f32 	%f85, %f84, %f77, 0fBF000000;
	mul.f32 	%f86, %f77, %f85;
	fma.rn.f32 	%f87, %f86, %f77, %f77;
	fma.rn.f32 	%f88, %f76, 0f3F317218, %f87;
	setp.gt.u32 	%p183, %r935, 2139095039;
	fma.rn.f32 	%f89, %f72, 0f7F800000, 0f7F800000;
	selp.f32 	%f90, %f89, %f88, %p183;
	setp.eq.f32 	%p184, %f72, 0f00000000;
	fma.rn.f32 	%f91, %f90, 0f3EDE5BD9, 0f3F800000;
	selp.f32 	%f92, 0fFF800000, %f91, %p184;
	cvt.rzi.u32.f32 	%r528, %f92;
	setp.eq.s32 	%p185, %r528, 0;
	mov.pred 	%p690, %p177;
	@%p185 bra 	$L__BB7_368;
	mul.hi.s32 	%r940, %r2163, 1717986919;
	shr.u32 	%r941, %r940, 31;
	shr.s32 	%r942, %r940, 2;
	add.s32 	%r943, %r942, %r941;
	mul.lo.s32 	%r944, %r943, 10;
	sub.s32 	%r529, %r2163, %r944;
	mov.b32 	%r2165, 0;
	mov.u32 	%r2166, %r2160;
$L__BB7_365:
	mul.hi.s32 	%r945, %r2166, 1717986919;
	shr.u32 	%r946, %r945, 31;
	shr.s32 	%r947, %r945, 2;
	add.s32 	%r948, %r947, %r946;
	mul.lo.s32 	%r949, %r948, 10;
	sub.s32 	%r532, %r2166, %r949;
	setp.eq.s32 	%p186, %r532, %r529;
	@%p186 bra 	$L__BB7_367;
	setp.le.s32 	%p690, %r532, %r529;
	bra.uni 	$L__BB7_368;
$L__BB7_367:
	add.s32 	%r2165, %r2165, 1;
	setp.ne.s32 	%p188, %r2165, %r528;
	mov.u32 	%r2166, %r948;
	mov.pred 	%p690, %p177;
	@%p188 bra 	$L__BB7_365;
$L__BB7_368:
	selp.b32 	%r535, %r2160, %r2163, %p690;
	selp.u32 	%r953, 1, 0, %p690;
	add.s32 	%r536, %r522, %r953;
	not.pred 	%p189, %p690;
	selp.u32 	%r954, 1, 0, %p189;
	add.s32 	%r537, %r523, %r954;
	@%p690 bra 	$L__BB7_370;
	shl.b32 	%r955, %r537, 2;
	add.s32 	%r957, %r846, %r955;
	ld.shared.u32 	%r2163, [%r957];
	bra.uni 	$L__BB7_371;
$L__BB7_370:
	shl.b32 	%r958, %r536, 2;
	add.s32 	%r960, %r846, %r958;
	ld.shared.u32 	%r2160, [%r960];
$L__BB7_371:
	setp.ge.s32 	%p191, %r536, %r475;
	mov.pred 	%p190, 0;
	mov.pred 	%p691, %p190;
	@%p191 bra 	$L__BB7_378;
	setp.ge.s32 	%p193, %r537, %r346;
	mov.pred 	%p691, -1;
	@%p193 bra 	$L__BB7_378;
	max.s32 	%r961, %r2160, %r2163;
	cvt.rn.f32.s32 	%f93, %r961;
	setp.lt.s32 	%p195, %r961, 1;
	mul.f32 	%f94, %f93, 0f4B000000;
	selp.f32 	%f95, %f94, %f93, %p195;
	selp.f32 	%f96, 0fC1B80000, 0f00000000, %p195;
	mov.b32 	%r962, %f95;
	add.s32 	%r963, %r962, -1059760811;
	and.b32  	%r964, %r963, -8388608;
	sub.s32 	%r965, %r962, %r964;
	mov.b32 	%f97, %r965;
	cvt.rn.f32.s32 	%f98, %r964;
	fma.rn.f32 	%f99, %f98, 0f34000000, %f96;
	add.f32 	%f100, %f97, 0fBF800000;
	fma.rn.f32 	%f101, %f100, 0fBE055027, 0f3E1039F6;
	fma.rn.f32 	%f102, %f101, %f100, 0fBDF8CDCC;
	fma.rn.f32 	%f103, %f102, %f100, 0f3E0F2955;
	fma.rn.f32 	%f104, %f103, %f100, 0fBE2AD8B9;
	fma.rn.f32 	%f105, %f104, %f100, 0f3E4CED0B;
	fma.rn.f32 	%f106, %f105, %f100, 0fBE7FFF22;
	fma.rn.f32 	%f107, %f106, %f100, 0f3EAAAA78;
	fma.rn.f32 	%f108, %f107, %f100, 0fBF000000;
	mul.f32 	%f109, %f100, %f108;
	fma.rn.f32 	%f110, %f109, %f100, %f100;
	fma.rn.f32 	%f111, %f99, 0f3F317218, %f110;
	setp.gt.u32 	%p196, %r962, 2139095039;
	fma.rn.f32 	%f112, %f95, 0f7F800000, 0f7F800000;
	selp.f32 	%f113, %f112, %f111, %p196;
	setp.eq.f32 	%p197, %f95, 0f00000000;
	fma.rn.f32 	%f114, %f113, 0f3EDE5BD9, 0f3F800000;
	selp.f32 	%f115, 0fFF800000, %f114, %p197;
	cvt.rzi.u32.f32 	%r542, %f115;
	setp.eq.s32 	%p198, %r542, 0;
	mov.pred 	%p691, %p190;
	@%p198 bra 	$L__BB7_378;
	mul.hi.s32 	%r967, %r2163, 1717986919;
	shr.u32 	%r968, %r967, 31;
	shr.s32 	%r969, %r967, 2;
	add.s32 	%r970, %r969, %r968;
	mul.lo.s32 	%r971, %r970, 10;
	sub.s32 	%r543, %r2163, %r971;
	mov.b32 	%r2169, 0;
	mov.u32 	%r2170, %r2160;
$L__BB7_375:
	mul.hi.s32 	%r972, %r2170, 1717986919;
	shr.u32 	%r973, %r972, 31;
	shr.s32 	%r974, %r972, 2;
	add.s32 	%r975, %r974, %r973;
	mul.lo.s32 	%r976, %r975, 10;
	sub.s32 	%r546, %r2170, %r976;
	setp.eq.s32 	%p199, %r546, %r543;
	@%p199 bra 	$L__BB7_377;
	setp.le.s32 	%p691, %r546, %r543;
	bra.uni 	$L__BB7_378;
$L__BB7_377:
	add.s32 	%r2169, %r2169, 1;
	setp.ne.s32 	%p201, %r2169, %r542;
	mov.u32 	%r2170, %r975;
	mov.pred 	%p691, %p190;
	@%p201 bra 	$L__BB7_375;
$L__BB7_378:
	selp.b32 	%r549, %r2160, %r2163, %p691;
	selp.u32 	%r980, 1, 0, %p691;
	add.s32 	%r550, %r536, %r980;
	not.pred 	%p202, %p691;
	selp.u32 	%r981, 1, 0, %p202;
	add.s32 	%r551, %r537, %r981;
	@%p691 bra 	$L__BB7_380;
	shl.b32 	%r982, %r551, 2;
	add.s32 	%r984, %r846, %r982;
	ld.shared.u32 	%r2163, [%r984];
	bra.uni 	$L__BB7_381;
$L__BB7_380:
	shl.b32 	%r985, %r550, 2;
	add.s32 	%r987, %r846, %r985;
	ld.shared.u32 	%r2160, [%r987];
$L__BB7_381:
	setp.ge.s32 	%p204, %r550, %r475;
	mov.pred 	%p203, 0;
	mov.pred 	%p692, %p203;
	@%p204 bra 	$L__BB7_388;
	setp.ge.s32 	%p206, %r551, %r346;
	mov.pred 	%p692, -1;
	@%p206 bra 	$L__BB7_388;
	max.s32 	%r988, %r2160, %r2163;
	cvt.rn.f32.s32 	%f116, %r988;
	setp.lt.s32 	%p208, %r988, 1;
	mul.f32 	%f117, %f116, 0f4B000000;
	selp.f32 	%f118, %f117, %f116, %p208;
	selp.f32 	%f119, 0fC1B80000, 0f00000000, %p208;
	mov.b32 	%r989, %f118;
	add.s32 	%r990, %r989, -1059760811;
	and.b32  	%r991, %r990, -8388608;
	sub.s32 	%r992, %r989, %r991;
	mov.b32 	%f120, %r992;
	cvt.rn.f32.s32 	%f121, %r991;
	fma.rn.f32 	%f122, %f121, 0f34000000, %f119;
	add.f32 	%f123, %f120, 0fBF800000;
	fma.rn.f32 	%f124, %f123, 0fBE055027, 0f3E1039F6;
	fma.rn.f32 	%f125, %f124, %f123, 0fBDF8CDCC;
	fma.rn.f32 	%f126, %f125, %f123, 0f3E0F2955;
	fma.rn.f32 	%f127, %f126, %f123, 0fBE2AD8B9;
	fma.rn.f32 	%f128, %f127, %f123, 0f3E4CED0B;
	fma.rn.f32 	%f129, %f128, %f123, 0fBE7FFF22;
	fma.rn.f32 	%f130, %f129, %f123, 0f3EAAAA78;
	fma.rn.f32 	%f131, %f130, %f123, 0fBF000000;
	mul.f32 	%f132, %f123, %f131;
	fma.rn.f32 	%f133, %f132, %f123, %f123;
	fma.rn.f32 	%f134, %f122, 0f3F317218, %f133;
	setp.gt.u32 	%p209, %r989, 2139095039;
	fma.rn.f32 	%f135, %f118, 0f7F800000, 0f7F800000;
	selp.f32 	%f136, %f135, %f134, %p209;
	setp.eq.f32 	%p210, %f118, 0f00000000;
	fma.rn.f32 	%f137, %f136, 0f3EDE5BD9, 0f3F800000;
	selp.f32 	%f138, 0fFF800000, %f137, %p210;
	cvt.rzi.u32.f32 	%r556, %f138;
	setp.eq.s32 	%p211, %r556, 0;
	mov.pred 	%p692, %p203;
	@%p211 bra 	$L__BB7_388;
	mul.hi.s32 	%r994, %r2163, 1717986919;
	shr.u32 	%r995, %r994, 31;
	shr.s32 	%r996, %r994, 2;
	add.s32 	%r997, %r996, %r995;
	mul.lo.s32 	%r998, %r997, 10;
	sub.s32 	%r557, %r2163, %r998;
	mov.b32 	%r2173, 0;
	mov.u32 	%r2174, %r2160;
$L__BB7_385:
	mul.hi.s32 	%r999, %r2174, 1717986919;
	shr.u32 	%r1000, %r999, 31;
	shr.s32 	%r1001, %r999, 2;
	add.s32 	%r1002, %r1001, %r1000;
	mul.lo.s32 	%r1003, %r1002, 10;
	sub.s32 	%r560, %r2174, %r1003;
	setp.eq.s32 	%p212, %r560, %r557;
	@%p212 bra 	$L__BB7_387;
	setp.le.s32 	%p692, %r560, %r557;
	bra.uni 	$L__BB7_388;
$L__BB7_387:
	add.s32 	%r2173, %r2173, 1;
	setp.ne.s32 	%p214, %r2173, %r556;
	mov.u32 	%r2174, %r1002;
	mov.pred 	%p692, %p203;
	@%p214 bra 	$L__BB7_385;
$L__BB7_388:
	selp.b32 	%r563, %r2160, %r2163, %p692;
	selp.u32 	%r1007, 1, 0, %p692;
	add.s32 	%r564, %r550, %r1007;
	not.pred 	%p215, %p692;
	selp.u32 	%r1008, 1, 0, %p215;
	add.s32 	%r565, %r551, %r1008;
	@%p692 bra 	$L__BB7_390;
	shl.b32 	%r1009, %r565, 2;
	add.s32 	%r1011, %r846, %r1009;
	ld.shared.u32 	%r2163, [%r1011];
	bra.uni 	$L__BB7_391;
$L__BB7_390:
	shl.b32 	%r1012, %r564, 2;
	add.s32 	%r1014, %r846, %r1012;
	ld.shared.u32 	%r2160, [%r1014];
$L__BB7_391:
	setp.ge.s32 	%p217, %r564, %r475;
	mov.pred 	%p216, 0;
	mov.pred 	%p693, %p216;
	@%p217 bra 	$L__BB7_398;
	setp.ge.s32 	%p219, %r565, %r346;
	mov.pred 	%p693, -1;
	@%p219 bra 	$L__BB7_398;
	max.s32 	%r1015, %r2160, %r2163;
	cvt.rn.f32.s32 	%f139, %r1015;
	setp.lt.s32 	%p221, %r1015, 1;
	mul.f32 	%f140, %f139, 0f4B000000;
	selp.f32 	%f141, %f140, %f139, %p221;
	selp.f32 	%f142, 0fC1B80000, 0f00000000, %p221;
	mov.b32 	%r1016, %f141;
	add.s32 	%r1017, %r1016, -1059760811;
	and.b32  	%r1018, %r1017, -8388608;
	sub.s32 	%r1019, %r1016, %r1018;
	mov.b32 	%f143, %r1019;
	cvt.rn.f32.s32 	%f144, %r1018;
	fma.rn.f32 	%f145, %f144, 0f34000000, %f142;
	add.f32 	%f146, %f143, 0fBF800000;
	fma.rn.f32 	%f147, %f146, 0fBE055027, 0f3E1039F6;
	fma.rn.f32 	%f148, %f147, %f146, 0fBDF8CDCC;
	fma.rn.f32 	%f149, %f148, %f146, 0f3E0F2955;
	fma.rn.f32 	%f150, %f149, %f146, 0fBE2AD8B9;
	fma.rn.f32 	%f151, %f150, %f146, 0f3E4CED0B;
	fma.rn.f32 	%f152, %f151, %f146, 0fBE7FFF22;
	fma.rn.f32 	%f153, %f152, %f146, 0f3EAAAA78;
	fma.rn.f32 	%f154, %f153, %f146, 0fBF000000;
	mul.f32 	%f155, %f146, %f154;
	fma.rn.f32 	%f156, %f155, %f146, %f146;
	fma.rn.f32 	%f157, %f145, 0f3F317218, %f156;
	setp.gt.u32 	%p222, %r1016, 2139095039;
	fma.rn.f32 	%f158, %f141, 0f7F800000, 0f7F800000;
	selp.f32 	%f159, %f158, %f157, %p222;
	setp.eq.f32 	%p223, %f141, 0f00000000;
	fma.rn.f32 	%f160, %f159, 0f3EDE5BD9, 0f3F800000;
	selp.f32 	%f161, 0fFF800000, %f160, %p223;
	cvt.rzi.u32.f32 	%r570, %f161;
	setp.eq.s32 	%p224, %r570, 0;
	mov.pred 	%p693, %p216;
	@%p224 bra 	$L__BB7_398;
	mul.hi.s32 	%r1021, %r2163, 1717986919;
	shr.u32 	%r1022, %r1021, 31;
	shr.s32 	%r1023, %r1021, 2;
	add.s32 	%r1024, %r1023, %r1022;
	mul.lo.s32 	%r1025, %r1024, 10;
	sub.s32 	%r571, %r2163, %r1025;
	mov.b32 	%r2177, 0;
	mov.u32 	%r2178, %r2160;
$L__BB7_395:
	mul.hi.s32 	%r1026, %r2178, 1717986919;
	shr.u32 	%r1027, %r1026, 31;
	shr.s32 	%r1028, %r1026, 2;
	add.s32 	%r1029, %r1028, %r1027;
	mul.lo.s32 	%r1030, %r1029, 10;
	sub.s32 	%r574, %r2178, %r1030;
	setp.eq.s32 	%p225, %r574, %r571;
	@%p225 bra 	$L__BB7_397;
	setp.le.s32 	%p693, %r574, %r571;
	bra.uni 	$L__BB7_398;
$L__BB7_397:
	add.s32 	%r2177, %r2177, 1;
	setp.ne.s32 	%p227, %r2177, %r570;
	mov.u32 	%r2178, %r1029;
	mov.pred 	%p693, %p216;
	@%p227 bra 	$L__BB7_395;
$L__BB7_398:
	selp.b32 	%r577, %r2160, %r2163, %p693;
	selp.u32 	%r1034, 1, 0, %p693;
	add.s32 	%r578, %r564, %r1034;
	not.pred 	%p228, %p693;
	selp.u32 	%r1035, 1, 0, %p228;
	add.s32 	%r579, %r565, %r1035;
	@%p693 bra 	$L__BB7_400;
	shl.b32 	%r1036, %r579, 2;
	add.s32 	%r1038, %r846, %r1036;
	ld.shared.u32 	%r2163, [%r1038];
	bra.uni 	$L__BB7_401;
$L__BB7_400:
	shl.b32 	%r1039, %r578, 2;
	add.s32 	%r1041, %r846, %r1039;
	ld.shared.u32 	%r2160, [%r1041];
$L__BB7_401:
	setp.ge.s32 	%p230, %r578, %r475;
	mov.pred 	%p229, 0;
	mov.pred 	%p694, %p229;
	@%p230 bra 	$L__BB7_408;
	setp.ge.s32 	%p232, %r579, %r346;
	mov.pred 	%p694, -1;
	@%p232 bra 	$L__BB7_408;
	max.s32 	%r1042, %r2160, %r2163;
	cvt.rn.f32.s32 	%f162, %r1042;
	setp.lt.s32 	%p234, %r1042, 1;
	mul.f32 	%f163, %f162, 0f4B000000;
	selp.f32 	%f164, %f163, %f162, %p234;
	selp.f32 	%f165, 0fC1B80000, 0f00000000, %p234;
	mov.b32 	%r1043, %f164;
	add.s32 	%r1044, %r1043, -1059760811;
	and.b32  	%r1045, %r1044, -8388608;
	sub.s32 	%r1046, %r1043, %r1045;
	mov.b32 	%f166, %r1046;
	cvt.rn.f32.s32 	%f167, %r1045;
	fma.rn.f32 	%f168, %f167, 0f34000000, %f165;
	add.f32 	%f169, %f166, 0fBF800000;
	fma.rn.f32 	%f170, %f169, 0fBE055027, 0f3E1039F6;
	fma.rn.f32 	%f171, %f170, %f169, 0fBDF8CDCC;
	fma.rn.f32 	%f172, %f171, %f169, 0f3E0F2955;
	fma.rn.f32 	%f173, %f172, %f169, 0fBE2AD8B9;
	fma.rn.f32 	%f174, %f173, %f169, 0f3E4CED0B;
	fma.rn.f32 	%f175, %f174, %f169, 0fBE7FFF22;
	fma.rn.f32 	%f176, %f175, %f169, 0f3EAAAA78;
	fma.rn.f32 	%f177, %f176, %f169, 0fBF000000;
	mul.f32 	%f178, %f169, %f177;
	fma.rn.f32 	%f179, %f178, %f169, %f169;
	fma.rn.f32 	%f180, %f168, 0f3F317218, %f179;
	setp.gt.u32 	%p235, %r1043, 2139095039;
	fma.rn.f32 	%f181, %f164, 0f7F800000, 0f7F800000;
	selp.f32 	%f182, %f181, %f180, %p235;
	setp.eq.f32 	%p236, %f164, 0f00000000;
	fma.rn.f32 	%f183, %f182, 0f3EDE5BD9, 0f3F800000;
	selp.f32 	%f184, 0fFF800000, %f183, %p236;
	cvt.rzi.u32.f32 	%r584, %f184;
	setp.eq.s32 	%p237, %r584, 0;
	mov.pred 	%p694, %p229;
	@%p237 bra 	$L__BB7_408;
	mul.hi.s32 	%r1048, %r2163, 1717986919;
	shr.u32 	%r1049, %r1048, 31;
	shr.s32 	%r1050, %r1048, 2;
	add.s32 	%r1051, %r1050, %r1049;
	mul.lo.s32 	%r1052, %r1051, 10;
	sub.s32 	%r585, %r2163, %r1052;
	mov.b32 	%r2181, 0;
	mov.u32 	%r2182, %r2160;
$L__BB7_405:
	mul.hi.s32 	%r1053, %r2182, 1717986919;
	shr.u32 	%r1054, %r1053, 31;
	shr.s32 	%r1055, %r1053, 2;
	add.s32 	%r1056, %r1055, %r1054;
	mul.lo.s32 	%r1057, %r1056, 10;
	sub.s32 	%r588, %r2182, %r1057;
	setp.eq.s32 	%p238, %r588, %r585;
	@%p238 bra 	$L__BB7_407;
	setp.le.s32 	%p694, %r588, %r585;
	bra.uni 	$L__BB7_408;
$L__BB7_407:
	add.s32 	%r2181, %r2181, 1;
	setp.ne.s32 	%p240, %r2181, %r584;
	mov.u32 	%r2182, %r1056;
	mov.pred 	%p694, %p229;
	@%p240 bra 	$L__BB7_405;
$L__BB7_408:
	selp.b32 	%r591, %r2160, %r2163, %p694;
	selp.u32 	%r1061, 1, 0, %p694;
	add.s32 	%r592, %r578, %r1061;
	not.pred 	%p241, %p694;
	selp.u32 	%r1062, 1, 0, %p241;
	add.s32 	%r593, %r579, %r1062;
	@%p694 bra 	$L__BB7_410;
	shl.b32 	%r1063, %r593, 2;
	add.s32 	%r1065, %r846, %r1063;
	ld.shared.u32 	%r2163, [%r1065];
	bra.uni 	$L__BB7_411;
$L__BB7_410:
	shl.b32 	%r1066, %r592, 2;
	add.s32 	%r1068, %r846, %r1066;
	ld.shared.u32 	%r2160, [%r1068];
$L__BB7_411:
	setp.ge.s32 	%p243, %r592, %r475;
	mov.pred 	%p242, 0;
	mov.pred 	%p695, %p242;
	@%p243 bra 	$L__BB7_418;
	setp.ge.s32 	%p245, %r593, %r346;
	mov.pred 	%p695, -1;
	@%p245 bra 	$L__BB7_418;
	max.s32 	%r1069, %r2160, %r2163;
	cvt.rn.f32.s32 	%f185, %r1069;
	setp.lt.s32 	%p247, %r1069, 1;
	mul.f32 	%f186, %f185, 0f4B000000;
	selp.f32 	%f187, %f186, %f185, %p247;
	selp.f32 	%f188, 0fC1B80000, 0f00000000, %p247;
	mov.b32 	%r1070, %f187;
	add.s32 	%r1071, %r1070, -1059760811;
	and.b32  	%r1072, %r1071, -8388608;
	sub.s32 	%r1073, %r1070, %r1072;
	mov.b32 	%f189, %r1073;
	cvt.rn.f32.s32 	%f190, %r1072;
	fma.rn.f32 	%f191, %f190, 0f34000000, %f188;
	add.f32 	%f192, %f189, 0fBF800000;
	fma.rn.f32 	%f193, %f192, 0fBE055027, 0f3E1039F6;
	fma.rn.f32 	%f194, %f193, %f192, 0fBDF8CDCC;
	fma.rn.f32 	%f195, %f194, %f192, 0f3E0F2955;
	fma.rn.f32 	%f196, %f195, %f192, 0fBE2AD8B9;
	fma.rn.f32 	%f197, %f196, %f192, 0f3E4CED0B;
	fma.rn.f32 	%f198, %f197, %f192, 0fBE7FFF22;
	fma.rn.f32 	%f199, %f198, %f192, 0f3EAAAA78;
	fma.rn.f32 	%f200, %f199, %f192, 0fBF000000;
	mul.f32 	%f201, %f192, %f200;
	fma.rn.f32 	%f202, %f201, %f192, %f192;
	fma.rn.f32 	%f203, %f191, 0f3F317218, %f202;
	setp.gt.u32 	%p248, %r1070, 2139095039;
	fma.rn.f32 	%f204, %f187, 0f7F800000, 0f7F800000;
	selp.f32 	%f205, %f204, %f203, %p248;
	setp.eq.f32 	%p249, %f187, 0f00000000;
	fma.rn.f32 	%f206, %f205, 0f3EDE5BD9, 0f3F800000;
	selp.f32 	%f207, 0fFF800000, %f206, %p249;
	cvt.rzi.u32.f32 	%r598, %f207;
	setp.eq.s32 	%p250, %r598, 0;
	mov.pred 	%p695, %p242;
	@%p250 bra 	$L__BB7_418;
	mul.hi.s32 	%r1075, %r2163, 1717986919;
	shr.u32 	%r1076, %r1075, 31;
	shr.s32 	%r1077, %r1075, 2;
	add.s32 	%r1078, %r1077, %r1076;
	mul.lo.s32 	%r1079, %r1078, 10;
	sub.s32 	%r599, %r2163, %r1079;
	mov.b32 	%r2185, 0;
	mov.u32 	%r2186, %r2160;
$L__BB7_415:
	mul.hi.s32 	%r1080, %r2186, 1717986919;
	shr.u32 	%r1081, %r1080, 31;
	shr.s32 	%r1082, %r1080, 2;
	add.s32 	%r1083, %r1082, %r1081;
	mul.lo.s32 	%r1084, %r1083, 10;
	sub.s32 	%r602, %r2186, %r1084;
	setp.eq.s32 	%p251, %r602, %r599;
	@%p251 bra 	$L__BB7_417;
	setp.le.s32 	%p695, %r602, %r599;
	bra.uni 	$L__BB7_418;
$L__BB7_417:
	add.s32 	%r2185, %r2185, 1;
	setp.ne.s32 	%p253, %r2185, %r598;
	mov.u32 	%r2186, %r1083;
	mov.pred 	%p695, %p242;
	@%p253 bra 	$L__BB7_415;
$L__BB7_418:
	selp.b32 	%r605, %r2160, %r2163, %p695;
	selp.u32 	%r1088, 1, 0, %p695;
	add.s32 	%r606, %r592, %r1088;
	not.pred 	%p254, %p695;
	selp.u32 	%r1089, 1, 0, %p254;
	add.s32 	%r607, %r593, %r1089;
	@%p695 bra 	$L__BB7_420;
	shl.b32 	%r1090, %r607, 2;
	add.s32 	%r1092, %r846, %r1090;
	ld.shared.u32 	%r2163, [%r1092];
	bra.uni 	$L__BB7_421;
$L__BB7_420:
	shl.b32 	%r1093, %r606, 2;
	add.s32 	%r1095, %r846, %r1093;
	ld.shared.u32 	%r2160, [%r1095];
$L__BB7_421:
	setp.ge.s32 	%p256, %r606, %r475;
	mov.pred 	%p255, 0;
	mov.pred 	%p696, %p255;
	@%p256 bra 	$L__BB7_428;
	setp.ge.s32 	%p258, %r607, %r346;
	mov.pred 	%p696, -1;
	@%p258 bra 	$L__BB7_428;
	max.s32 	%r1096, %r2160, %r2163;
	cvt.rn.f32.s32 	%f208, %r1096;
	setp.lt.s32 	%p260, %r1096, 1;
	mul.f32 	%f209, %f208, 0f4B000000;
	selp.f32 	%f210, %f209, %f208, %p260;
	selp.f32 	%f211, 0fC1B80000, 0f00000000, %p260;
	mov.b32 	%r1097, %f210;
	add.s32 	%r1098, %r1097, -1059760811;
	and.b32  	%r1099, %r1098, -8388608;
	sub.s32 	%r1100, %r1097, %r1099;
	mov.b32 	%f212, %r1100;
	cvt.rn.f32.s32 	%f213, %r1099;
	fma.rn.f32 	%f214, %f213, 0f34000000, %f211;
	add.f32 	%f215, %f212, 0fBF800000;
	fma.rn.f32 	%f216, %f215, 0fBE055027, 0f3E1039F6;
	fma.rn.f32 	%f217, %f216, %f215, 0fBDF8CDCC;
	fma.rn.f32 	%f218, %f217, %f215, 0f3E0F2955;
	fma.rn.f32 	%f219, %f218, %f215, 0fBE2AD8B9;
	fma.rn.f32 	%f220, %f219, %f215, 0f3E4CED0B;
	fma.rn.f32 	%f221, %f220, %f215, 0fBE7FFF22;
	fma.rn.f32 	%f222, %f221, %f215, 0f3EAAAA78;
	fma.rn.f32 	%f223, %f222, %f215, 0fBF000000;
	mul.f32 	%f224, %f215, %f223;
	fma.rn.f32 	%f225, %f224, %f215, %f215;
	fma.rn.f32 	%f226, %f214, 0f3F317218, %f225;
	setp.gt.u32 	%p261, %r1097, 2139095039;
	fma.rn.f32 	%f227, %f210, 0f7F800000, 0f7F800000;
	selp.f32 	%f228, %f227, %f226, %p261;
	setp.eq.f32 	%p262, %f210, 0f00000000;
	fma.rn.f32 	%f229, %f228, 0f3EDE5BD9, 0f3F800000;
	selp.f32 	%f230, 0fFF800000, %f229, %p262;
	cvt.rzi.u32.f32 	%r612, %f230;
	setp.eq.s32 	%p263, %r612, 0;
	mov.pred 	%p696, %p255;
	@%p263 bra 	$L__BB7_428;
	mul.hi.s32 	%r1102, %r2163, 1717986919;
	shr.u32 	%r1103, %r1102, 31;
	shr.s32 	%r1104, %r1102, 2;
	add.s32 	%r1105, %r1104, %r1103;
	mul.lo.s32 	%r1106, %r1105, 10;
	sub.s32 	%r613, %r2163, %r1106;
	mov.b32 	%r2189, 0;
	mov.u32 	%r2190, %r2160;
$L__BB7_425:
	mul.hi.s32 	%r1107, %r2190, 1717986919;
	shr.u32 	%r1108, %r1107, 31;
	shr.s32 	%r1109, %r1107, 2;
	add.s32 	%r1110, %r1109, %r1108;
	mul.lo.s32 	%r1111, %r1110, 10;
	sub.s32 	%r616, %r2190, %r1111;
	setp.eq.s32 	%p264, %r616, %r613;
	@%p264 bra 	$L__BB7_427;
	setp.le.s32 	%p696, %r616, %r613;
	bra.uni 	$L__BB7_428;
$L__BB7_427:
	add.s32 	%r2189, %r2189, 1;
	setp.ne.s32 	%p266, %r2189, %r612;
	mov.u32 	%r2190, %r1110;
	mov.pred 	%p696, %p255;
	@%p266 bra 	$L__BB7_425;
$L__BB7_428:
	selp.b32 	%r619, %r2160, %r2163, %p696;
	selp.u32 	%r1115, 1, 0, %p696;
	add.s32 	%r620, %r606, %r1115;
	not.pred 	%p267, %p696;
	selp.u32 	%r1116, 1, 0, %p267;
	add.s32 	%r621, %r607, %r1116;
	@%p696 bra 	$L__BB7_430;
	shl.b32 	%r1117, %r621, 2;
	add.s32 	%r1119, %r846, %r1117;
	ld.shared.u32 	%r2163, [%r1119];
	bra.uni 	$L__BB7_431;
$L__BB7_430:
	shl.b32 	%r1120, %r620, 2;
	add.s32 	%r1122, %r846, %r1120;
	ld.shared.u32 	%r2160, [%r1122];
$L__BB7_431:
	setp.ge.s32 	%p269, %r620, %r475;
	mov.pred 	%p268, 0;
	mov.pred 	%p697, %p268;
	@%p269 bra 	$L__BB7_438;
	setp.ge.s32 	%p271, %r621, %r346;
	mov.pred 	%p697, -1;
	@%p271 bra 	$L__BB7_438;
	max.s32 	%r1123, %r2160, %r2163;
	cvt.rn.f32.s32 	%f231, %r1123;
	setp.lt.s32 	%p273, %r1123, 1;
	mul.f32 	%f232, %f231, 0f4B000000;
	selp.f32 	%f233, %f232, %f231, %p273;
	selp.f32 	%f234, 0fC1B80000, 0f00000000, %p273;
	mov.b32 	%r1124, %f233;
	add.s32 	%r1125, %r1124, -1059760811;
	and.b32  	%r1126, %r1125, -8388608;
	sub.s32 	%r1127, %r1124, %r1126;
	mov.b32 	%f235, %r1127;
	cvt.rn.f32.s32 	%f236, %r1126;
	fma.rn.f32 	%f237, %f236, 0f34000000, %f234;
	add.f32 	%f238, %f235, 0fBF800000;
	fma.rn.f32 	%f239, %f238, 0fBE055027, 0f3E1039F6;
	fma.rn.f32 	%f240, %f239, %f238, 0fBDF8CDCC;
	fma.rn.f32 	%f241, %f240, %f238, 0f3E0F2955;
	fma.rn.f32 	%f242, %f241, %f238, 0fBE2AD8B9;
	fma.rn.f32 	%f243, %f242, %f238, 0f3E4CED0B;
	fma.rn.f32 	%f244, %f243, %f238, 0fBE7FFF22;
	fma.rn.f32 	%f245, %f244, %f238, 0f3EAAAA78;
	fma.rn.f32 	%f246, %f245, %f238, 0fBF000000;
	mul.f32 	%f247, %f238, %f246;
	fma.rn.f32 	%f248, %f247, %f238, %f238;
	fma.rn.f32 	%f249, %f237, 0f3F317218, %f248;
	setp.gt.u32 	%p274, %r1124, 2139095039;
	fma.rn.f32 	%f250, %f233, 0f7F800000, 0f7F800000;
	selp.f32 	%f251, %f250, %f249, %p274;
	setp.eq.f32 	%p275, %f233, 0f00000000;
	fma.rn.f32 	%f252, %f251, 0f3EDE5BD9, 0f3F800000;
	selp.f32 	%f253, 0fFF800000, %f252, %p275;
	cvt.rzi.u32.f32 	%r626, %f253;
	setp.eq.s32 	%p276, %r626, 0;
	mov.pred 	%p697, %p268;
	@%p276 bra 	$L__BB7_438;
	mul.hi.s32 	%r1129, %r2163, 1717986919;
	shr.u32 	%r1130, %r1129, 31;
	shr.s32 	%r1131, %r1129, 2;
	add.s32 	%r1132, %r1131, %r1130;
	mul.lo.s32 	%r1133, %r1132, 10;
	sub.s32 	%r627, %r2163, %r1133;
	mov.b32 	%r2193, 0;
	mov.u32 	%r2194, %r2160;
$L__BB7_435:
	mul.hi.s32 	%r1134, %r2194, 1717986919;
	shr.u32 	%r1135, %r1134, 31;
	shr.s32 	%r1136, %r1134, 2;
	add.s32 	%r1137, %r1136, %r1135;
	mul.lo.s32 	%r1138, %r1137, 10;
	sub.s32 	%r630, %r2194, %r1138;
	setp.eq.s32 	%p277, %r630, %r627;
	@%p277 bra 	$L__BB7_437;
	setp.le.s32 	%p697, %r630, %r627;
	bra.uni 	$L__BB7_438;
$L__BB7_437:
	add.s32 	%r2193, %r2193, 1;
	setp.ne.s32 	%p279, %r2193, %r626;
	mov.u32 	%r2194, %r1137;
	mov.pred 	%p697, %p268;
	@%p279 bra 	$L__BB7_435;
$L__BB7_438:
	selp.b32 	%r633, %r2160, %r2163, %p697;
	selp.u32 	%r1142, 1, 0, %p697;
	add.s32 	%r634, %r620, %r1142;
	not.pred 	%p280, %p697;
	selp.u32 	%r1143, 1, 0, %p280;
	add.s32 	%r635, %r621, %r1143;
	@%p697 bra 	$L__BB7_440;
	shl.b32 	%r1144, %r635, 2;
	add.s32 	%r1146, %r846, %r1144;
	ld.shared.u32 	%r2163, [%r1146];
	bra.uni 	$L__BB7_441;
$L__BB7_440:
	shl.b32 	%r1147, %r634, 2;
	add.s32 	%r1149, %r846, %r1147;
	ld.shared.u32 	%r2160, [%r1149];
$L__BB7_441:
	setp.ge.s32 	%p282, %r634, %r475;
	mov.pred 	%p281, 0;
	mov.pred 	%p698, %p281;
	@%p282 bra 	$L__BB7_448;
	setp.ge.s32 	%p284, %r635, %r346;
	mov.pred 	%p698, -1;
	@%p284 bra 	$L__BB7_448;
	max.s32 	%r1150, %r2160, %r2163;
	cvt.rn.f32.s32 	%f254, %r1150;
	setp.lt.s32 	%p286, %r1150, 1;
	mul.f32 	%f255, %f254, 0f4B000000;
	selp.f32 	%f256, %f255, %f254, %p286;
	selp.f32 	%f257, 0fC1B80000, 0f00000000, %p286;
	mov.b32 	%r1151, %f256;
	add.s32 	%r1152, %r1151, -1059760811;
	and.b32  	%r1153, %r1152, -8388608;
	sub.s32 	%r1154, %r1151, %r1153;
	mov.b32 	%f258, %r1154;
	cvt.rn.f32.s32 	%f259, %r1153;
	fma.rn.f32 	%f260, %f259, 0f34000000, %f257;
	add.f32 	%f261, %f258, 0fBF800000;
	fma.rn.f32 	%f262, %f261, 0fBE055027, 0f3E1039F6;
	fma.rn.f32 	%f263, %f262, %f261, 0fBDF8CDCC;
	fma.rn.f32 	%f264, %f263, %f261, 0f3E0F2955;
	fma.rn.f32 	%f265, %f264, %f261, 0fBE2AD8B9;
	fma.rn.f32 	%f266, %f265, %f261, 0f3E4CED0B;
	fma.rn.f32 	%f267, %f266, %f261, 0fBE7FFF22;
	fma.rn.f32 	%f268, %f267, %f261, 0f3EAAAA78;
	fma.rn.f32 	%f269, %f268, %f261, 0fBF000000;
	mul.f32 	%f270, %f261, %f269;
	fma.rn.f32 	%f271, %f270, %f261, %f261;
	fma.rn.f32 	%f272, %f260, 0f3F317218, %f271;
	setp.gt.u32 	%p287, %r1151, 2139095039;
	fma.rn.f32 	%f273, %f256, 0f7F800000, 0f7F800000;
	selp.f32 	%f274, %f273, %f272, %p287;
	setp.eq.f32 	%p288, %f256, 0f00000000;
	fma.rn.f32 	%f275, %f274, 0f3EDE5BD9, 0f3F800000;
	selp.f32 	%f276, 0fFF800000, %f275, %p288;
	cvt.rzi.u32.f32 	%r640, %f276;
	setp.eq.s32 	%p289, %r640, 0;
	mov.pred 	%p698, %p281;
	@%p289 bra 	$L__BB7_448;
	mul.hi.s32 	%r1156, %r2163, 1717986919;
	shr.u32 	%r1157, %r1156, 31;
	shr.s32 	%r1158, %r1156, 2;
	add.s32 	%r1159, %r1158, %r1157;
	mul.lo.s32 	%r1160, %r1159, 10;
	sub.s32 	%r641, %r2163, %r1160;
	mov.b32 	%r2197, 0;
	mov.u32 	%r2198, %r2160;
$L__BB7_445:
	mul.hi.s32 	%r1161, %r2198, 1717986919;
	shr.u32 	%r1162, %r1161, 31;
	shr.s32 	%r1163, %r1161, 2;
	add.s32 	%r1164, %r1163, %r1162;
	mul.lo.s32 	%r1165, %r1164, 10;
	sub.s32 	%r644, %r2198, %r1165;
	setp.eq.s32 	%p290, %r644, %r641;
	@%p290 bra 	$L__BB7_447;
	setp.le.s32 	%p698, %r644, %r641;
	bra.uni 	$L__BB7_448;
$L__BB7_447:
	add.s32 	%r2197, %r2197, 1;
	setp.ne.s32 	%p292, %r2197, %r640;
	mov.u32 	%r2198, %r1164;
	mov.pred 	%p698, %p281;
	@%p292 bra 	$L__BB7_445;
$L__BB7_448:
	selp.b32 	%r647, %r2160, %r2163, %p698;
	selp.u32 	%r1169, 1, 0, %p698;
	add.s32 	%r648, %r634, %r1169;
	not.pred 	%p293, %p698;
	selp.u32 	%r1170, 1, 0, %p293;
	add.s32 	%r649, %r635, %r1170;
	@%p698 bra 	$L__BB7_450;
	shl.b32 	%r1171, %r649, 2;
	add.s32 	%r1173, %r846, %r1171;
	ld.shared.u32 	%r2163, [%r1173];
	bra.uni 	$L__BB7_451;
$L__BB7_450:
	shl.b32 	%r1174, %r648, 2;
	add.s32 	%r1176, %r846, %r1174;
	ld.shared.u32 	%r2160, [%r1176];
$L__BB7_451:
	setp.ge.s32 	%p295, %r648, %r475;
	mov.pred 	%p294, 0;
	mov.pred 	%p699, %p294;
	@%p295 bra 	$L__BB7_458;
	setp.ge.s32 	%p297, %r649, %r346;
	mov.pred 	%p699, -1;
	@%p297 bra 	$L__BB7_458;
	max.s32 	%r1177, %r2160, %r2163;
	cvt.rn.f32.s32 	%f277, %r1177;
	setp.lt.s32 	%p299, %r1177, 1;
	mul.f32 	%f278, %f277, 0f4B000000;
	selp.f32 	%f279, %f278, %f277, %p299;
	selp.f32 	%f280, 0fC1B80000, 0f00000000, %p299;
	mov.b32 	%r1178, %f279;
	add.s32 	%r1179, %r1178, -1059760811;
	and.b32  	%r1180, %r1179, -8388608;
	sub.s32 	%r1181, %r1178, %r1180;
	mov.b32 	%f281, %r1181;
	cvt.rn.f32.s32 	%f282, %r1180;
	fma.rn.f32 	%f283, %f282, 0f34000000, %f280;
	add.f32 	%f284, %f281, 0fBF800000;
	fma.rn.f32 	%f285, %f284, 0fBE055027, 0f3E1039F6;
	fma.rn.f32 	%f286, %f285, %f284, 0fBDF8CDCC;
	fma.rn.f32 	%f287, %f286, %f284, 0f3E0F2955;
	fma.rn.f32 	%f288, %f287, %f284, 0fBE2AD8B9;
	fma.rn.f32 	%f289, %f288, %f284, 0f3E4CED0B;
	fma.rn.f32 	%f290, %f289, %f284, 0fBE7FFF22;
	fma.rn.f32 	%f291, %f290, %f284, 0f3EAAAA78;
	fma.rn.f32 	%f292, %f291, %f284, 0fBF000000;
	mul.f32 	%f293, %f284, %f292;
	fma.rn.f32 	%f294, %f293, %f284, %f284;
	fma.rn.f32 	%f295, %f283, 0f3F317218, %f294;
	setp.gt.u32 	%p300, %r1178, 2139095039;
	fma.rn.f32 	%f296, %f279, 0f7F800000, 0f7F800000;
	selp.f32 	%f297, %f296, %f295, %p300;
	setp.eq.f32 	%p301, %f279, 0f00000000;
	fma.rn.f32 	%f298, %f297, 0f3EDE5BD9, 0f3F800000;
	selp.f32 	%f299, 0fFF800000, %f298, %p301;
	cvt.rzi.u32.f32 	%r654, %f299;
	setp.eq.s32 	%p302, %r654, 0;
	mov.pred 	%p699, %p294;
	@%p302 bra 	$L__BB7_458;
	mul.hi.s32 	%r1183, %r2163, 1717986919;
	shr.u32 	%r1184, %r1183, 31;
	shr.s32 	%r1185, %r1183, 2;
	add.s32 	%r1186, %r1185, %r1184;
	mul.lo.s32 	%r1187, %r1186, 10;
	sub.s32 	%r655, %r2163, %r1187;
	mov.b32 	%r2201, 0;
	mov.u32 	%r2202, %r2160;
$L__BB7_455:
	mul.hi.s32 	%r1188, %r2202, 1717986919;
	shr.u32 	%r1189, %r1188, 31;
	shr.s32 	%r1190, %r1188, 2;
	add.s32 	%r1191, %r1190, %r1189;
	mul.lo.s32 	%r1192, %r1191, 10;
	sub.s32 	%r658, %r2202, %r1192;
	setp.eq.s32 	%p303, %r658, %r655;
	@%p303 bra 	$L__BB7_457;
	setp.le.s32 	%p699, %r658, %r655;
	bra.uni 	$L__BB7_458;
$L__BB7_457:
	add.s32 	%r2201, %r2201, 1;
	setp.ne.s32 	%p305, %r2201, %r654;
	mov.u32 	%r2202, %r1191;
	mov.pred 	%p699, %p294;
	@%p305 bra 	$L__BB7_455;
$L__BB7_458:
	selp.b32 	%r661, %r2160, %r2163, %p699;
	selp.u32 	%r1196, 1, 0, %p699;
	add.s32 	%r662, %r648, %r1196;
	not.pred 	%p306, %p699;
	selp.u32 	%r1197, 1, 0, %p306;
	add.s32 	%r663, %r649, %r1197;
	@%p699 bra 	$L__BB7_460;
	shl.b32 	%r1198, %r663, 2;
	add.s32 	%r1200, %r846, %r1198;
	ld.shared.u32 	%r2163, [%r1200];
	bra.uni 	$L__BB7_461;
$L__BB7_460:
	shl.b32 	%r1201, %r662, 2;
	add.s32 	%r1203, %r846, %r1201;
	ld.shared.u32 	%r2160, [%r1203];
$L__BB7_461:
	setp.ge.s32 	%p308, %r662, %r475;
	mov.pred 	%p307, 0;
	mov.pred 	%p700, %p307;
	@%p308 bra 	$L__BB7_468;
	setp.ge.s32 	%p310, %r663, %r346;
	mov.pred 	%p700, -1;
	@%p310 bra 	$L__BB7_468;
	max.s32 	%r1204, %r2160, %r2163;
	cvt.rn.f32.s32 	%f300, %r1204;
	setp.lt.s32 	%p312, %r1204, 1;
	mul.f32 	%f301, %f300, 0f4B000000;
	selp.f32 	%f302, %f301, %f300, %p312;
	selp.f32 	%f303, 0fC1B80000, 0f00000000, %p312;
	mov.b32 	%r1205, %f302;
	add.s32 	%r1206, %r1205, -1059760811;
	and.b32  	%r1207, %r1206, -8388608;
	sub.s32 	%r1208, %r1205, %r1207;
	mov.b32 	%f304, %r1208;
	cvt.rn.f32.s32 	%f305, %r1207;
	fma.rn.f32 	%f306, %f305, 0f34000000, %f303;
	add.f32 	%f307, %f304, 0fBF800000;
	fma.rn.f32 	%f308, %f307, 0fBE055027, 0f3E1039F6;
	fma.rn.f32 	%f309, %f308, %f307, 0fBDF8CDCC;
	fma.rn.f32 	%f310, %f309, %f307, 0f3E0F2955;
	fma.rn.f32 	%f311, %f310, %f307, 0fBE2AD8B9;
	fma.rn.f32 	%f312, %f311, %f307, 0f3E4CED0B;
	fma.rn.f32 	%f313, %f312, %f307, 0fBE7FFF22;
	fma.rn.f32 	%f314, %f313, %f307, 0f3EAAAA78;
	fma.rn.f32 	%f315, %f314, %f307, 0fBF000000;
	mul.f32 	%f316, %f307, %f315;
	fma.rn.f32 	%f317, %f316, %f307, %f307;
	fma.rn.f32 	%f318, %f306, 0f3F317218, %f317;
	setp.gt.u32 	%p313, %r1205, 2139095039;
	fma.rn.f32 	%f319, %f302, 0f7F800000, 0f7F800000;
	selp.f32 	%f320, %f319, %f318, %p313;
	setp.eq.f32 	%p314, %f302, 0f00000000;
	fma.rn.f32 	%f321, %f320, 0f3EDE5BD9, 0f3F800000;
	selp.f32 	%f322, 0fFF800000, %f321, %p314;
	cvt.rzi.u32.f32 	%r668, %f322;
	setp.eq.s32 	%p315, %r668, 0;
	mov.pred 	%p700, %p307;
	@%p315 bra 	$L__BB7_468;
	mul.hi.s32 	%r1210, %r2163, 1717986919;
	shr.u32 	%r1211, %r1210, 31;
	shr.s32 	%r1212, %r1210, 2;
	add.s32 	%r1213, %r1212, %r1211;
	mul.lo.s32 	%r1214, %r1213, 10;
	sub.s32 	%r669, %r2163, %r1214;
	mov.b32 	%r2205, 0;
	mov.u32 	%r2206, %r2160;
$L__BB7_465:
	mul.hi.s32 	%r1215, %r2206, 1717986919;
	shr.u32 	%r1216, %r1215, 31;
	shr.s32 	%r1217, %r1215, 2;
	add.s32 	%r1218, %r1217, %r1216;
	mul.lo.s32 	%r1219, %r1218, 10;
	sub.s32 	%r672, %r2206, %r1219;
	setp.eq.s32 	%p316, %r672, %r669;
	@%p316 bra 	$L__BB7_467;
	setp.le.s32 	%p700, %r672, %r669;
	bra.uni 	$L__BB7_468;
$L__BB7_467:
	add.s32 	%r2205, %r2205, 1;
	setp.ne.s32 	%p318, %r2205, %r668;
	mov.u32 	%r2206, %r1218;
	mov.pred 	%p700, %p307;
	@%p318 bra 	$L__BB7_465;
$L__BB7_468:
	selp.b32 	%r675, %r2160, %r2163, %p700;
	selp.u32 	%r1223, 1, 0, %p700;
	add.s32 	%r676, %r662, %r1223;
	not.pred 	%p319, %p700;
	selp.u32 	%r1224, 1, 0, %p319;
	add.s32 	%r677, %r663, %r1224;
	@%p700 bra 	$L__BB7_470;
	shl.b32 	%r1225, %r677, 2;
	add.s32 	%r1227, %r846, %r1225;
	ld.shared.u32 	%r2163, [%r1227];
	bra.uni 	$L__BB7_471;
$L__BB7_470:
	shl.b32 	%r1228, %r676, 2;
	add.s32 	%r1230, %r846, %r1228;
	ld.shared.u32 	%r2160, [%r1230];
$L__BB7_471:
	setp.ge.s32 	%p321, %r676, %r475;
	mov.pred 	%p320, 0;
	mov.pred 	%p701, %p320;
	@%p321 bra 	$L__BB7_478;
	setp.ge.s32 	%p323, %r677, %r346;
	mov.pred 	%p701, -1;
	@%p323 bra 	$L__BB7_478;
	max.s32 	%r1231, %r2160, %r2163;
	cvt.rn.f32.s32 	%f323, %r1231;
	setp.lt.s32 	%p325, %r1231, 1;
	mul.f32 	%f324, %f323, 0f4B000000;
	selp.f32 	%f325, %f324, %f323, %p325;
	selp.f32 	%f326, 0fC1B80000, 0f00000000, %p325;
	mov.b32 	%r1232, %f325;
	add.s32 	%r1233, %r1232, -1059760811;
	and.b32  	%r1234, %r1233, -8388608;
	sub.s32 	%r1235, %r1232, %r1234;
	mov.b32 	%f327, %r1235;
	cvt.rn.f32.s32 	%f328, %r1234;
	fma.rn.f32 	%f329, %f328, 0f34000000, %f326;
	add.f32 	%f330, %f327, 0fBF800000;
	fma.rn.f32 	%f331, %f330, 0fBE055027, 0f3E1039F6;
	fma.rn.f32 	%f332, %f331, %f330, 0fBDF8CDCC;
	fma.rn.f32 	%f333, %f332, %f330, 0f3E0F2955;
	fma.rn.f32 	%f334, %f333, %f330, 0fBE2AD8B9;
	fma.rn.f32 	%f335, %f334, %f330, 0f3E4CED0B;
	fma.rn.f32 	%f336, %f335, %f330, 0fBE7FFF22;
	fma.rn.f32 	%f337, %f336, %f330, 0f3EAAAA78;
	fma.rn.f32 	%f338, %f337, %f330, 0fBF000000;
	mul.f32 	%f339, %f330, %f338;
	fma.rn.f32 	%f340, %f339, %f330, %f330;
	fma.rn.f32 	%f341, %f329, 0f3F317218, %f340;
	setp.gt.u32 	%p326, %r1232, 2139095039;
	fma.rn.f32 	%f342, %f325, 0f7F800000, 0f7F800000;
	selp.f32 	%f343, %f342, %f341, %p326;
	setp.eq.f32 	%p327, %f325, 0f00000000;
	fma.rn.f32 	%f344, %f343, 0f3EDE5BD9, 0f3F800000;
	selp.f32 	%f345, 0fFF800000, %f344, %p327;
	cvt.rzi.u32.f32 	%r682, %f345;
	setp.eq.s32 	%p328, %r682, 0;
	mov.pred 	%p701, %p320;
	@%p328 bra 	$L__BB7_478;
	mul.hi.s32 	%r1237, %r2163, 1717986919;
	shr.u32 	%r1238, %r1237, 31;
	shr.s32 	%r1239, %r1237, 2;
	add.s32 	%r1240, %r1239, %r1238;
	mul.lo.s32 	%r1241, %r1240, 10;
	sub.s32 	%r683, %r2163, %r1241;
	mov.b32 	%r2209, 0;
	mov.u32 	%r2210, %r2160;
$L__BB7_475:
	mul.hi.s32 	%r1242, %r2210, 1717986919;
	shr.u32 	%r1243, %r1242, 31;
	shr.s32 	%r1244, %r1242, 2;
	add.s32 	%r1245, %r1244, %r1243;
	mul.lo.s32 	%r1246, %r1245, 10;
	sub.s32 	%r686, %r2210, %r1246;
	setp.eq.s32 	%p329, %r686, %r683;
	@%p329 bra 	$L__BB7_477;
	setp.le.s32 	%p701, %r686, %r683;
	bra.uni 	$L__BB7_478;
$L__BB7_477:
	add.s32 	%r2209, %r2209, 1;
	setp.ne.s32 	%p331, %r2209, %r682;
	mov.u32 	%r2210, %r1245;
	mov.pred 	%p701, %p320;
	@%p331 bra 	$L__BB7_475;
$L__BB7_478:
	selp.b32 	%r689, %r2160, %r2163, %p701;
	selp.u32 	%r1250, 1, 0, %p701;
	add.s32 	%r690, %r676, %r1250;
	not.pred 	%p332, %p701;
	selp.u32 	%r1251, 1, 0, %p332;
	add.s32 	%r691, %r677, %r1251;
	@%p701 bra 	$L__BB7_480;
	shl.b32 	%r1252, %r691, 2;
	add.s32 	%r1254, %r846, %r1252;
	ld.shared.u32 	%r2163, [%r1254];
	bra.uni 	$L__BB7_481;
$L__BB7_480:
	shl.b32 	%r1255, %r690, 2;
	add.s32 	%r1257, %r846, %r1255;
	ld.shared.u32 	%r2160, [%r1257];
$L__BB7_481:
	setp.ge.s32 	%p334, %r690, %r475;
	mov.pred 	%p333, 0;
	mov.pred 	%p702, %p333;
	@%p334 bra 	$L__BB7_488;
	setp.ge.s32 	%p336, %r691, %r346;
	mov.pred 	%p702, -1;
	@%p336 bra 	$L__BB7_488;
	max.s32 	%r1258, %r2160, %r2163;
	cvt.rn.f32.s32 	%f346, %r1258;
	setp.lt.s32 	%p338, %r1258, 1;
	mul.f32 	%f347, %f346, 0f4B000000;
	selp.f32 	%f348, %f347, %f346, %p338;
	selp.f32 	%f349, 0fC1B80000, 0f00000000, %p338;
	mov.b32 	%r1259, %f348;
	add.s32 	%r1260, %r1259, -1059760811;
	and.b32  	%r1261, %r1260, -8388608;
	sub.s32 	%r1262, %r1259, %r1261;
	mov.b32 	%f350, %r1262;
	cvt.rn.f32.s32 	%f351, %r1261;
	fma.rn.f32 	%f352, %f351, 0f34000000, %f349;
	add.f32 	%f353, %f350, 0fBF800000;
	fma.rn.f32 	%f354, %f353, 0fBE055027, 0f3E1039F6;
	fma.rn.f32 	%f355, %f354, %f353, 0fBDF8CDCC;
	fma.rn.f32 	%f356, %f355, %f353, 0f3E0F2955;
	fma.rn.f32 	%f357, %f356, %f353, 0fBE2AD8B9;
	fma.rn.f32 	%f358, %f357, %f353, 0f3E4CED0B;
	fma.rn.f32 	%f359, %f358, %f353, 0fBE7FFF22;
	fma.rn.f32 	%f360, %f359, %f353, 0f3EAAAA78;
	fma.rn.f32 	%f361, %f360, %f353, 0fBF000000;
	mul.f32 	%f362, %f353, %f361;
	fma.rn.f32 	%f363, %f362, %f353, %f353;
	fma.rn.f32 	%f364, %f352, 0f3F317218, %f363;
	setp.gt.u32 	%p339, %r1259, 2139095039;
	fma.rn.f32 	%f365, %f348, 0f7F800000, 0f7F800000;
	selp.f32 	%f366, %f365, %f364, %p339;
	setp.eq.f32 	%p340, %f348, 0f00000000;
	fma.rn.f32 	%f367, %f366, 0f3EDE5BD9, 0f3F800000;
	selp.f32 	%f368, 0fFF800000, %f367, %p340;
	cvt.rzi.u32.f32 	%r696, %f368;
	setp.eq.s32 	%p341, %r696, 0;
	mov.pred 	%p702, %p333;
	@%p341 bra 	$L__BB7_488;
	mul.hi.s32 	%r1264, %r2163, 1717986919;
	shr.u32 	%r1265, %r1264, 31;
	shr.s32 	%r1266, %r1264, 2;
	add.s32 	%r1267, %r1266, %r1265;
	mul.lo.s32 	%r1268, %r1267, 10;
	sub.s32 	%r697, %r2163, %r1268;
	mov.b32 	%r2213, 0;
	mov.u32 	%r2214, %r2160;
$L__BB7_485:
	mul.hi.s32 	%r1269, %r2214, 1717986919;
	shr.u32 	%r1270, %r1269, 31;
	shr.s32 	%r1271, %r1269, 2;
	add.s32 	%r1272, %r1271, %r1270;
	mul.lo.s32 	%r1273, %r1272, 10;
	sub.s32 	%r700, %r2214, %r1273;
	setp.eq.s32 	%p342, %r700, %r697;
	@%p342 bra 	$L__BB7_487;
	setp.le.s32 	%p702, %r700, %r697;
	bra.uni 	$L__BB7_488;
$L__BB7_487:
	add.s32 	%r2213, %r2213, 1;
	shr.s32 	%r1276, %r1269, 2;
	add.s32 	%r2214, %r1276, %r1270;
	setp.ne.s32 	%p344, %r2213, %r696;
	mov.pred 	%p702, %p333;
	@%p344 bra 	$L__BB7_485;
$L__BB7_488:
	selp.b32 	%r703, %r2160, %r2163, %p702;
	selp.u32 	%r1277, 1, 0, %p702;
	add.s32 	%r704, %r690, %r1277;
	not.pred 	%p345, %p702;
	selp.u32 	%r1278, 1, 0, %p345;
	add.s32 	%r705, %r691, %r1278;
	@%p702 bra 	$L__BB7_490;
	shl.b32 	%r1279, %r705, 2;
	add.s32 	%r1281, %r846, %r1279;
	ld.shared.u32 	%r2163, [%r1281];
	bra.uni 	$L__BB7_491;
$L__BB7_490:
	shl.b32 	%r1282, %r704, 2;
	add.s32 	%r1284, %r846, %r1282;
	ld.shared.u32 	%r2160, [%r1284];
$L__BB7_491:
	setp.ge.s32 	%p347, %r704, %r475;
	mov.pred 	%p346, 0;
	mov.pred 	%p703, %p346;
	@%p347 bra 	$L__BB7_498;
	setp.ge.s32 	%p349, %r705, %r346;
	mov.pred 	%p703, -1;
	@%p349 bra 	$L__BB7_498;
	max.s32 	%r1285, %r2160, %r2163;
	cvt.rn.f32.s32 	%f369, %r1285;
	setp.lt.s32 	%p351, %r1285, 1;
	mul.f32 	%f370, %f369, 0f4B000000;
	selp.f32 	%f371, %f370, %f369, %p351;
	selp.f32 	%f372, 0fC1B80000, 0f00000000, %p351;
	mov.b32 	%r1286, %f371;
	add.s32 	%r1287, %r1286, -1059760811;
	and.b32  	%r1288, %r1287, -8388608;
	sub.s32 	%r1289, %r1286, %r1288;
	mov.b32 	%f373, %r1289;
	cvt.rn.f32.s32 	%f374, %r1288;
	fma.rn.f32 	%f375, %f374, 0f34000000, %f372;
	add.f32 	%f376, %f373, 0fBF800000;
	fma.rn.f32 	%f377, %f376, 0fBE055027, 0f3E1039F6;
	fma.rn.f32 	%f378, %f377, %f376, 0fBDF8CDCC;
	fma.rn.f32 	%f379, %f378, %f376, 0f3E0F2955;
	fma.rn.f32 	%f380, %f379, %f376, 0fBE2AD8B9;
	fma.rn.f32 	%f381, %f380, %f376, 0f3E4CED0B;
	fma.rn.f32 	%f382, %f381, %f376, 0fBE7FFF22;
	fma.rn.f32 	%f383, %f382, %f376, 0f3EAAAA78;
	fma.rn.f32 	%f384, %f383, %f376, 0fBF000000;
	mul.f32 	%f385, %f376, %f384;
	fma.rn.f32 	%f386, %f385, %f376, %f376;
	fma.rn.f32 	%f387, %f375, 0f3F317218, %f386;
	setp.gt.u32 	%p352, %r1286, 2139095039;
	fma.rn.f32 	%f388, %f371, 0f7F800000, 0f7F800000;
	selp.f32 	%f389, %f388, %f387, %p352;
	setp.eq.f32 	%p353, %f371, 0f00000000;
	fma.rn.f32 	%f390, %f389, 0f3EDE5BD9, 0f3F800000;
	selp.f32 	%f391, 0fFF800000, %f390, %p353;
	cvt.rzi.u32.f32 	%r710, %f391;
	setp.eq.s32 	%p354, %r710, 0;
	mov.pred 	%p703, %p346;
	@%p354 bra 	$L__BB7_498;
	mul.hi.s32 	%r1291, %r2163, 1717986919;
	shr.u32 	%r1292, %r1291, 31;
	shr.s32 	%r1293, %r1291, 2;
	add.s32 	%r1294, %r1293, %r1292;
	mul.lo.s32 	%r1295, %r1294, 10;
	sub.s32 	%r711, %r2163, %r1295;
	mov.b32 	%r2217, 0;
	mov.u32 	%r2218, %r2160;
$L__BB7_495:
	mul.hi.s32 	%r1296, %r2218, 1717986919;
	shr.u32 	%r1297, %r1296, 31;
	shr.s32 	%r1298, %r1296, 2;
	add.s32 	%r1299, %r1298, %r1297;
	mul.lo.s32 	%r1300, %r1299, 10;
	sub.s32 	%r714, %r2218, %r1300;
	setp.eq.s32 	%p355, %r714, %r711;
	@%p355 bra 	$L__BB7_497;
	setp.le.s32 	%p703, %r714, %r711;
	bra.uni 	$L__BB7_498;
$L__BB7_497:
	add.s32 	%r2217, %r2217, 1;
	shr.u32 	%r1302, %r1296, 31;
	shr.s32 	%r1303, %r1296, 2;
	add.s32 	%r2218, %r1303, %r1302;
	setp.ne.s32 	%p357, %r2217, %r710;
	mov.pred 	%p703, %p346;
	@%p357 bra 	$L__BB7_495;
$L__BB7_498:
	selp.b32 	%r717, %r2160, %r2163, %p703;
	selp.u32 	%r1304, 1, 0, %p703;
	add.s32 	%r718, %r704, %r1304;
	not.pred 	%p358, %p703;
	selp.u32 	%r1305, 1, 0, %p358;
	add.s32 	%r719, %r705, %r1305;
	@%p703 bra 	$L__BB7_500;
	shl.b32 	%r1306, %r719, 2;
	add.s32 	%r1308, %r846, %r1306;
	ld.shared.u32 	%r2163, [%r1308];
	bra.uni 	$L__BB7_501;
$L__BB7_500:
	shl.b32 	%r1309, %r718, 2;
	add.s32 	%r1311, %r846, %r1309;
	ld.shared.u32 	%r2160, [%r1311];
$L__BB7_501:
	setp.ge.s32 	%p359, %r718, %r475;
	mov.u32 	%r2223, %r2163;
	@%p359 bra 	$L__BB7_508;
	setp.ge.s32 	%p360, %r719, %r346;
	mov.u32 	%r2223, %r2160;
	@%p360 bra 	$L__BB7_508;
	max.s32 	%r1312, %r2160, %r2163;
	cvt.rn.f32.s32 	%f392, %r1312;
	setp.lt.s32 	%p361, %r1312, 1;
	mul.f32 	%f393, %f392, 0f4B000000;
	selp.f32 	%f394, %f393, %f392, %p361;
	selp.f32 	%f395, 0fC1B80000, 0f00000000, %p361;
	mov.b32 	%r1313, %f394;
	add.s32 	%r1314, %r1313, -1059760811;
	and.b32  	%r1315, %r1314, -8388608;
	sub.s32 	%r1316, %r1313, %r1315;
	mov.b32 	%f396, %r1316;
	cvt.rn.f32.s32 	%f397, %r1315;
	fma.rn.f32 	%f398, %f397, 0f34000000, %f395;
	add.f32 	%f399, %f396, 0fBF800000;
	fma.rn.f32 	%f400, %f399, 0fBE055027, 0f3E1039F6;
	fma.rn.f32 	%f401, %f400, %f399, 0fBDF8CDCC;
	fma.rn.f32 	%f402, %f401, %f399, 0f3E0F2955;
	fma.rn.f32 	%f403, %f402, %f399, 0fBE2AD8B9;
	fma.rn.f32 	%f404, %f403, %f399, 0f3E4CED0B;
	fma.rn.f32 	%f405, %f404, %f399, 0fBE7FFF22;
	fma.rn.f32 	%f406, %f405, %f399, 0f3EAAAA78;
	fma.rn.f32 	%f407, %f406, %f399, 0fBF000000;
	mul.f32 	%f408, %f399, %f407;
	fma.rn.f32 	%f409, %f408, %f399, %f399;
	fma.rn.f32 	%f410, %f398, 0f3F317218, %f409;
	setp.gt.u32 	%p362, %r1313, 2139095039;
	fma.rn.f32 	%f411, %f394, 0f7F800000, 0f7F800000;
	selp.f32 	%f412, %f411, %f410, %p362;
	setp.eq.f32 	%p363, %f394, 0f00000000;
	fma.rn.f32 	%f413, %f412, 0f3EDE5BD9, 0f3F800000;
	selp.f32 	%f414, 0fFF800000, %f413, %p363;
	cvt.rzi.u32.f32 	%r724, %f414;
	setp.eq.s32 	%p364, %r724, 0;
	mov.u32 	%r2223, %r2163;
	@%p364 bra 	$L__BB7_508;
	mul.hi.s32 	%r1318, %r2163, 1717986919;
	shr.u32 	%r1319, %r1318, 31;
	shr.s32 	%r1320, %r1318, 2;
	add.s32 	%r1321, %r1320, %r1319;
	mul.lo.s32 	%r1322, %r1321, 10;
	sub.s32 	%r725, %r2163, %r1322;
	mov.b32 	%r2221, 0;
	mov.u32 	%r2222, %r2160;
$L__BB7_505:
	mul.hi.s32 	%r1323, %r2222, 1717986919;
	shr.u32 	%r1324, %r1323, 31;
	shr.s32 	%r1325, %r1323, 2;
	add.s32 	%r1326, %r1325, %r1324;
	mul.lo.s32 	%r1327, %r1326, 10;
	sub.s32 	%r728, %r2222, %r1327;
	setp.eq.s32 	%p365, %r728, %r725;
	@%p365 bra 	$L__BB7_507;
	setp.gt.s32 	%p366, %r728, %r725;
	selp.b32 	%r2223, %r2163, %r2160, %p366;
	bra.uni 	$L__BB7_508;
$L__BB7_507:
	add.s32 	%r2221, %r2221, 1;
	setp.ne.s32 	%p367, %r2221, %r724;
	mov.u32 	%r2222, %r1326;
	mov.u32 	%r2223, %r2163;
	@%p367 bra 	$L__BB7_505;
$L__BB7_508:
	ld.param.s8 	%rs3, [_ZN3cub18CUB_300001_SM_10006detail10merge_sort26DeviceMergeSortMergeKernelINS2_10policy_hubIN6thrust24THRUST_300001_SM_1000_NS6detail15normal_iteratorINS6_10device_ptrIiEEEEE9Policy600ESB_PNS0_8NullTypeESB_SF_m14lex_comparatoriSE_EEvbT2_T3_T4_PT6_PT7_T5_PSJ_SJ_NS1_7vsmem_tE_param_0];
	setp.eq.s16 	%p368, %rs3, 0;
	bar.sync 	0;
	@%p368 bra 	$L__BB7_545;
	// begin inline asm
	mov.u32 %r1331, %laneid;
	// end inline asm
	shr.u32 	%r1332, %r1, 5;
	mul.lo.s32 	%r1333, %r1332, 544;
	mad.lo.s32 	%r1334, %r1331, 17, %r1333;
	shl.b32 	%r1335, %r1334, 2;
	add.s32 	%r1337, %r846, %r1335;
	st.shared.u32 	[%r1337], %r507;
	st.shared.u32 	[%r1337+4], %r521;
	st.shared.u32 	[%r1337+8], %r535;
	st.shared.u32 	[%r1337+12], %r549;
	st.shared.u32 	[%r1337+16], %r563;
	st.shared.u32 	[%r1337+20], %r577;
	st.shared.u32 	[%r1337+24], %r591;
	st.shared.u32 	[%r1337+28], %r605;
	st.shared.u32 	[%r1337+32], %r619;
	st.shared.u32 	[%r1337+36], %r633;
	st.shared.u32 	[%r1337+40], %r647;
	st.shared.u32 	[%r1337+44], %r661;
	st.shared.u32 	[%r1337+48], %r675;
	st.shared.u32 	[%r1337+52], %r689;
	st.shared.u32 	[%r1337+56], %r703;
	st.shared.u32 	[%r1337+60], %r717;
	st.shared.u32 	[%r1337+64], %r2223;
	bar.warp.sync 	-1;
	shl.b32 	%r1338, %r1331, 4;
	sub.s32 	%r1339, %r1334, %r1338;
	shl.b32 	%r1340, %r1339, 2;
	add.s32 	%r1341, %r846, %r1340;
	ld.shared.u32 	%r733, [%r1341];
	ld.shared.u32 	%r734, [%r1341+128];
	ld.shared.u32 	%r735, [%r1341+256];
	ld.shared.u32 	%r736, [%r1341+384];
	ld.shared.u32 	%r737, [%r1341+512];
	ld.shared.u32 	%r738, [%r1341+640];
	ld.shared.u32 	%r739, [%r1341+768];
	ld.shared.u32 	%r740, [%r1341+896];
	ld.shared.u32 	%r741, [%r1341+1024];
	ld.shared.u32 	%r742, [%r1341+1152];
	ld.shared.u32 	%r743, [%r1341+1280];
	ld.shared.u32 	%r744, [%r1341+1408];
	ld.shared.u32 	%r745, [%r1341+1536];
	ld.shared.u32 	%r746, [%r1341+1664];
	ld.shared.u32 	%r747, [%r1341+1792];
	ld.shared.u32 	%r748, [%r1341+1920];
	ld.shared.u32 	%r749, [%r1341+2048];
	setp.ne.s32 	%p369, %r1, 0;
	@%p369 bra 	$L__BB7_511;
	st.volatile.shared.u32 	[_ZZN3cub18CUB_300001_SM_10006detail10merge_sort26DeviceMergeSortMergeKernelINS2_10policy_hubIN6thrust24THRUST_300001_SM_1000_NS6detail15normal_iteratorINS6_10device_ptrIiEEEEE9Policy600ESB_PNS0_8NullTypeESB_SF_m14lex_comparatoriSE_EEvbT2_T3_T4_PT6_PT7_T5_PSJ_SJ_NS1_7vsmem_tEE19static_temp_storage+17408], %r475;
$L__BB7_511:
	ld.param.u64 	%rd373, [_ZN3cub18CUB_300001_SM_10006detail10merge_sort26DeviceMergeSortMergeKernelINS2_10policy_hubIN6thrust24THRUST_300001_SM_1000_NS6detail15normal_iteratorINS6_10device_ptrIiEEEEE9Policy600ESB_PNS0_8NullTypeESB_SF_m14lex_comparatoriSE_EEvbT2_T3_T4_PT6_PT7_T5_PSJ_SJ_NS1_7vsmem_tE_param_4];
	bar.sync 	0;
	ld.volatile.shared.u32 	%r750, [_ZZN3cub18CUB_300001_SM_10006detail10merge_sort26DeviceMergeSortMergeKernelINS2_10policy_hubIN6thrust24THRUST_300001_SM_1000_NS6detail15normal_iteratorINS6_10device_ptrIiEEEEE9Policy600ESB_PNS0_8NullTypeESB_SF_m14lex_comparatoriSE_EEvbT2_T3_T4_PT6_PT7_T5_PSJ_SJ_NS1_7vsmem_tEE19static_temp_storage+17408];
	and.b32  	%r1342, %r1, 31;
	and.b32  	%r1343, %r1, 992;
	mul.lo.s32 	%r1344, %r1343, 17;
	or.b32  	%r751, %r1344, %r1342;
	setp.ge.s32 	%p370, %r751, %r750;
	cvt.u64.u32 	%rd185, %r751;
	mov.u32 	%r1345, %ctaid.x;
	mul.wide.u32 	%rd186, %r1345, 4352;
	add.s64 	%rd187, %rd186, %rd185;
	cvta.to.global.u64 	%rd188, %rd373;
	shl.b64 	%rd189, %rd187, 2;
	add.s64 	%rd17, %rd188, %rd189;
	@%p370 bra 	$L__BB7_513;
	st.global.u32 	[%rd17], %r733;
$L__BB7_513:
	add.s32 	%r1346, %r751, 32;
	setp.ge.s32 	%p371, %r1346, %r750;
	@%p371 bra 	$L__BB7_515;
	st.global.u32 	[%rd17+128], %r734;
$L__BB7_515:
	add.s32 	%r1347, %r751, 64;
	setp.ge.s32 	%p372, %r1347, %r750;
	@%p372 bra 	$L__BB7_517;
	st.global.u32 	[%rd17+256], %r735;
$L__BB7_517:
	add.s32 	%r1348, %r751, 96;
	setp.ge.s32 	%p373, %r1348, %r750;
	@%p373 bra 	$L__BB7_519;
	st.global.u32 	[%rd17+384], %r736;
$L__BB7_519:
	add.s32 	%r1349, %r751, 128;
	setp.ge.s32 	%p374, %r1349, %r750;
	@%p374 bra 	$L__BB7_521;
	st.global.u32 	[%rd17+512], %r737;
$L__BB7_521:
	add.s32 	%r1350, %r751, 160;
	setp.ge.s32 	%p375, %r1350, %r750;
	@%p375 bra 	$L__BB7_523;
	st.global.u32 	[%rd17+640], %r738;
$L__BB7_523:
	add.s32 	%r1351, %r751, 192;
	setp.ge.s32 	%p376, %r1351, %r750;
	@%p376 bra 	$L__BB7_525;
	st.global.u32 	[%rd17+768], %r739;
$L__BB7_525:
	add.s32 	%r1352, %r751, 224;
	setp.ge.s32 	%p377, %r1352, %r750;
	@%p377 bra 	$L__BB7_527;
	st.global.u32 	[%rd17+896], %r740;
$L__BB7_527:
	add.s32 	%r1353, %r751, 256;
	setp.ge.s32 	%p378, %r1353, %r750;
	@%p378 bra 	$L__BB7_529;
	st.global.u32 	[%rd17+1024], %r741;
$L__BB7_529:
	add.s32 	%r1354, %r751, 288;
	setp.ge.s32 	%p379, %r1354, %r750;
	@%p379 bra 	$L__BB7_531;
	st.global.u32 	[%rd17+1152], %r742;
$L__BB7_531:
	add.s32 	%r1355, %r751, 320;
	setp.ge.s32 	%p380, %r1355, %r750;
	@%p380 bra 	$L__BB7_533;
	st.global.u32 	[%rd17+1280], %r743;
$L__BB7_533:
	add.s32 	%r1356, %r751, 352;
	setp.ge.s32 	%p381, %r1356, %r750;
	@%p381 bra 	$L__BB7_535;
	st.global.u32 	[%rd17+1408], %r744;
$L__BB7_535:
	add.s32 	%r1357, %r751, 384;
	setp.ge.s32 	%p382, %r1357, %r750;
	@%p382 bra 	$L__BB7_537;
	st.global.u32 	[%rd17+1536], %r745;
$L__BB7_537:
	add.s32 	%r1358, %r751, 416;
	setp.ge.s32 	%p383, %r1358, %r750;
	@%p383 bra 	$L__BB7_539;
	st.global.u32 	[%rd17+1664], %r746;
$L__BB7_539:
	add.s32 	%r1359, %r751, 448;
	setp.ge.s32 	%p384, %r1359, %r750;
	@%p384 bra 	$L__BB7_541;
	st.global.u32 	[%rd17+1792], %r747;
$L__BB7_541:
	add.s32 	%r1360, %r751, 480;
	setp.ge.s32 	%p385, %r1360, %r750;
	@%p385 bra 	$L__BB7_543;
	st.global.u32 	[%rd17+1920], %r748;
$L__BB7_543:
	add.s32 	%r1361, %r751, 512;
	setp.ge.s32 	%p386, %r1361, %r750;
	@%p386 bra 	$L__BB7_581;
	st.global.u32 	[%rd17+2048], %r749;
	bra.uni 	$L__BB7_581;
$L__BB7_545:
	// begin inline asm
	mov.u32 %r1362, %laneid;
	// end inline asm
	shr.u32 	%r1363, %r1, 5;
	mul.lo.s32 	%r1364, %r1363, 544;
	mad.lo.s32 	%r1365, %r1362, 17, %r1364;
	shl.b32 	%r1366, %r1365, 2;
	add.s32 	%r1368, %r846, %r1366;
	st.shared.u32 	[%r1368], %r507;
	st.shared.u32 	[%r1368+4], %r521;
	st.shared.u32 	[%r1368+8], %r535;
	st.shared.u32 	[%r1368+12], %r549;
	st.shared.u32 	[%r1368+16], %r563;
	st.shared.u32 	[%r1368+20], %r577;
	st.shared.u32 	[%r1368+24], %r591;
	st.shared.u32 	[%r1368+28], %r605;
	st.shared.u32 	[%r1368+32], %r619;
	st.shared.u32 	[%r1368+36], %r633;
	st.shared.u32 	[%r1368+40], %r647;
	st.shared.u32 	[%r1368+44], %r661;
	st.shared.u32 	[%r1368+48], %r675;
	st.shared.u32 	[%r1368+52], %r689;
	st.shared.u32 	[%r1368+56], %r703;
	st.shared.u32 	[%r1368+60], %r717;
	st.shared.u32 	[%r1368+64], %r2223;
	bar.warp.sync 	-1;
	shl.b32 	%r1369, %r1362, 4;
	sub.s32 	%r1370, %r1365, %r1369;
	shl.b32 	%r1371, %r1370, 2;
	add.s32 	%r1372, %r846, %r1371;
	ld.shared.u32 	%r752, [%r1372];
	ld.shared.u32 	%r753, [%r1372+128];
	ld.shared.u32 	%r754, [%r1372+256];
	ld.shared.u32 	%r755, [%r1372+384];
	ld.shared.u32 	%r756, [%r1372+512];
	ld.shared.u32 	%r757, [%r1372+640];
	ld.shared.u32 	%r758, [%r1372+768];
	ld.shared.u32 	%r759, [%r1372+896];
	ld.shared.u32 	%r760, [%r1372+1024];
	ld.shared.u32 	%r761, [%r1372+1152];
	ld.shared.u32 	%r762, [%r1372+1280];
	ld.shared.u32 	%r763, [%r1372+1408];
	ld.shared.u32 	%r764, [%r1372+1536];
	ld.shared.u32 	%r765, [%r1372+1664];
	ld.shared.u32 	%r766, [%r1372+1792];
	ld.shared.u32 	%r767, [%r1372+1920];
	ld.shared.u32 	%r768, [%r1372+2048];
	setp.ne.s32 	%p387, %r1, 0;
	@%p387 bra 	$L__BB7_547;
	st.volatile.shared.u32 	[_ZZN3cub18CUB_300001_SM_10006detail10merge_sort26DeviceMergeSortMergeKernelINS2_10policy_hubIN6thrust24THRUST_300001_SM_1000_NS6detail15normal_iteratorINS6_10device_ptrIiEEEEE9Policy600ESB_PNS0_8NullTypeESB_SF_m14lex_comparatoriSE_EEvbT2_T3_T4_PT6_PT7_T5_PSJ_SJ_NS1_7vsmem_tEE19static_temp_storage+17408], %r475;
$L__BB7_547:
	bar.sync 	0;
	ld.volatile.shared.u32 	%r769, [_ZZN3cub18CUB_300001_SM_10006detail10merge_sort26DeviceMergeSortMergeKernelINS2_10policy_hubIN6thrust24THRUST_300001_SM_1000_NS6detail15normal_iteratorINS6_10device_ptrIiEEEEE9Policy600ESB_PNS0_8NullTypeESB_SF_m14lex_comparatoriSE_EEvbT2_T3_T4_PT6_PT7_T5_PSJ_SJ_NS1_7vsmem_tEE19static_temp_storage+17408];
	and.b32  	%r1373, %r1, 31;
	and.b32  	%r1374, %r1, 992;
	mul.lo.s32 	%r1375, %r1374, 17;
	cvt.u64.u32 	%rd190, %r1375;
	cvt.u64.u32 	%rd191, %r1373;
	or.b32  	%r770, %r1375, %r1373;
	mov.u32 	%r1376, %ctaid.x;
	mul.wide.u32 	%rd192, %r1376, 4352;
	or.b64  	%rd193, %rd192, %rd191;
	add.s64 	%rd194, %rd193, %rd190;
	setp.ge.s32 	%p388, %r770, %r769;
	shl.b64 	%rd195, %rd194, 2;
	add.s64 	%rd18, %rd2, %rd195;
	@%p388 bra 	$L__BB7_549;
	st.global.u32 	[%rd18], %r752;
$L__BB7_549:
	add.s32 	%r1377, %r770, 32;
	setp.ge.s32 	%p389, %r1377, %r769;
	@%p389 bra 	$L__BB7_551;
	st.global.u32 	[%rd18+128], %r753;
$L__BB7_551:
	add.s32 	%r1378, %r770, 64;
	setp.ge.s32 	%p390, %r1378, %r769;
	@%p390 bra 	$L__BB7_553;
	st.global.u32 	[%rd18+256], %r754;
$L__BB7_553:
	add.s32 	%r1379, %r770, 96;
	setp.ge.s32 	%p391, %r1379, %r769;
	@%p391 bra 	$L__BB7_555;
	st.global.u32 	[%rd18+384], %r755;
$L__BB7_555:
	add.s32 	%r1380, %r770, 128;
	setp.ge.s32 	%p392, %r1380, %r769;
	@%p392 bra 	$L__BB7_557;
	st.global.u32 	[%rd18+512], %r756;
$L__BB7_557:
	add.s32 	%r1381, %r770, 160;
	setp.ge.s32 	%p393, %r1381, %r769;
	@%p393 bra 	$L__BB7_559;
	st.global.u32 	[%rd18+640], %r757;
$L__BB7_559:
	add.s32 	%r1382, %r770, 192;
	setp.ge.s32 	%p394, %r1382, %r769;
	@%p394 bra 	$L__BB7_561;
	st.global.u32 	[%rd18+768], %r758;
$L__BB7_561:
	add.s32 	%r1383, %r770, 224;
	setp.ge.s32 	%p395, %r1383, %r769;
	@%p395 bra 	$L__BB7_563;
	st.global.u32 	[%rd18+896], %r759;
$L__BB7_563:
	add.s32 	%r1384, %r770, 256;
	setp.ge.s32 	%p396, %r1384, %r769;
	@%p396 bra 	$L__BB7_565;
	st.global.u32 	[%rd18+1024], %r760;
$L__BB7_565:
	add.s32 	%r1385, %r770, 288;
	setp.ge.s32 	%p397, %r1385, %r769;
	@%p397 bra 	$L__BB7_567;
	st.global.u32 	[%rd18+1152], %r761;
$L__BB7_567:
	add.s32 	%r1386, %r770, 320;
	setp.ge.s32 	%p398, %r1386, %r769;
	@%p398 bra 	$L__BB7_569;
	st.global.u32 	[%rd18+1280], %r762;
$L__BB7_569:
	add.s32 	%r1387, %r770, 352;
	setp.ge.s32 	%p399, %r1387, %r769;
	@%p399 bra 	$L__BB7_571;
	st.global.u32 	[%rd18+1408], %r763;
$L__BB7_571:
	add.s32 	%r1388, %r770, 384;
	setp.ge.s32 	%p400, %r1388, %r769;
	@%p400 bra 	$L__BB7_573;
	st.global.u32 	[%rd18+1536], %r764;
$L__BB7_573:
	add.s32 	%r1389, %r770, 416;
	setp.ge.s32 	%p401, %r1389, %r769;
	@%p401 bra 	$L__BB7_575;
	st.global.u32 	[%rd18+1664], %r765;
$L__BB7_575:
	add.s32 	%r1390, %r770, 448;
	setp.ge.s32 	%p402, %r1390, %r769;
	@%p402 bra 	$L__BB7_577;
	st.global.u32 	[%rd18+1792], %r766;
$L__BB7_577:
	add.s32 	%r1391, %r770, 480;
	setp.ge.s32 	%p403, %r1391, %r769;
	@%p403 bra 	$L__BB7_579;
	st.global.u32 	[%rd18+1920], %r767;
$L__BB7_579:
	add.s32 	%r1392, %r770, 512;
	setp.ge.s32 	%p404, %r1392, %r769;
	@%p404 bra 	$L__BB7_581;
	st.global.u32 	[%rd18+2048], %r768;
$L__BB7_581:
	ret;

}


// ===== COMPILED SASS (sm_100) =====

	.target	sm_100

	.elftype	@"ET_EXEC"


//--------------------- .note.nv.tkinfo           --------------------------
	.section	.note.nv.tkinfo,"",@"SHT_NOTE"
	.sectionflags	@"SHF_NOTE_NV_TKINFO"
	.tkinfo
        /*0018*/ 	.word	0x00000002
        /*0030*/ 	.string	""
        /*0030*/ 	.string	"ptxas"
        /*0030*/ 	.string	"Cuda compilation tools, release 13.0, V13.0.88"
        /*0030*/ 	.string	"Build cuda_13.0.r13.0/compiler.36424714_0"
        /*0030*/ 	.string	"-arch sm_100 -m 64 "



//--------------------- .note.nv.cuinfo           --------------------------
	.section	.note.nv.cuinfo,"",@"SHT_NOTE"
	.sectionflags	@"SHF_NOTE_NV_CUINFO"
        /*0018*/ 	.short	0x0002
        /*001a*/ 	.short	0x0064
        /*001c*/ 	.short	0x0082
	.zero		2


//--------------------- .nv.info                  --------------------------
	.section	.nv.info,"",@"SHT_CUDA_INFO"
	.align	4


	//----- nvinfo : EIATTR_REGCOUNT
	.align		4
        /*0000*/ 	.byte	0x04, 0x2f
        /*0002*/ 	.short	(.L_46 - .L_45)
	.align		4
.L_45:
        /*0004*/ 	.word	index@(_ZN3cub18CUB_300001_SM_10006detail11EmptyKernelIvEEvv)
        /*0008*/ 	.word	0x00000004


	//----- nvinfo : EIATTR_FRAME_SIZE
	.align		4
.L_46:
        /*000c*/ 	.byte	0x04, 0x11
        /*000e*/ 	.short	(.L_48 - .L_47)
	.align		4
.L_47:
        /*0010*/ 	.word	index@(_ZN3cub18CUB_300001_SM_10006detail11EmptyKernelIvEEvv)
        /*0014*/ 	.word	0x00000000


	//----- nvinfo : EIATTR_REGCOUNT
	.align		4
.L_48:
        /*0018*/ 	.byte	0x04, 0x2f
        /*001a*/ 	.short	(.L_50 - .L_49)
	.align		4
.L_49:
        /*001c*/ 	.word	index@(_ZN3cub18CUB_300001_SM_10006detail8for_each13static_kernelINS2_12policy_hub_t12policy_500_tEmN6thrust24THRUST_300001_SM_1000_NS8cuda_cub20__uninitialized_fill7functorINS7_10device_ptrIiEEiEEEEvT0_T1_)
        /*0020*/ 	.word	0x00000008


	//----- nvinfo : EIATTR_FRAME_SIZE
	.align		4
.L_50:
        /*0024*/ 	.byte	0x04, 0x11
        /*0026*/ 	.short	(.L_52 - .L_51)
	.align		4
.L_51:
        /*0028*/ 	.word	index@(_ZN3cub18CUB_300001_SM_10006detail8for_each13static_kernelINS2_12policy_hub_t12policy_500_tEmN6thrust24THRUST_300001_SM_1000_NS8cuda_cub20__uninitialized_fill7functorINS7_10device_ptrIiEEiEEEEvT0_T1_)
        /*002c*/ 	.word	0x00000000


	//----- nvinfo : EIATTR_REGCOUNT
	.align		4
.L_52:
        /*0030*/ 	.byte	0x04, 0x2f
        /*0032*/ 	.short	(.L_54 - .L_53)
	.align		4
.L_53:
        /*0034*/ 	.word	index@(_ZN3cub18CUB_300001_SM_10006detail10merge_sort30DeviceMergeSortBlockSortKernelINS2_10policy_hubIN6thrust24THRUST_300001_SM_1000_NS6detail15normal_iteratorINS6_10device_ptrIiEEEEE9Policy600ESB_PNS0_8NullTypeESB_SF_j14lex_comparatoriSE_EEvbT0_T1_T2_T3_T4_PT6_PT7_T5_NS1_7vsmem_tE)
        /*0038*/ 	.word	0x00000030


	//----- nvinfo : EIATTR_FRAME_SIZE
	.align		4
.L_54:
        /*003c*/ 	.byte	0x04, 0x11
        /*003e*/ 	.short	(.L_56 - .L_55)
	.align		4
.L_55:
        /*0040*/ 	.word	index@(_ZN3cub18CUB_300001_SM_10006detail10merge_sort30DeviceMergeSortBlockSortKernelINS2_10policy_hubIN6thrust24THRUST_300001_SM_1000_NS6detail15normal_iteratorINS6_10device_ptrIiEEEEE9Policy600ESB_PNS0_8NullTypeESB_SF_j14lex_comparatoriSE_EEvbT0_T1_T2_T3_T4_PT6_PT7_T5_NS1_7vsmem_tE)
        /*0044*/ 	.word	0x00000000


	//----- nvinfo : EIATTR_REGCOUNT
	.align		4
.L_56:
        /*0048*/ 	.byte	0x04, 0x2f
        /*004a*/ 	.short	(.L_58 - .L_57)
	.align		4
.L_57:
        /*004c*/ 	.word	index@(_ZN3cub18CUB_300001_SM_10006detail10merge_sort30DeviceMergeSortPartitionKernelIN6thrust24THRUST_300001_SM_1000_NS6detail15normal_iteratorINS5_10device_ptrIiEEEEj14lex_comparatoriEEvbT_PT2_T0_SF_PSF_T1_SF_i)
        /*0050*/ 	.word	0x00000013


	//----- nvinfo : EIATTR_FRAME_SIZE
	.align		4
.L_58:
        /*0054*/ 	.byte	0x04, 0x11
        /*0056*/ 	.short	(.L_60 - .L_59)
	.align		4
.L_59:
        /*0058*/ 	.word	index@(_ZN3cub18CUB_300001_SM_10006detail10merge_sort30DeviceMergeSortPartitionKernelIN6thrust24THRUST_300001_SM_1000_NS6detail15normal_iteratorINS5_10device_ptrIiEEEEj14lex_comparatoriEEvbT_PT2_T0_SF_PSF_T1_SF_i)
        /*005c*/ 	.word	0x00000000


	//----- nvinfo : EIATTR_REGCOUNT
	.align		4
.L_60:
        /*0060*/ 	.byte	0x04, 0x2f
        /*0062*/ 	.short	(.L_62 - .L_61)
	.align		4
.L_61:
        /*0064*/ 	.word	index@(_ZN3cub18CUB_300001_SM_10006detail10merge_sort26DeviceMergeSortMergeKernelINS2_10policy_hubIN6thrust24THRUST_300001_SM_1000_NS6detail15normal_iteratorINS6_10device_ptrIiEEEEE9Policy600ESB_PNS0_8NullTypeESB_SF_j14lex_comparatoriSE_EEvbT2_T3_T4_PT6_PT7_T5_PSJ_SJ_NS1_7vsmem_tE)
        /*0068*/ 	.word	0x00000020


	//----- nvinfo : EIATTR_FRAME_SIZE
	.align		4
.L_62:
        /*006c*/ 	.byte	0x04, 0x11
        /*006e*/ 	.short	(.L_64 - .L_63)
	.align		4
.L_63:
        /*0070*/ 	.word	index@(_ZN3cub18CUB_300001_SM_10006detail10merge_sort26DeviceMergeSortMergeKernelINS2_10policy_hubIN6thrust24THRUST_300001_SM_1000_NS6detail15normal_iteratorINS6_10device_ptrIiEEEEE9Policy600ESB_PNS0_8NullTypeESB_SF_j14lex_comparatoriSE_EEvbT2_T3_T4_PT6_PT7_T5_PSJ_SJ_NS1_7vsmem_tE)
        /*0074*/ 	.word	0x00000000


	//----- nvinfo : EIATTR_REGCOUNT
	.align		4
.L_64:
        /*0078*/ 	.byte	0x04, 0x2f
        /*007a*/ 	.short	(.L_66 - .L_65)
	.align		4
.L_65:
        /*007c*/ 	.word	index@(_ZN3cub18CUB_300001_SM_10006detail10merge_sort30DeviceMergeSortBlockSortKernelINS2_10policy_hubIN6thrust24THRUST_300001_SM_1000_NS6detail15normal_iteratorINS6_10device_ptrIiEEEEE9Policy600ESB_PNS0_8NullTypeESB_SF_m14lex_comparatoriSE_EEvbT0_T1_T2_T3_T4_PT6_PT7_T5_NS1_7vsmem_tE)
        /*0080*/ 	.word	0x00000030


	//----- nvinfo : EIATTR_FRAME_SIZE
	.align		4
.L_66:
        /*0084*/ 	.byte	0x04, 0x11
        /*0086*/ 	.short	(.L_68 - .L_67)
	.align		4
.L_67:
        /*0088*/ 	.word	index@(_ZN3cub18CUB_300001_SM_10006detail10merge_sort30DeviceMergeSortBlockSortKernelINS2_10policy_hubIN6thrust24THRUST_300001_SM_1000_NS6detail15normal_iteratorINS6_10device_ptrIiEEEEE9Policy600ESB_PNS0_8NullTypeESB_SF_m14lex_comparatoriSE_EEvbT0_T1_T2_T3_T4_PT6_PT7_T5_NS1_7vsmem_tE)
        /*008c*/ 	.word	0x00000000


	//----- nvinfo : EIATTR_REGCOUNT
	.align		4
.L_68:
        /*0090*/ 	.byte	0x04, 0x2f
        /*0092*/ 	.short	(.L_70 - .L_69)
	.align		4
.L_69:
        /*0094*/ 	.word	index@(_ZN3cub18CUB_300001_SM_10006detail10merge_sort30DeviceMergeSortPartitionKernelIN6thrust24THRUST_300001_SM_1000_NS6detail15normal_iteratorINS5_10device_ptrIiEEEEm14lex_comparatoriEEvbT_PT2_T0_SF_PSF_T1_SF_i)
        /*0098*/ 	.word	0x0000001a


	//----- nvinfo : EIATTR_FRAME_SIZE
	.align		4
.L_70:
        /*009c*/ 	.byte	0x04, 0x11
        /*009e*/ 	.short	(.L_72 - .L_71)
	.align		4
.L_71:
        /*00a0*/ 	.word	index@(_ZN3cub18CUB_300001_SM_10006detail10merge_sort30DeviceMergeSortPartitionKernelIN6thrust24THRUST_300001_SM_1000_NS6detail15normal_iteratorINS5_10device_ptrIiEEEEm14lex_comparatoriEEvbT_PT2_T0_SF_PSF_T1_SF_i)
        /*00a4*/ 	.word	0x00000000


	//----- nvinfo : EIATTR_REGCOUNT
	.align		4
.L_72:
        /*00a8*/ 	.byte	0x04, 0x2f
        /*00aa*/ 	.short	(.L_74 - .L_73)
	.align		4
.L_73:
        /*00ac*/ 	.word	index@(_ZN3cub18CUB_300001_SM_10006detail10merge_sort26DeviceMergeSortMergeKernelINS2_10policy_hubIN6thrust24THRUST_300001_SM_1000_NS6detail15normal_iteratorINS6_10device_ptrIiEEEEE9Policy600ESB_PNS0_8NullTypeESB_SF_m14lex_comparatoriSE_EEvbT2_T3_T4_PT6_PT7_T5_PSJ_SJ_NS1_7vsmem_tE)
        /*00b0*/ 	.word	0x00000020


	//----- nvinfo : EIATTR_FRAME_SIZE
	.align		4
.L_74:
        /*00b4*/ 	.byte	0x04, 0x11
        /*00b6*/ 	.short	(.L_76 - .L_75)
	.align		4
.L_75:
        /*00b8*/ 	.word	index@(_ZN3cub18CUB_300001_SM_10006detail10merge_sort26DeviceMergeSortMergeKernelINS2_10policy_hubIN6thrust24THRUST_300001_SM_1000_NS6detail15normal_iteratorINS6_10device_ptrIiEEEEE9Policy600ESB_PNS0_8NullTypeESB_SF_m14lex_comparatoriSE_EEvbT2_T3_T4_PT6_PT7_T5_PSJ_SJ_NS1_7vsmem_tE)
        /*00bc*/ 	.word	0x00000000


	//----- nvinfo : EIATTR_MIN_STACK_SIZE
	.align		4
.L_76:
        /*00c0*/ 	.byte	0x04, 0x12
        /*00c2*/ 	.short	(.L_78 - .L_77)
	.align		4
.L_77:
        /*00c4*/ 	.word	index@(_ZN3cub18CUB_300001_SM_10006detail10merge_sort26DeviceMergeSortMergeKernelINS2_10policy_hubIN6thrust24THRUST_300001_SM_1000_NS6detail15normal_iteratorINS6_10device_ptrIiEEEEE9Policy600ESB_PNS0_8NullTypeESB_SF_m14lex_comparatoriSE_EEvbT2_T3_T4_PT6_PT7_T5_PSJ_SJ_NS1_7vsmem_tE)
        /*00c8*/ 	.word	0x00000000


	//----- nvinfo : EIATTR_MIN_STACK_SIZE
	.align		4
.L_78:
        /*00cc*/ 	.byte	0x04, 0x12
        /*00ce*/ 	.short	(.L_80 - .L_79)
	.align		4
.L_79:
        /*00d0*/ 	.word	index@(_ZN3cub18CUB_300001_SM_10006detail10merge_sort30DeviceMergeSortPartitionKernelIN6thrust24THRUST_300001_SM_1000_NS6detail15normal_iteratorINS5_10device_ptrIiEEEEm14lex_comparatoriEEvbT_PT2_T0_SF_PSF_T1_SF_i)
        /*00d4*/ 	.word	0x00000000


	//----- nvinfo : EIATTR_MIN_STACK_SIZE
	.align		4
.L_80:
        /*00d8*/ 	.byte	0x04, 0x12
        /*00da*/ 	.short	(.L_82 - .L_81)
	.align		4
.L_81:
        /*00dc*/ 	.word	index@(_ZN3cub18CUB_300001_SM_10006detail10merge_sort30DeviceMergeSortBlockSortKernelINS2_10policy_hubIN6thrust24THRUST_300001_SM_1000_NS6detail15normal_iteratorINS6_10device_ptrIiEEEEE9Policy600ESB_PNS0_8NullTypeESB_SF_m14lex_comparatoriSE_EEvbT0_T1_T2_T3_T4_PT6_PT7_T5_NS1_7vsmem_tE)
        /*00e0*/ 	.word	0x00000000


	//----- nvinfo : EIATTR_MIN_STACK_SIZE
	.align		4
.L_82:
        /*00e4*/ 	.byte	0x04, 0x12
        /*00e6*/ 	.short	(.L_84 - .L_83)
	.align		4
.L_83:
        /*00e8*/ 	.word	index@(_ZN3cub18CUB_300001_SM_10006detail10merge_sort26DeviceMergeSortMergeKernelINS2_10policy_hubIN6thrust24THRUST_300001_SM_1000_NS6detail15normal_iteratorINS6_10device_ptrIiEEEEE9Policy600ESB_PNS0_8NullTypeESB_SF_j14lex_comparatoriSE_EEvbT2_T3_T4_PT6_PT7_T5_PSJ_SJ_NS1_7vsmem_tE)
        /*00ec*/ 	.word	0x00000000


	//----- nvinfo : EIATTR_MIN_STACK_SIZE
	.align		4
.L_84:
        /*00f0*/ 	.byte	0x04, 0x12
        /*00f2*/ 	.short	(.L_86 - .L_85)
	.align		4
.L_85:
        /*00f4*/ 	.word	index@(_ZN3cub18CUB_300001_SM_10006detail10merge_sort30DeviceMergeSortPartitionKernelIN6thrust24THRUST_300001_SM_1000_NS6detail15normal_iteratorINS5_10device_ptrIiEEEEj14lex_comparatoriEEvbT_PT2_T0_SF_PSF_T1_SF_i)
        /*00f8*/ 	.word	0x00000000


	//----- nvinfo : EIATTR_MIN_STACK_SIZE
	.align		4
.L_86:
        /*00fc*/ 	.byte	0x04, 0x12
        /*00fe*/ 	.short	(.L_88 - .L_87)
	.align		4
.L_87:
        /*0100*/ 	.word	index@(_ZN3cub18CUB_300001_SM_10006detail10merge_sort30DeviceMergeSortBlockSortKernelINS2_10policy_hubIN6thrust24THRUST_300001_SM_1000_NS6detail15normal_iteratorINS6_10device_ptrIiEEEEE9Policy600ESB_PNS0_8NullTypeESB_SF_j14lex_comparatoriSE_EEvbT0_T1_T2_T3_T4_PT6_PT7_T5_NS1_7vsmem_tE)
        /*0104*/ 	.word	0x00000000


	//----- nvinfo : EIATTR_MIN_STACK_SIZE
	.align		4
.L_88:
        /*0108*/ 	.byte	0x04, 0x12
        /*010a*/ 	.short	(.L_90 - .L_89)
	.align		4
.L_89:
        /*010c*/ 	.word	index@(_ZN3cub18CUB_300001_SM_10006detail8for_each13static_kernelINS2_12policy_hub_t12policy_500_tEmN6thrust24THRUST_300001_SM_1000_NS8cuda_cub20__uninitialized_fill7functorINS7_10device_ptrIiEEiEEEEvT0_T1_)
        /*0110*/ 	.word	0x00000000


	//----- nvinfo : EIATTR_MIN_STACK_SIZE
	.align		4
.L_90:
        /*0114*/ 	.byte	0x04, 0x12
        /*0116*/ 	.short	(.L_92 - .L_91)
	.align		4
.L_91:
        /*0118*/ 	.word	index@(_ZN3cub18CUB_300001_SM_10006detail11EmptyKernelIvEEvv)
        /*011c*/ 	.word	0x00000000
.L_92:


//--------------------- .nv.compat                --------------------------
	.section	.nv.compat,"",@"SHT_CUDA_COMPAT_INFO"
	.align	4
        /*0000*/ 	.byte	0x02, 0x09, 0x00, 0x00, 0x02, 0x02, 0x01, 0x00, 0x02, 0x05, 0x05, 0x00, 0x03, 0x07, 0x01, 0x01
        /*0010*/ 	.byte	0x02, 0x03, 0x00, 0x00, 0x02, 0x06, 0x01, 0x00, 0x04, 0x0b, 0x08, 0x00, 0x09, 0x00, 0x00, 0x00
        /*0020*/ 	.byte	0x00, 0x00, 0x00, 0x00


//--------------------- .nv.info._ZN3cub18CUB_300001_SM_10006detail10merge_sort26DeviceMergeSortMergeKernelINS2_10policy_hubIN6thrust24THRUST_300001_SM_1000_NS6detail15normal_iteratorINS6_10device_ptrIiEEEEE9Policy600ESB_PNS0_8NullTypeESB_SF_m14lex_comparatoriSE_EEvbT2_T3_T4_PT6_PT7_T5_PSJ_SJ_NS1_7vsmem_tE --------------------------
	.section	.nv.info._ZN3cub18CUB_300001_SM_10006detail10merge_sort26DeviceMergeSortMergeKernelINS2_10policy_hubIN6thrust24THRUST_300001_SM_1000_NS6detail15normal_iteratorINS6_10device_ptrIiEEEEE9Policy600ESB_PNS0_8NullTypeESB_SF_m14lex_comparatoriSE_EEvbT2_T3_T4_PT6_PT7_T5_PSJ_SJ_NS1_7vsmem_tE,"",@"SHT_CUDA_INFO"
	.sectionflags	@""
	.align	4


	//----- nvinfo : EIATTR_CUDA_API_VERSION
	.align		4
        /*0000*/ 	.byte	0x04, 0x37
        /*0002*/ 	.short	(.L_94 - .L_93)
.L_93:
        /*0004*/ 	.word	0x00000082


	//----- nvinfo : EIATTR_KPARAM_INFO
	.align		4
.L_94:
        /*0008*/ 	.byte	0x04, 0x17
        /*000a*/ 	.short	(.L_96 - .L_95)
.L_95:
        /*000c*/ 	.word	0x00000000
        /*0010*/ 	.short	0x0009
        /*0012*/ 	.short	0x0048
        /*0014*/ 	.byte	0x00, 0xf0, 0x21, 0x00


	//----- nvinfo : EIATTR_KPARAM_INFO
	.align		4
.L_96:
        /*0018*/ 	.byte	0x04, 0x17
        /*001a*/ 	.short	(.L_98 - .L_97)
.L_97:
        /*001c*/ 	.word	0x00000000
        /*0020*/ 	.short	0x0008
        /*0022*/ 	.short	0x0040
        /*0024*/ 	.byte	0x00, 0xf0, 0x21, 0x00


	//----- nvinfo : EIATTR_KPARAM_INFO
	.align		4
.L_98:
        /*0028*/ 	.byte	0x04, 0x17
        /*002a*/ 	.short	(.L_100 - .L_99)
.L_99:
        /*002c*/ 	.word	0x00000000
        /*0030*/ 	.short	0x0007
        /*0032*/ 	.short	0x0038
        /*0034*/ 	.byte	0x00, 0xf5, 0x21, 0x00


	//----- nvinfo : EIATTR_KPARAM_INFO
	.align		4
.L_100:
        /*0038*/ 	.byte	0x04, 0x17
        /*003a*/ 	.short	(.L_102 - .L_101)
.L_101:
        /*003c*/ 	.word	0x00000000
        /*0040*/ 	.short	0x0006
        /*0042*/ 	.short	0x0030
        /*0044*/ 	.byte	0x00, 0xf0, 0x05, 0x00


	//----- nvinfo : EIATTR_KPARAM_INFO
	.align		4
.L_102:
        /*0048*/ 	.byte	0x04, 0x17
        /*004a*/ 	.short	(.L_104 - .L_103)
.L_103:
        /*004c*/ 	.word	0x00000000
        /*0050*/ 	.short	0x0005
        /*0052*/ 	.short	0x0028
        /*0054*/ 	.byte	0x00, 0xf5, 0x21, 0x00


	//----- nvinfo : EIATTR_KPARAM_INFO
	.align		4
.L_104:
        /*0058*/ 	.byte	0x04, 0x17
        /*005a*/ 	.short	(.L_106 - .L_105)
.L_105:
        /*005c*/ 	.word	0x00000000
        /*0060*/ 	.short	0x0004
        /*0062*/ 	.short	0x0020
        /*0064*/ 	.byte	0x00, 0xf5, 0x21, 0x00


	//----- nvinfo : EIATTR_KPARAM_INFO
	.align		4
.L_106:
        /*0068*/ 	.byte	0x04, 0x17
        /*006a*/ 	.short	(.L_108 - .L_107)
.L_107:
        /*006c*/ 	.word	0x00000000
        /*0070*/ 	.short	0x0003
        /*0072*/ 	.short	0x0018
        /*0074*/ 	.byte	0x00, 0xf0, 0x21, 0x00


	//----- nvinfo : EIATTR_KPARAM_INFO
	.align		4
.L_108:
        /*0078*/ 	.byte	0x04, 0x17
        /*007a*/ 	.short	(.L_110 - .L_109)
.L_109:
        /*007c*/ 	.word	0x00000000
        /*0080*/ 	.short	0x0002
        /*0082*/ 	.short	0x0010
        /*0084*/ 	.byte	0x00, 0xf5, 0x21, 0x00


	//----- nvinfo : EIATTR_KPARAM_INFO
	.align		4
.L_110:
        /*0088*/ 	.byte	0x04, 0x17
        /*008a*/ 	.short	(.L_112 - .L_111)
.L_111:
        /*008c*/ 	.word	0x00000000
        /*0090*/ 	.short	0x0001
        /*0092*/ 	.short	0x0008
        /*0094*/ 	.byte	0x00, 0xf0, 0x21, 0x00


	//----- nvinfo : EIATTR_KPARAM_INFO
	.align		4
.L_112:
        /*0098*/ 	.byte	0x04, 0x17
        /*009a*/ 	.short	(.L_114 - .L_113)
.L_113:
        /*009c*/ 	.word	0x00000000
        /*00a0*/ 	.short	0x0000
        /*00a2*/ 	.short	0x0000
        /*00a4*/ 	.byte	0x00, 0xf0, 0x05, 0x00


	//----- nvinfo : EIATTR_SPARSE_MMA_MASK
	.align		4
.L_114:
        /*00a8*/ 	.byte	0x03, 0x50
        /*00aa*/ 	.short	0x0000


	//----- nvinfo : EIATTR_MAXREG_COUNT
	.align		4
        /*00ac*/ 	.byte	0x03, 0x1b
        /*00ae*/ 	.short	0x00ff


	//----- nvinfo : EIATTR_NUM_BARRIERS
	.align		4
        /*00b0*/ 	.byte	0x02, 0x4c
        /*00b2*/ 	.byte	0x01
	.zero		1


	//----- nvinfo : EIATTR_MERCURY_ISA_VERSION
	.align		4
        /*00b4*/ 	.byte	0x03, 0x5f
        /*00b6*/ 	.short	0x0101


	//----- nvinfo : EIATTR_COOP_GROUP_MASK_REGIDS
	.align		4
        /*00b8*/ 	.byte	0x04, 0x29
        /*00ba*/ 	.short	(.L_116 - .L_115)


	//   ....[0]....
.L_115:
        /*00bc*/ 	.word	0xffffffff


	//   ....[1]....
        /*00c0*/ 	.word	0xffffffff


	//   ....[2]....
        /*00c4*/ 	.word	0xffffffff


	//   ....[3]....
        /*00c8*/ 	.word	0xffffffff


	//----- nvinfo : EIATTR_COOP_GROUP_INSTR_OFFSETS
	.align		4
.L_116:
        /*00cc*/ 	.byte	0x04, 0x28
        /*00ce*/ 	.short	(.L_118 - .L_117)


	//   ....[0]....
.L_117:
        /*00d0*/ 	.word	0x00006a30


	//   ....[1]....
        /*00d4*/ 	.word	0x00006e70


	//   ....[2]....
        /*00d8*/ 	.word	0x0000e1a0


	//   ....[3]....
        /*00dc*/ 	.word	0x0000e880


	//----- nvinfo : EIATTR_VRC_CTA_INIT_COUNT
	.align		4
.L_118:
        /*00e0*/ 	.byte	0x02, 0x4a
	.zero		1
	.zero		1


	//----- nvinfo : EIATTR_EXIT_INSTR_OFFSETS
	.align		4
        /*00e4*/ 	.byte	0x04, 0x1c
        /*00e6*/ 	.short	(.L_120 - .L_119)


	//   ....[0]....
.L_119:
        /*00e8*/ 	.word	0x00006cb0


	//   ....[1]....
        /*00ec*/ 	.word	0x00007110


	//   ....[2]....
        /*00f0*/ 	.word	0x0000e640


	//   ....[3]....
        /*00f4*/ 	.word	0x0000e660


	//   ....[4]....
        /*00f8*/ 	.word	0x0000ed40


	//   ....[5]....
        /*00fc*/ 	.word	0x0000ed60


	//----- nvinfo : EIATTR_MAX_THREADS
	.align		4
.L_120:
        /*0100*/ 	.byte	0x04, 0x05
        /*0102*/ 	.short	(.L_122 - .L_121)
.L_121:
        /*0104*/ 	.word	0x00000100
        /*0108*/ 	.word	0x00000001
        /*010c*/ 	.word	0x00000001


	//----- nvinfo : EIATTR_CRS_STACK_SIZE
	.align		4
.L_122:
        /*0110*/ 	.byte	0x04, 0x1e
        /*0112*/ 	.short	(.L_124 - .L_123)
.L_123:
        /*0114*/ 	.word	0x00000000


	//----- nvinfo : EIATTR_CBANK_PARAM_SIZE
	.align		4
.L_124:
        /*0118*/ 	.byte	0x03, 0x19
        /*011a*/ 	.short	0x0050


	//----- nvinfo : EIATTR_PARAM_CBANK
	.align		4
        /*011c*/ 	.byte	0x04, 0x0a
        /*011e*/ 	.short	(.L_126 - .L_125)
	.align		4
.L_125:
        /*0120*/ 	.word	index@(.nv.constant0._ZN3cub18CUB_300001_SM_10006detail10merge_sort26DeviceMergeSortMergeKernelINS2_10policy_hubIN6thrust24THRUST_300001_SM_1000_NS6detail15normal_iteratorINS6_10device_ptrIiEEEEE9Policy600ESB_PNS0_8NullTypeESB_SF_m14lex_comparatoriSE_EEvbT2_T3_T4_PT6_PT7_T5_PSJ_SJ_NS1_7vsmem_tE)
        /*0124*/ 	.short	0x0380
        /*0126*/ 	.short	0x0050


	//----- nvinfo : EIATTR_SW_WAR
	.align		4
.L_126:
        /*0128*/ 	.byte	0x04, 0x36
        /*012a*/ 	.short	(.L_128 - .L_127)
.L_127:
        /*012c*/ 	.word	0x00000008
.L_128:


//--------------------- .nv.info._ZN3cub18CUB_300001_SM_10006detail10merge_sort30DeviceMergeSortPartitionKernelIN6thrust24THRUST_300001_SM_1000_NS6detail15normal_iteratorINS5_10device_ptrIiEEEEm14lex_comparatoriEEvbT_PT2_T0_SF_PSF_T1_SF_i --------------------------
	.section	.nv.info._ZN3cub18CUB_300001_SM_10006detail10merge_sort30DeviceMergeSortPartitionKernelIN6thrust24THRUST_300001_SM_1000_NS6detail15normal_iteratorINS5_10device_ptrIiEEEEm14lex_comparatoriEEvbT_PT2_T0_SF_PSF_T1_SF_i,"",@"SHT_CUDA_INFO"
	.sectionflags	@""
	.align	4


	//----- nvinfo : EIATTR_CUDA_API_VERSION
	.align		4
        /*0000*/ 	.byte	0x04, 0x37
        /*0002*/ 	.short	(.L_130 - .L_129)
.L_129:
        /*0004*/ 	.word	0x00000082


	//----- nvinfo : EIATTR_KPARAM_INFO
	.align		4
.L_130:
        /*0008*/ 	.byte	0x04, 0x17
        /*000a*/ 	.short	(.L_132 - .L_131)
.L_131:
        /*000c*/ 	.word	0x00000000
        /*0010*/ 	.short	0x0008
        /*0012*/ 	.short	0x0040
        /*0014*/ 	.byte	0x00, 0xf0, 0x11, 0x00


	//----- nvinfo : EIATTR_KPARAM_INFO
	.align		4
.L_132:
        /*0018*/ 	.byte	0x04, 0x17
        /*001a*/ 	.short	(.L_134 - .L_133)
.L_133:
        /*001c*/ 	.word	0x00000000
        /*0020*/ 	.short	0x0007
        /*0022*/ 	.short	0x0038
        /*0024*/ 	.byte	0x00, 0xf0, 0x21, 0x00


	//----- nvinfo : EIATTR_KPARAM_INFO
	.align		4
.L_134:
        /*0028*/ 	.byte	0x04, 0x17
        /*002a*/ 	.short	(.L_136 - .L_135)
.L_135:
        /*002c*/ 	.word	0x00000000
        /*0030*/ 	.short	0x0006
        /*0032*/ 	.short	0x0030
        /*0034*/ 	.byte	0x00, 0xf0, 0x05, 0x00


	//----- nvinfo : EIATTR_KPARAM_INFO
	.align		4
.L_136:
        /*0038*/ 	.byte	0x04, 0x17
        /*003a*/ 	.short	(.L_138 - .L_137)
.L_137:
        /*003c*/ 	.word	0x00000000
        /*0040*/ 	.short	0x0005
        /*0042*/ 	.short	0x0028
        /*0044*/ 	.byte	0x00, 0xf5, 0x21, 0x00


	//----- nvinfo : EIATTR_KPARAM_INFO
	.align		4
.L_138:
        /*0048*/ 	.byte	0x04, 0x17
        /*004a*/ 	.short	(.L_140 - .L_139)
.L_139:
        /*004c*/ 	.word	0x00000000
        /*0050*/ 	.short	0x0004
        /*0052*/ 	.short	0x0020
        /*0054*/ 	.byte	0x00, 0xf0, 0x21, 0x00


	//----- nvinfo : EIATTR_KPARAM_INFO
	.align		4
.L_140:
        /*0058*/ 	.byte	0x04, 0x17
        /*005a*/ 	.short	(.L_142 - .L_141)
.L_141:
        /*005c*/ 	.word	0x00000000
        /*0060*/ 	.short	0x0003
        /*0062*/ 	.short	0x0018
        /*0064*/ 	.byte	0x00, 0xf0, 0x21, 0x00


	//----- nvinfo : EIATTR_KPARAM_INFO
	.align		4
.L_142:
        /*0068*/ 	.byte	0x04, 0x17
        /*006a*/ 	.short	(.L_144 - .L_143)
.L_143:
        /*006c*/ 	.word	0x00000000
        /*0070*/ 	.short	0x0002
        /*0072*/ 	.short	0x0010
        /*0074*/ 	.byte	0x00, 0xf5, 0x21, 0x00


	//----- nvinfo : EIATTR_KPARAM_INFO
	.align		4
.L_144:
        /*0078*/ 	.byte	0x04, 0x17
        /*007a*/ 	.short	(.L_146 - .L_145)
.L_145:
        /*007c*/ 	.word	0x00000000
        /*0080*/ 	.short	0x0001
        /*0082*/ 	.short	0x0008
        /*0084*/ 	.byte	0x00, 0xf0, 0x21, 0x00


	//----- nvinfo : EIATTR_KPARAM_INFO
	.align		4
.L_146:
        /*0088*/ 	.byte	0x04, 0x17
        /*008a*/ 	.short	(.L_148 - .L_147)
.L_147:
        /*008c*/ 	.word	0x00000000
        /*0090*/ 	.short	0x0000
        /*0092*/ 	.short	0x0000
        /*0094*/ 	.byte	0x00, 0xf0, 0x05, 0x00


	//----- nvinfo : EIATTR_SPARSE_MMA_MASK
	.align		4
.L_148:
        /*0098*/ 	.byte	0x03, 0x50
        /*009a*/ 	.short	0x0000


	//----- nvinfo : EIATTR_MAXREG_COUNT
	.align		4
        /*009c*/ 	.byte	0x03, 0x1b
        /*009e*/ 	.short	0x00ff


	//----- nvinfo : EIATTR_MERCURY_ISA_VERSION
	.align		4
        /*00a0*/ 	.byte	0x03, 0x5f
        /*00a2*/ 	.short	0x0101


	//----- nvinfo : EIATTR_VRC_CTA_INIT_COUNT
	.align		4
        /*00a4*/ 	.byte	0x02, 0x4a
	.zero		1
	.zero		1


	//----- nvinfo : EIATTR_EXIT_INSTR_OFFSETS
	.align		4
        /*00a8*/ 	.byte	0x04, 0x1c
        /*00aa*/ 	.short	(.L_150 - .L_149)


	//   ....[0]....
.L_149:
        /*00ac*/ 	.word	0x00000080


	//   ....[1]....
        /*00b0*/ 	.word	0x000003d0


	//   ....[2]....
        /*00b4*/ 	.word	0x00001210


	//----- nvinfo : EIATTR_CRS_STACK_SIZE
	.align		4
.L_150:
        /*00b8*/ 	.byte	0x04, 0x1e
        /*00ba*/ 	.short	(.L_152 - .L_151)
.L_151:
        /*00bc*/ 	.word	0x00000000


	//----- nvinfo : EIATTR_CBANK_PARAM_SIZE
	.align		4
.L_152:
        /*00c0*/ 	.byte	0x03, 0x19
        /*00c2*/ 	.short	0x0044


	//----- nvinfo : EIATTR_PARAM_CBANK
	.align		4
        /*00c4*/ 	.byte	0x04, 0x0a
        /*00c6*/ 	.short	(.L_154 - .L_153)
	.align		4
.L_153:
        /*00c8*/ 	.word	index@(.nv.constant0._ZN3cub18CUB_300001_SM_10006detail10merge_sort30DeviceMergeSortPartitionKernelIN6thrust24THRUST_300001_SM_1000_NS6detail15normal_iteratorINS5_10device_ptrIiEEEEm14lex_comparatoriEEvbT_PT2_T0_SF_PSF_T1_SF_i)
        /*00cc*/ 	.short	0x0380
        /*00ce*/ 	.short	0x0044


	//----- nvinfo : EIATTR_SW_WAR
	.align		4
.L_154:
        /*00d0*/ 	.byte	0x04, 0x36
        /*00d2*/ 	.short	(.L_156 - .L_155)
.L_155:
        /*00d4*/ 	.word	0x00000008
.L_156:


//--------------------- .nv.info._ZN3cub18CUB_300001_SM_10006detail10merge_sort30DeviceMergeSortBlockSortKernelINS2_10policy_hubIN6thrust24THRUST_300001_SM_1000_NS6detail15normal_iteratorINS6_10device_ptrIiEEEEE9Policy600ESB_PNS0_8NullTypeESB_SF_m14lex_comparatoriSE_EEvbT0_T1_T2_T3_T4_PT6_PT7_T5_NS1_7vsmem_tE --------------------------
	.section	.nv.info._ZN3cub18CUB_300001_SM_10006detail10merge_sort30DeviceMergeSortBlockSortKernelINS2_10policy_hubIN6thrust24THRUST_300001_SM_1000_NS6detail15normal_iteratorINS6_10device_ptrIiEEEEE9Policy600ESB_PNS0_8NullTypeESB_SF_m14lex_comparatoriSE_EEvbT0_T1_T2_T3_T4_PT6_PT7_T5_NS1_7vsmem_tE,"",@"SHT_CUDA_INFO"
	.sectionflags	@""
	.align	4


	//----- nvinfo : EIATTR_CUDA_API_VERSION
	.align		4
        /*0000*/ 	.byte	0x04, 0x37
        /*0002*/ 	.short	(.L_158 - .L_157)
.L_157:
        /*0004*/ 	.word	0x00000082


	//----- nvinfo : EIATTR_KPARAM_INFO
	.align		4
.L_158:
        /*0008*/ 	.byte	0x04, 0x17
        /*000a*/ 	.short	(.L_160 - .L_159)
.L_159:
        /*000c*/ 	.word	0x00000000
        /*0010*/ 	.short	0x0009
        /*0012*/ 	.short	0x0048
        /*0014*/ 	.byte	0x00, 0xf0, 0x21, 0x00


	//----- nvinfo : EIATTR_KPARAM_INFO
	.align		4
.L_160:
        /*0018*/ 	.byte	0x04, 0x17
        /*001a*/ 	.short	(.L_162 - .L_161)
.L_161:
        /*001c*/ 	.word	0x00000000
        /*0020*/ 	.short	0x0008
        /*0022*/ 	.short	0x0040
        /*0024*/ 	.byte	0x00, 0xf0, 0x05, 0x00


	//----- nvinfo : EIATTR_KPARAM_INFO
	.align		4
.L_162:
        /*0028*/ 	.byte	0x04, 0x17
        /*002a*/ 	.short	(.L_164 - .L_163)
.L_163:
        /*002c*/ 	.word	0x00000000
        /*0030*/ 	.short	0x0007
        /*0032*/ 	.short	0x0038
        /*0034*/ 	.byte	0x00, 0xf5, 0x21, 0x00


	//----- nvinfo : EIATTR_KPARAM_INFO
	.align		4
.L_164:
        /*0038*/ 	.byte	0x04, 0x17
        /*003a*/ 	.short	(.L_166 - .L_165)
.L_165:
        /*003c*/ 	.word	0x00000000
        /*0040*/ 	.short	0x0006
        /*0042*/ 	.short	0x0030
        /*0044*/ 	.byte	0x00, 0xf5, 0x21, 0x00


	//----- nvinfo : EIATTR_KPARAM_INFO
	.align		4
.L_166:
        /*0048*/ 	.byte	0x04, 0x17
        /*004a*/ 	.short	(.L_168 - .L_167)
.L_167:
        /*004c*/ 	.word	0x00000000
        /*0050*/ 	.short	0x0005
        /*0052*/ 	.short	0x0028
        /*0054*/ 	.byte	0x00, 0xf0, 0x21, 0x00


	//----- nvinfo : EIATTR_KPARAM_INFO
	.align		4
.L_168:
        /*0058*/ 	.byte	0x04, 0x17
        /*005a*/ 	.short	(.L_170 - .L_169)
.L_169:
        /*005c*/ 	.word	0x00000000
        /*0060*/ 	.short	0x0004
        /*0062*/ 	.short	0x0020
        /*0064*/ 	.byte	0x00, 0xf5, 0x21, 0x00


	//----- nvinfo : EIATTR_KPARAM_INFO
	.align		4
.L_170:
        /*0068*/ 	.byte	0x04, 0x17
        /*006a*/ 	.short	(.L_172 - .L_171)
.L_171:
        /*006c*/ 	.word	0x00000000
        /*0070*/ 	.short	0x0003
        /*0072*/ 	.short	0x0018
        /*0074*/ 	.byte	0x00, 0xf0, 0x21, 0x00


	//----- nvinfo : EIATTR_KPARAM_INFO
	.align		4
.L_172:
        /*0078*/ 	.byte	0x04, 0x17
        /*007a*/ 	.short	(.L_174 - .L_173)
.L_173:
        /*007c*/ 	.word	0x00000000
        /*0080*/ 	.short	0x0002
        /*0082*/ 	.short	0x0010
        /*0084*/ 	.byte	0x00, 0xf5, 0x21, 0x00


	//----- nvinfo : EIATTR_KPARAM_INFO
	.align		4
.L_174:
        /*0088*/ 	.byte	0x04, 0x17
        /*008a*/ 	.short	(.L_176 - .L_175)
.L_175:
        /*008c*/ 	.word	0x00000000
        /*0090*/ 	.short	0x0001
        /*0092*/ 	.short	0x0008
        /*0094*/ 	.byte	0x00, 0xf0, 0x21, 0x00


	//----- nvinfo : EIATTR_KPARAM_INFO
	.align		4
.L_176:
        /*0098*/ 	.byte	0x04, 0x17
        /*009a*/ 	.short	(.L_178 - .L_177)
.L_177:
        /*009c*/ 	.word	0x00000000
        /*00a0*/ 	.short	0x0000
        /*00a2*/ 	.short	0x0000
        /*00a4*/ 	.byte	0x00, 0xf0, 0x05, 0x00


	//----- nvinfo : EIATTR_SPARSE_MMA_MASK
	.align		4
.L_178:
        /*00a8*/ 	.byte	0x03, 0x50
        /*00aa*/ 	.short	0x0000


	//----- nvinfo : EIATTR_MAXREG_COUNT
	.align		4
        /*00ac*/ 	.byte	0x03, 0x1b
        /*00ae*/ 	.short	0x00ff


	//----- nvinfo : EIATTR_NUM_BARRIERS
	.align		4
        /*00b0*/ 	.byte	0x02, 0x4c
        /*00b2*/ 	.byte	0x01
	.zero		1


	//----- nvinfo : EIATTR_MERCURY_ISA_VERSION
	.align		4
        /*00b4*/ 	.byte	0x03, 0x5f
        /*00b6*/ 	.short	0x0101


	//----- nvinfo : EIATTR_COOP_GROUP_MASK_REGIDS
	.align		4
        /*00b8*/ 	.byte	0x04, 0x29
        /*00ba*/ 	.short	(.L_180 - .L_179)


	//   ....[0]....
.L_179:
        /*00bc*/ 	.word	0xffffffff


	//   ....[1]....
        /*00c0*/ 	.word	0xffffffff


	//   ....[2]....
        /*00c4*/ 	.word	0xffffffff


	//   ....[3]....
        /*00c8*/ 	.word	0xffffffff


	//   ....[4]....
        /*00cc*/ 	.word	0xffffffff


	//   ....[5]....
        /*00d0*/ 	.word	0xffffffff


	//----- nvinfo : EIATTR_COOP_GROUP_INSTR_OFFSETS
	.align		4
.L_180:
        /*00d4*/ 	.byte	0x04, 0x28
        /*00d6*/ 	.short	(.L_182 - .L_181)


	//   ....[0]....
.L_181:
        /*00d8*/ 	.word	0x00000410


	//   ....[1]....
        /*00dc*/ 	.word	0x00023590


	//   ....[2]....
        /*00e0*/ 	.word	0x00023910


	//   ....[3]....
        /*00e4*/ 	.word	0x00024200


	//   ....[4]....
        /*00e8*/ 	.word	0x0004af10


	//   ....[5]....
        /*00ec*/ 	.word	0x0004b490


	//----- nvinfo : EIATTR_VRC_CTA_INIT_COUNT
	.align		4
.L_182:
        /*00f0*/ 	.byte	0x02, 0x4a
	.zero		1
	.zero		1


	//----- nvinfo : EIATTR_EXIT_INSTR_OFFSETS
	.align		4
        /*00f4*/ 	.byte	0x04, 0x1c
        /*00f6*/ 	.short	(.L_184 - .L_183)


	//   ....[0]....
.L_183:
        /*00f8*/ 	.word	0x000237c0


	//   ....[1]....
        /*00fc*/ 	.word	0x00023b40


	//   ....[2]....
        /*0100*/ 	.word	0x0004b300


	//   ....[3]....
        /*0104*/ 	.word	0x0004b320


	//   ....[4]....
        /*0108*/ 	.word	0x0004b840


	//   ....[5]....
        /*010c*/ 	.word	0x0004b860


	//----- nvinfo : EIATTR_MAX_THREADS
	.align		4
.L_184:
        /*0110*/ 	.byte	0x04, 0x05
        /*0112*/ 	.short	(.L_186 - .L_185)
.L_185:
        /*0114*/ 	.word	0x00000100
        /*0118*/ 	.word	0x00000001
        /*011c*/ 	.word	0x00000001


	//----- nvinfo : EIATTR_CRS_STACK_SIZE
	.align		4
.L_186:
        /*0120*/ 	.byte	0x04, 0x1e
        /*0122*/ 	.short	(.L_188 - .L_187)
.L_187:
        /*0124*/ 	.word	0x00000000


	//----- nvinfo : EIATTR_CBANK_PARAM_SIZE
	.align		4
.L_188:
        /*0128*/ 	.byte	0x03, 0x19
        /*012a*/ 	.short	0x0050


	//----- nvinfo : EIATTR_PARAM_CBANK
	.align		4
        /*012c*/ 	.byte	0x04, 0x0a
        /*012e*/ 	.short	(.L_190 - .L_189)
	.align		4
.L_189:
        /*0130*/ 	.word	index@(.nv.constant0._ZN3cub18CUB_300001_SM_10006detail10merge_sort30DeviceMergeSortBlockSortKernelINS2_10policy_hubIN6thrust24THRUST_300001_SM_1000_NS6detail15normal_iteratorINS6_10device_ptrIiEEEEE9Policy600ESB_PNS0_8NullTypeESB_SF_m14lex_comparatoriSE_EEvbT0_T1_T2_T3_T4_PT6_PT7_T5_NS1_7vsmem_tE)
        /*0134*/ 	.short	0x0380
        /*0136*/ 	.short	0x0050


	//----- nvinfo : EIATTR_SW_WAR
	.align		4
.L_190:
        /*0138*/ 	.byte	0x04, 0x36
        /*013a*/ 	.short	(.L_192 - .L_191)
.L_191:
        /*013c*/ 	.word	0x00000008
.L_192:


//--------------------- .nv.info._ZN3cub18CUB_300001_SM_10006detail10merge_sort26DeviceMergeSortMergeKernelINS2_10policy_hubIN6thrust24THRUST_300001_SM_1000_NS6detail15normal_iteratorINS6_10device_ptrIiEEEEE9Policy600ESB_PNS0_8NullTypeESB_SF_j14lex_comparatoriSE_EEvbT2_T3_T4_PT6_PT7_T5_PSJ_SJ_NS1_7vsmem_tE --------------------------
	.section	.nv.info._ZN3cub18CUB_300001_SM_10006detail10merge_sort26DeviceMergeSortMergeKernelINS2_10policy_hubIN6thrust24THRUST_300001_SM_1000_NS6detail15normal_iteratorINS6_10device_ptrIiEEEEE9Policy600ESB_PNS0_8NullTypeESB_SF_j14lex_comparatoriSE_EEvbT2_T3_T4_PT6_PT7_T5_PSJ_SJ_NS1_7vsmem_tE,"",@"SHT_CUDA_INFO"
	.sectionflags	@""
	.align	4


	//----- nvinfo : EIATTR_CUDA_API_VERSION
	.align		4
        /*0000*/ 	.byte	0x04, 0x37
        /*0002*/ 	.short	(.L_194 - .L_193)
.L_193:
        /*0004*/ 	.word	0x00000082


	//----- nvinfo : EIATTR_KPARAM_INFO
	.align		4
.L_194:
        /*0008*/ 	.byte	0x04, 0x17
        /*000a*/ 	.short	(.L_196 - .L_195)
.L_195:
        /*000c*/ 	.word	0x00000000
        /*0010*/ 	.short	0x0009
        /*0012*/ 	.short	0x0048
        /*0014*/ 	.byte	0x00, 0xf0, 0x21, 0x00


	//----- nvinfo : EIATTR_KPARAM_INFO
	.align		4
.L_196:
        /*0018*/ 	.byte	0x04, 0x17
        /*001a*/ 	.short	(.L_198 - .L_197)
.L_197:
        /*001c*/ 	.word	0x00000000
        /*0020*/ 	.short	0x0008
        /*0022*/ 	.short	0x0040
        /*0024*/ 	.byte	0x00, 0xf0, 0x11, 0x00


	//----- nvinfo : EIATTR_KPARAM_INFO
	.align		4
.L_198:
        /*0028*/ 	.byte	0x04, 0x17
        /*002a*/ 	.short	(.L_200 - .L_199)
.L_199:
        /*002c*/ 	.word	0x00000000
        /*0030*/ 	.short	0x0007
        /*0032*/ 	.short	0x0038
        /*0034*/ 	.byte	0x00, 0xf5, 0x21, 0x00


	//----- nvinfo : EIATTR_KPARAM_INFO
	.align		4
.L_200:
        /*0038*/ 	.byte	0x04, 0x17
        /*003a*/ 	.short	(.L_202 - .L_201)
.L_201:
        /*003c*/ 	.word	0x00000000
        /*0040*/ 	.short	0x0006
        /*0042*/ 	.short	0x0030
        /*0044*/ 	.byte	0x00, 0xf0, 0x05, 0x00


	//----- nvinfo : EIATTR_KPARAM_INFO
	.align		4
.L_202:
        /*0048*/ 	.byte	0x04, 0x17
        /*004a*/ 	.short	(.L_204 - .L_203)
.L_203:
        /*004c*/ 	.word	0x00000000
        /*0050*/ 	.short	0x0005
        /*0052*/ 	.short	0x0028
        /*0054*/ 	.byte	0x00, 0xf5, 0x21, 0x00


	//----- nvinfo : EIATTR_KPARAM_INFO
	.align		4
.L_204:
        /*0058*/ 	.byte	0x04, 0x17
        /*005a*/ 	.short	(.L_206 - .L_205)
.L_205:
        /*005c*/ 	.word	0x00000000
        /*0060*/ 	.short	0x0004
        /*0062*/ 	.short	0x0020
        /*0064*/ 	.byte	0x00, 0xf5, 0x21, 0x00


	//----- nvinfo : EIATTR_KPARAM_INFO
	.align		4
.L_206:
        /*0068*/ 	.byte	0x04, 0x17
        /*006a*/ 	.short	(.L_208 - .L_207)
.L_207:
        /*006c*/ 	.word	0x00000000
        /*0070*/ 	.short	0x0003
        /*0072*/ 	.short	0x0018
        /*0074*/ 	.byte	0x00, 0xf0, 0x11, 0x00


	//----- nvinfo : EIATTR_KPARAM_INFO
	.align		4
.L_208:
        /*0078*/ 	.byte	0x04, 0x17
        /*007a*/ 	.short	(.L_210 - .L_209)
.L_209:
        /*007c*/ 	.word	0x00000000
        /*0080*/ 	.short	0x0002
        /*0082*/ 	.short	0x0010
        /*0084*/ 	.byte	0x00, 0xf5, 0x21, 0x00


	//----- nvinfo : EIATTR_KPARAM_INFO
	.align		4
.L_210:
        /*0088*/ 	.byte	0x04, 0x17
        /*008a*/ 	.short	(.L_212 - .L_211)
.L_211:
        /*008c*/ 	.word	0x00000000
        /*0090*/ 	.short	0x0001
        /*0092*/ 	.short	0x0008
        /*0094*/ 	.byte	0x00, 0xf0, 0x21, 0x00


	//----- nvinfo : EIATTR_KPARAM_INFO
	.align		4
.L_212:
        /*0098*/ 	.byte	0x04, 0x17
        /*009a*/ 	.short	(.L_214 - .L_213)
.L_213:
        /*009c*/ 	.word	0x00000000
        /*00a0*/ 	.short	0x0000
        /*00a2*/ 	.short	0x0000
        /*00a4*/ 	.byte	0x00, 0xf0, 0x05, 0x00


	//----- nvinfo : EIATTR_SPARSE_MMA_MASK
	.align		4
.L_214:
        /*00a8*/ 	.byte	0x03, 0x50
        /*00aa*/ 	.short	0x0000


	//----- nvinfo : EIATTR_MAXREG_COUNT
	.align		4
        /*00ac*/ 	.byte	0x03, 0x1b
        /*00ae*/ 	.short	0x00ff


	//----- nvinfo : EIATTR_NUM_BARRIERS
	.align		4
        /*00b0*/ 	.byte	0x02, 0x4c
        /*00b2*/ 	.byte	0x01
	.zero		1


	//----- nvinfo : EIATTR_MERCURY_ISA_VERSION
	.align		4
        /*00b4*/ 	.byte	0x03, 0x5f
        /*00b6*/ 	.short	0x0101


	//----- nvinfo : EIATTR_COOP_GROUP_MASK_REGIDS
	.align		4
        /*00b8*/ 	.byte	0x04, 0x29
        /*00ba*/ 	.short	(.L_216 - .L_215)


	//   ....[0]....
.L_215:
        /*00bc*/ 	.word	0xffffffff


	//   ....[1]....
        /*00c0*/ 	.word	0xffffffff


	//   ....[2]....
        /*00c4*/ 	.word	0xffffffff


	//   ....[3]....
        /*00c8*/ 	.word	0xffffffff


	//----- nvinfo : EIATTR_COOP_GROUP_INSTR_OFFSETS
	.align		4
.L_216:
        /*00cc*/ 	.byte	0x04, 0x28
        /*00ce*/ 	.short	(.L_218 - .L_217)


	//   ....[0]....
.L_217:
        /*00d0*/ 	.word	0x00006880


	//   ....[1]....
        /*00d4*/ 	.word	0x00006cd0


	//   ....[2]....
        /*00d8*/ 	.word	0x0000dd70


	//   ....[3]....
        /*00dc*/ 	.word	0x0000e440


	//----- nvinfo : EIATTR_VRC_CTA_INIT_COUNT
	.align		4
.L_218:
        /*00e0*/ 	.byte	0x02, 0x4a
	.zero		1
	.zero		1


	//----- nvinfo : EIATTR_EXIT_INSTR_OFFSETS
	.align		4
        /*00e4*/ 	.byte	0x04, 0x1c
        /*00e6*/ 	.short	(.L_220 - .L_219)


	//   ....[0]....
.L_219:
        /*00e8*/ 	.word	0x00006ab0


	//   ....[1]....
        /*00ec*/ 	.word	0x00006f00


	//   ....[2]....
        /*00f0*/ 	.word	0x0000e210


	//   ....[3]....
        /*00f4*/ 	.word	0x0000e230


	//   ....[4]....
        /*00f8*/ 	.word	0x0000e900


	//   ....[5]....
        /*00fc*/ 	.word	0x0000e920


	//----- nvinfo : EIATTR_MAX_THREADS
	.align		4
.L_220:
        /*0100*/ 	.byte	0x04, 0x05
        /*0102*/ 	.short	(.L_222 - .L_221)
.L_221:
        /*0104*/ 	.word	0x00000100
        /*0108*/ 	.word	0x00000001
        /*010c*/ 	.word	0x00000001


	//----- nvinfo : EIATTR_CRS_STACK_SIZE
	.align		4
.L_222:
        /*0110*/ 	.byte	0x04, 0x1e
        /*0112*/ 	.short	(.L_224 - .L_223)
.L_223:
        /*0114*/ 	.word	0x00000000


	//----- nvinfo : EIATTR_CBANK_PARAM_SIZE
	.align		4
.L_224:
        /*0118*/ 	.byte	0x03, 0x19
        /*011a*/ 	.short	0x0050


	//----- nvinfo : EIATTR_PARAM_CBANK
	.align		4
        /*011c*/ 	.byte	0x04, 0x0a
        /*011e*/ 	.short	(.L_226 - .L_225)
	.align		4
.L_225:
        /*0120*/ 	.word	index@(.nv.constant0._ZN3cub18CUB_300001_SM_10006detail10merge_sort26DeviceMergeSortMergeKernelINS2_10policy_hubIN6thrust24THRUST_300001_SM_1000_NS6detail15normal_iteratorINS6_10device_ptrIiEEEEE9Policy600ESB_PNS0_8NullTypeESB_SF_j14lex_comparatoriSE_EEvbT2_T3_T4_PT6_PT7_T5_PSJ_SJ_NS1_7vsmem_tE)
        /*0124*/ 	.short	0x0380
        /*0126*/ 	.short	0x0050


	//----- nvinfo : EIATTR_SW_WAR
	.align		4
.L_226:
        /*0128*/ 	.byte	0x04, 0x36
        /*012a*/ 	.short	(.L_228 - .L_227)
.L_227:
        /*012c*/ 	.word	0x00000008
.L_228:


//--------------------- .nv.info._ZN3cub18CUB_300001_SM_10006detail10merge_sort30DeviceMergeSortPartitionKernelIN6thrust24THRUST_300001_SM_1000_NS6detail15normal_iteratorINS5_10device_ptrIiEEEEj14lex_comparatoriEEvbT_PT2_T0_SF_PSF_T1_SF_i --------------------------
	.section	.nv.info._ZN3cub18CUB_300001_SM_10006detail10merge_sort30DeviceMergeSortPartitionKernelIN6thrust24THRUST_300001_SM_1000_NS6detail15normal_iteratorINS5_10device_ptrIiEEEEj14lex_comparatoriEEvbT_PT2_T0_SF_PSF_T1_SF_i,"",@"SHT_CUDA_INFO"
	.sectionflags	@""
	.align	4


	//----- nvinfo : EIATTR_CUDA_API_VERSION
	.align		4
        /*0000*/ 	.byte	0x04, 0x37
        /*0002*/ 	.short	(.L_230 - .L_229)
.L_229:
        /*0004*/ 	.word	0x00000082


	//----- nvinfo : EIATTR_KPARAM_INFO
	.align		4
.L_230:
        /*0008*/ 	.byte	0x04, 0x17
        /*000a*/ 	.short	(.L_232 - .L_231)
.L_231:
        /*000c*/ 	.word	0x00000000
        /*0010*/ 	.short	0x0008
        /*0012*/ 	.short	0x0030
        /*0014*/ 	.byte	0x00, 0xf0, 0x11, 0x00


	//----- nvinfo : EIATTR_KPARAM_INFO
	.align		4
.L_232:
        /*0018*/ 	.byte	0x04, 0x17
        /*001a*/ 	.short	(.L_234 - .L_233)
.L_233:
        /*001c*/ 	.word	0x00000000
        /*0020*/ 	.short	0x0007
        /*0022*/ 	.short	0x002c
        /*0024*/ 	.byte	0x00, 0xf0, 0x11, 0x00


	//----- nvinfo : EIATTR_KPARAM_INFO
	.align		4
.L_234:
        /*0028*/ 	.byte	0x04, 0x17
        /*002a*/ 	.short	(.L_236 - .L_235)
.L_235:
        /*002c*/ 	.word	0x00000000
        /*0030*/ 	.short	0x0006
        /*0032*/ 	.short	0x0028
        /*0034*/ 	.byte	0x00, 0xf0, 0x05, 0x00


	//----- nvinfo : EIATTR_KPARAM_INFO
	.align		4
.L_236:
        /*0038*/ 	.byte	0x04, 0x17
        /*003a*/ 	.short	(.L_238 - .L_237)
.L_237:
        /*003c*/ 	.word	0x00000000
        /*0040*/ 	.short	0x0005
        /*0042*/ 	.short	0x0020
        /*0044*/ 	.byte	0x00, 0xf5, 0x21, 0x00


	//----- nvinfo : EIATTR_KPARAM_INFO
	.align		4
.L_238:
        /*0048*/ 	.byte	0x04, 0x17
        /*004a*/ 	.short	(.L_240 - .L_239)
.L_239:
        /*004c*/ 	.word	0x00000000
        /*0050*/ 	.short	0x0004
        /*0052*/ 	.short	0x001c
        /*0054*/ 	.byte	0x00, 0xf0, 0x11, 0x00


	//----- nvinfo : EIATTR_KPARAM_INFO
	.align		4
.L_240:
        /*0058*/ 	.byte	0x04, 0x17
        /*005a*/ 	.short	(.L_242 - .L_241)
.L_241:
        /*005c*/ 	.word	0x00000000
        /*0060*/ 	.short	0x0003
        /*0062*/ 	.short	0x0018
        /*0064*/ 	.byte	0x00, 0xf0, 0x11, 0x00


	//----- nvinfo : EIATTR_KPARAM_INFO
	.align		4
.L_242:
        /*0068*/ 	.byte	0x04, 0x17
        /*006a*/ 	.short	(.L_244 - .L_243)
.L_243:
        /*006c*/ 	.word	0x00000000
        /*0070*/ 	.short	0x0002
        /*0072*/ 	.short	0x0010
        /*0074*/ 	.byte	0x00, 0xf5, 0x21, 0x00


	//----- nvinfo : EIATTR_KPARAM_INFO
	.align		4
.L_244:
        /*0078*/ 	.byte	0x04, 0x17
        /*007a*/ 	.short	(.L_246 - .L_245)
.L_245:
        /*007c*/ 	.word	0x00000000
        /*0080*/ 	.short	0x0001
        /*0082*/ 	.short	0x0008
        /*0084*/ 	.byte	0x00, 0xf0, 0x21, 0x00


	//----- nvinfo : EIATTR_KPARAM_INFO
	.align		4
.L_246:
        /*0088*/ 	.byte	0x04, 0x17
        /*008a*/ 	.short	(.L_248 - .L_247)
.L_247:
        /*008c*/ 	.word	0x00000000
        /*0090*/ 	.short	0x0000
        /*0092*/ 	.short	0x0000
        /*0094*/ 	.byte	0x00, 0xf0, 0x05, 0x00


	//----- nvinfo : EIATTR_SPARSE_MMA_MASK
	.align		4
.L_248:
        /*0098*/ 	.byte	0x03, 0x50
        /*009a*/ 	.short	0x0000


	//----- nvinfo : EIATTR_MAXREG_COUNT
	.align		4
        /*009c*/ 	.byte	0x03, 0x1b
        /*009e*/ 	.short	0x00ff


	//----- nvinfo : EIATTR_MERCURY_ISA_VERSION
	.align		4
        /*00a0*/ 	.byte	0x03, 0x5f
        /*00a2*/ 	.short	0x0101


	//----- nvinfo : EIATTR_VRC_CTA_INIT_COUNT
	.align		4
        /*00a4*/ 	.byte	0x02, 0x4a
	.zero		1
	.zero		1


	//----- nvinfo : EIATTR_EXIT_INSTR_OFFSETS
	.align		4
        /*00a8*/ 	.byte	0x04, 0x1c
        /*00aa*/ 	.short	(.L_250 - .L_249)


	//   ....[0]....
.L_249:
        /*00ac*/ 	.word	0x00000070


	//   ....[1]....
        /*00b0*/ 	.word	0x000001e0


	//   ....[2]....
        /*00b4*/ 	.word	0x00000cd0


	//----- nvinfo : EIATTR_CRS_STACK_SIZE
	.align		4
.L_250:
        /*00b8*/ 	.byte	0x04, 0x1e
        /*00ba*/ 	.short	(.L_252 - .L_251)
.L_251:
        /*00bc*/ 	.word	0x00000000


	//----- nvinfo : EIATTR_CBANK_PARAM_SIZE
	.align		4
.L_252:
        /*00c0*/ 	.byte	0x03, 0x19
        /*00c2*/ 	.short	0x0034


	//----- nvinfo : EIATTR_PARAM_CBANK
	.align		4
        /*00c4*/ 	.byte	0x04, 0x0a
        /*00c6*/ 	.short	(.L_254 - .L_253)
	.align		4
.L_253:
        /*00c8*/ 	.word	index@(.nv.constant0._ZN3cub18CUB_300001_SM_10006detail10merge_sort30DeviceMergeSortPartitionKernelIN6thrust24THRUST_300001_SM_1000_NS6detail15normal_iteratorINS5_10device_ptrIiEEEEj14lex_comparatoriEEvbT_PT2_T0_SF_PSF_T1_SF_i)
        /*00cc*/ 	.short	0x0380
        /*00ce*/ 	.short	0x0034


	//----- nvinfo : EIATTR_SW_WAR
	.align		4
.L_254:
        /*00d0*/ 	.byte	0x04, 0x36
        /*00d2*/ 	.short	(.L_256 - .L_255)
.L_255:
        /*00d4*/ 	.word	0x00000008
.L_256:


//--------------------- .nv.info._ZN3cub18CUB_300001_SM_10006detail10merge_sort30DeviceMergeSortBlockSortKernelINS2_10policy_hubIN6thrust24THRUST_300001_SM_1000_NS6detail15normal_iteratorINS6_10device_ptrIiEEEEE9Policy600ESB_PNS0_8NullTypeESB_SF_j14lex_comparatoriSE_EEvbT0_T1_T2_T3_T4_PT6_PT7_T5_NS1_7vsmem_tE --------------------------
	.section	.nv.info._ZN3cub18CUB_300001_SM_10006detail10merge_sort30DeviceMergeSortBlockSortKernelINS2_10policy_hubIN6thrust24THRUST_300001_SM_1000_NS6detail15normal_iteratorINS6_10device_ptrIiEEEEE9Policy600ESB_PNS0_8NullTypeESB_SF_j14lex_comparatoriSE_EEvbT0_T1_T2_T3_T4_PT6_PT7_T5_NS1_7vsmem_tE,"",@"SHT_CUDA_INFO"
	.sectionflags	@""
	.align	4


	//----- nvinfo : EIATTR_CUDA_API_VERSION
	.align		4
        /*0000*/ 	.byte	0x04, 0x37
        /*0002*/ 	.short	(.L_258 - .L_257)
.L_257:
        /*0004*/ 	.word	0x00000082


	//----- nvinfo : EIATTR_KPARAM_INFO
	.align		4
.L_258:
        /*0008*/ 	.byte	0x04, 0x17
        /*000a*/ 	.short	(.L_260 - .L_259)
.L_259:
        /*000c*/ 	.word	0x00000000
        /*0010*/ 	.short	0x0009
        /*0012*/ 	.short	0x0048
        /*0014*/ 	.byte	0x00, 0xf0, 0x21, 0x00


	//----- nvinfo : EIATTR_KPARAM_INFO
	.align		4
.L_260:
        /*0018*/ 	.byte	0x04, 0x17
        /*001a*/ 	.short	(.L_262 - .L_261)
.L_261:
        /*001c*/ 	.word	0x00000000
        /*0020*/ 	.short	0x0008
        /*0022*/ 	.short	0x0040
        /*0024*/ 	.byte	0x00, 0xf0, 0x05, 0x00


	//----- nvinfo : EIATTR_KPARAM_INFO
	.align		4
.L_262:
        /*0028*/ 	.byte	0x04, 0x17
        /*002a*/ 	.short	(.L_264 - .L_263)
.L_263:
        /*002c*/ 	.word	0x00000000
        /*0030*/ 	.short	0x0007
        /*0032*/ 	.short	0x0038
        /*0034*/ 	.byte	0x00, 0xf5, 0x21, 0x00


	//----- nvinfo : EIATTR_KPARAM_INFO
	.align		4
.L_264:
        /*0038*/ 	.byte	0x04, 0x17
        /*003a*/ 	.short	(.L_266 - .L_265)
.L_265:
        /*003c*/ 	.word	0x00000000
        /*0040*/ 	.short	0x0006
        /*0042*/ 	.short	0x0030
        /*0044*/ 	.byte	0x00, 0xf5, 0x21, 0x00


	//----- nvinfo : EIATTR_KPARAM_INFO
	.align		4
.L_266:
        /*0048*/ 	.byte	0x04, 0x17
        /*004a*/ 	.short	(.L_268 - .L_267)
.L_267:
        /*004c*/ 	.word	0x00000000
        /*0050*/ 	.short	0x0005
        /*0052*/ 	.short	0x0028
        /*0054*/ 	.byte	0x00, 0xf0, 0x11, 0x00


	//----- nvinfo : EIATTR_KPARAM_INFO
	.align		4
.L_268:
        /*0058*/ 	.byte	0x04, 0x17
        /*005a*/ 	.short	(.L_270 - .L_269)
.L_269:
        /*005c*/ 	.word	0x00000000
        /*0060*/ 	.short	0x0004
        /*0062*/ 	.short	0x0020
        /*0064*/ 	.byte	0x00, 0xf5, 0x21, 0x00


	//----- nvinfo : EIATTR_KPARAM_INFO
	.align		4
.L_270:
        /*0068*/ 	.byte	0x04, 0x17
        /*006a*/ 	.short	(.L_272 - .L_271)
.L_271:
        /*006c*/ 	.word	0x00000000
        /*0070*/ 	.short	0x0003
        /*0072*/ 	.short	0x0018
        /*0074*/ 	.byte	0x00, 0xf0, 0x21, 0x00


	//----- nvinfo : EIATTR_KPARAM_INFO
	.align		4
.L_272:
        /*0078*/ 	.byte	0x04, 0x17
        /*007a*/ 	.short	(.L_274 - .L_273)
.L_273:
        /*007c*/ 	.word	0x00000000
        /*0080*/ 	.short	0x0002
        /*0082*/ 	.short	0x0010
        /*0084*/ 	.byte	0x00, 0xf5, 0x21, 0x00


	//----- nvinfo : EIATTR_KPARAM_INFO
	.align		4
.L_274:
        /*0088*/ 	.byte	0x04, 0x17
        /*008a*/ 	.short	(.L_276 - .L_275)
.L_275:
        /*008c*/ 	.word	0x00000000
        /*0090*/ 	.short	0x0001
        /*0092*/ 	.short	0x0008
        /*0094*/ 	.byte	0x00, 0xf0, 0x21, 0x00


	//----- nvinfo : EIATTR_KPARAM_INFO
	.align		4
.L_276:
        /*0098*/ 	.byte	0x04, 0x17
        /*009a*/ 	.short	(.L_278 - .L_277)
.L_277:
        /*009c*/ 	.word	0x00000000
        /*00a0*/ 	.short	0x0000
        /*00a2*/ 	.short	0x0000
        /*00a4*/ 	.byte	0x00, 0xf0, 0x05, 0x00


	//----- nvinfo : EIATTR_SPARSE_MMA_MASK
	.align		4
.L_278:
        /*00a8*/ 	.byte	0x03, 0x50
        /*00aa*/ 	.short	0x0000


	//----- nvinfo : EIATTR_MAXREG_COUNT
	.align		4
        /*00ac*/ 	.byte	0x03, 0x1b
        /*00ae*/ 	.short	0x00ff


	//----- nvinfo : EIATTR_NUM_BARRIERS
	.align		4
        /*00b0*/ 	.byte	0x02, 0x4c
        /*00b2*/ 	.byte	0x01
	.zero		1


	//----- nvinfo : EIATTR_MERCURY_ISA_VERSION
	.align		4
        /*00b4*/ 	.byte	0x03, 0x5f
        /*00b6*/ 	.short	0x0101


	//----- nvinfo : EIATTR_COOP_GROUP_MASK_REGIDS
	.align		4
        /*00b8*/ 	.byte	0x04, 0x29
        /*00ba*/ 	.short	(.L_280 - .L_279)


	//   ....[0]....
.L_279:
        /*00bc*/ 	.word	0xffffffff


	//   ....[1]....
        /*00c0*/ 	.word	0xffffffff


	//   ....[2]....
        /*00c4*/ 	.word	0xffffffff


	//   ....[3]....
        /*00c8*/ 	.word	0xffffffff


	//   ....[4]....
        /*00cc*/ 	.word	0xffffffff


	//   ....[5]....
        /*00d0*/ 	.word	0xffffffff


	//----- nvinfo : EIATTR_COOP_GROUP_INSTR_OFFSETS
	.align		4
.L_280:
        /*00d4*/ 	.byte	0x04, 0x28
        /*00d6*/ 	.short	(.L_282 - .L_281)


	//   ....[0]....
.L_281:
        /*00d8*/ 	.word	0x000003f0


	//   ....[1]....
        /*00dc*/ 	.word	0x00023560


	//   ....[2]....
        /*00e0*/ 	.word	0x000238e0


	//   ....[3]....
        /*00e4*/ 	.word	0x000241d0


	//   ....[4]....
        /*00e8*/ 	.word	0x0004ae60


	//   ....[5]....
        /*00ec*/ 	.word	0x0004b3f0


	//----- nvinfo : EIATTR_VRC_CTA_INIT_COUNT
	.align		4
.L_282:
        /*00f0*/ 	.byte	0x02, 0x4a
	.zero		1
	.zero		1


	//----- nvinfo : EIATTR_EXIT_INSTR_OFFSETS
	.align		4
        /*00f4*/ 	.byte	0x04, 0x1c
        /*00f6*/ 	.short	(.L_284 - .L_283)


	//   ....[0]....
.L_283:
        /*00f8*/ 	.word	0x00023790


	//   ....[1]....
        /*00fc*/ 	.word	0x00023b10


	//   ....[2]....
        /*0100*/ 	.word	0x0004b260


	//   ....[3]....
        /*0104*/ 	.word	0x0004b280


	//   ....[4]....
        /*0108*/ 	.word	0x0004b7c0


	//   ....[5]....
        /*010c*/ 	.word	0x0004b7e0


	//----- nvinfo : EIATTR_MAX_THREADS
	.align		4
.L_284:
        /*0110*/ 	.byte	0x04, 0x05
        /*0112*/ 	.short	(.L_286 - .L_285)
.L_285:
        /*0114*/ 	.word	0x00000100
        /*0118*/ 	.word	0x00000001
        /*011c*/ 	.word	0x00000001


	//----- nvinfo : EIATTR_CRS_STACK_SIZE
	.align		4
.L_286:
        /*0120*/ 	.byte	0x04, 0x1e
        /*0122*/ 	.short	(.L_288 - .L_287)
.L_287:
        /*0124*/ 	.word	0x00000000


	//----- nvinfo : EIATTR_CBANK_PARAM_SIZE
	.align		4
.L_288:
        /*0128*/ 	.byte	0x03, 0x19
        /*012a*/ 	.short	0x0050


	//----- nvinfo : EIATTR_PARAM_CBANK
	.align		4
        /*012c*/ 	.byte	0x04, 0x0a
        /*012e*/ 	.short	(.L_290 - .L_289)
	.align		4
.L_289:
        /*0130*/ 	.word	index@(.nv.constant0._ZN3cub18CUB_300001_SM_10006detail10merge_sort30DeviceMergeSortBlockSortKernelINS2_10policy_hubIN6thrust24THRUST_300001_SM_1000_NS6detail15normal_iteratorINS6_10device_ptrIiEEEEE9Policy600ESB_PNS0_8NullTypeESB_SF_j14lex_comparatoriSE_EEvbT0_T1_T2_T3_T4_PT6_PT7_T5_NS1_7vsmem_tE)
        /*0134*/ 	.short	0x0380
        /*0136*/ 	.short	0x0050


	//----- nvinfo : EIATTR_SW_WAR
	.align		4
.L_290:
        /*0138*/ 	.byte	0x04, 0x36
        /*013a*/ 	.short	(.L_292 - .L_291)
.L_291:
        /*013c*/ 	.word	0x00000008
.L_292:


//--------------------- .nv.info._ZN3cub18CUB_300001_SM_10006detail8for_each13static_kernelINS2_12policy_hub_t12policy_500_tEmN6thrust24THRUST_300001_SM_1000_NS8cuda_cub20__uninitialized_fill7functorINS7_10device_ptrIiEEiEEEEvT0_T1_ --------------------------
	.section	.nv.info._ZN3cub18CUB_300001_SM_10006detail8for_each13static_kernelINS2_12policy_hub_t12policy_500_tEmN6thrust24THRUST_300001_SM_1000_NS8cuda_cub20__uninitialized_fill7functorINS7_10device_ptrIiEEiEEEEvT0_T1_,"",@"SHT_CUDA_INFO"
	.sectionflags	@""
	.align	4


	//----- nvinfo : EIATTR_CUDA_API_VERSION
	.align		4
        /*0000*/ 	.byte	0x04, 0x37
        /*0002*/ 	.short	(.L_294 - .L_293)
.L_293:
        /*0004*/ 	.word	0x00000082


	//----- nvinfo : EIATTR_KPARAM_INFO
	.align		4
.L_294:
        /*0008*/ 	.byte	0x04, 0x17
        /*000a*/ 	.short	(.L_296 - .L_295)
.L_295:
        /*000c*/ 	.word	0x00000000
        /*0010*/ 	.short	0x0001
        /*0012*/ 	.short	0x0008
        /*0014*/ 	.byte	0x00, 0xf0, 0x41, 0x00


	//----- nvinfo : EIATTR_KPARAM_INFO
	.align		4
.L_296:
        /*0018*/ 	.byte	0x04, 0x17
        /*001a*/ 	.short	(.L_298 - .L_297)
.L_297:
        /*001c*/ 	.word	0x00000000
        /*0020*/ 	.short	0x0000
        /*0022*/ 	.short	0x0000
        /*0024*/ 	.byte	0x00, 0xf0, 0x21, 0x00


	//----- nvinfo : EIATTR_SPARSE_MMA_MASK
	.align		4
.L_298:
        /*0028*/ 	.byte	0x03, 0x50
        /*002a*/ 	.short	0x0000


	//----- nvinfo : EIATTR_MAXREG_COUNT
	.align		4
        /*002c*/ 	.byte	0x03, 0x1b
        /*002e*/ 	.short	0x00ff


	//----- nvinfo : EIATTR_MERCURY_ISA_VERSION
	.align		4
        /*0030*/ 	.byte	0x03, 0x5f
        /*0032*/ 	.short	0x0101


	//----- nvinfo : EIATTR_VRC_CTA_INIT_COUNT
	.align		4
        /*0034*/ 	.byte	0x02, 0x4a
	.zero		1
	.zero		1


	//----- nvinfo : EIATTR_EXIT_INSTR_OFFSETS
	.align		4
        /*0038*/ 	.byte	0x04, 0x1c
        /*003a*/ 	.short	(.L_300 - .L_299)


	//   ....[0]....
.L_299:
        /*003c*/ 	.word	0x00000130


	//   ....[1]....
        /*0040*/ 	.word	0x00000230


	//   ....[2]....
        /*0044*/ 	.word	0x00000260


	//----- nvinfo : EIATTR_MAX_THREADS
	.align		4
.L_300:
        /*0048*/ 	.byte	0x04, 0x05
        /*004a*/ 	.short	(.L_302 - .L_301)
.L_301:
        /*004c*/ 	.word	0x00000100
        /*0050*/ 	.word	0x00000001
        /*0054*/ 	.word	0x00000001


	//----- nvinfo : EIATTR_CBANK_PARAM_SIZE
	.align		4
.L_302:
        /*0058*/ 	.byte	0x03, 0x19
        /*005a*/ 	.short	0x0018


	//----- nvinfo : EIATTR_PARAM_CBANK
	.align		4
        /*005c*/ 	.byte	0x04, 0x0a
        /*005e*/ 	.short	(.L_304 - .L_303)
	.align		4
.L_303:
        /*0060*/ 	.word	index@(.nv.constant0._ZN3cub18CUB_300001_SM_10006detail8for_each13static_kernelINS2_12policy_hub_t12policy_500_tEmN6thrust24THRUST_300001_SM_1000_NS8cuda_cub20__uninitialized_fill7functorINS7_10device_ptrIiEEiEEEEvT0_T1_)
        /*0064*/ 	.short	0x0380
        /*0066*/ 	.short	0x0018


	//----- nvinfo : EIATTR_SW_WAR
	.align		4
.L_304:
        /*0068*/ 	.byte	0x04, 0x36
        /*006a*/ 	.short	(.L_306 - .L_305)
.L_305:
        /*006c*/ 	.word	0x00000008
.L_306:


//--------------------- .nv.info._ZN3cub18CUB_300001_SM_10006detail11EmptyKernelIvEEvv --------------------------
	.section	.nv.info._ZN3cub18CUB_300001_SM_10006detail11EmptyKernelIvEEvv,"",@"SHT_CUDA_INFO"
	.sectionflags	@""
	.align	4


	//----- nvinfo : EIATTR_CUDA_API_VERSION
	.align		4
        /*0000*/ 	.byte	0x04, 0x37
        /*0002*/ 	.short	(.L_308 - .L_307)
.L_307:
        /*0004*/ 	.word	0x00000082


	//----- nvinfo : EIATTR_SPARSE_MMA_MASK
	.align		4
.L_308:
        /*0008*/ 	.byte	0x03, 0x50
        /*000a*/ 	.short	0x0000


	//----- nvinfo : EIATTR_MAXREG_COUNT
	.align		4
        /*000c*/ 	.byte	0x03, 0x1b
        /*000e*/ 	.short	0x00ff


	//----- nvinfo : EIATTR_MERCURY_ISA_VERSION
	.align		4
        /*0010*/ 	.byte	0x03, 0x5f
        /*0012*/ 	.short	0x0101


	//----- nvinfo : EIATTR_VRC_CTA_INIT_COUNT
	.align		4
        /*0014*/ 	.byte	0x02, 0x4a
	.zero		1
	.zero		1


	//----- nvinfo : EIATTR_EXIT_INSTR_OFFSETS
	.align		4
        /*0018*/ 	.byte	0x04, 0x1c
        /*001a*/ 	.short	(.L_310 - .L_309)


	//   ....[0]....
.L_309:
        /*001c*/ 	.word	0x00000010


	//----- nvinfo : EIATTR_SW_WAR
	.align		4
.L_310:
        /*0020*/ 	.byte	0x04, 0x36
        /*0022*/ 	.short	(.L_312 - .L_311)
.L_311:
        /*0024*/ 	.word	0x00000008
.L_312:


//--------------------- .nv.callgraph             --------------------------
	.section	.nv.callgraph,"",@"SHT_CUDA_CALLGRAPH"
	.align	4
	.sectionentsize	8
	.align		4
        /*0000*/ 	.word	0x00000000
	.align		4
        /*0004*/ 	.word	0xffffffff
	.align		4
        /*0008*/ 	.word	0x00000000
	.align		4
        /*000c*/ 	.word	0xfffffffe
	.align		4
        /*0010*/ 	.word	0x00000000
	.align		4
        /*0014*/ 	.word	0xfffffffd
	.align		4
        /*0018*/ 	.word	0x00000000
	.align		4
        /*001c*/ 	.word	0xfffffffc


//--------------------- .nv.constant4             --------------------------
	.section	.nv.constant4,"a",@progbits
	.align	8
	.align		8
.nv.constant4:
        /*0000*/ 	.dword	_ZN30_INTERNAL_26b7eef8_4_k_cu_main4cuda3std3__45__cpo5beginE
	.align		8
        /*0008*/ 	.dword	_ZN30_INTERNAL_26b7eef8_4_k_cu_main4cuda3std3__45__cpo3endE
	.align		8
        /*0010*/ 	.dword	_ZN30_INTERNAL_26b7eef8_4_k_cu_main4cuda3std3__45__cpo6cbeginE
	.align		8
        /*0018*/ 	.dword	_ZN30_INTERNAL_26b7eef8_4_k_cu_main4cuda3std3__45__cpo4cendE
	.align		8
        /*0020*/ 	.dword	_ZN30_INTERNAL_26b7eef8_4_k_cu_main4cuda3std3__45__cpo6rbeginE
	.align		8
        /*0028*/ 	.dword	_ZN30_INTERNAL_26b7eef8_4_k_cu_main4cuda3std3__45__cpo4rendE
	.align		8
        /*0030*/ 	.dword	_ZN30_INTERNAL_26b7eef8_4_k_cu_main4cuda3std3__45__cpo7crbeginE
	.align		8
        /*0038*/ 	.dword	_ZN30_INTERNAL_26b7eef8_4_k_cu_main4cuda3std3__45__cpo5crendE
	.align		8
        /*0040*/ 	.dword	_ZN30_INTERNAL_26b7eef8_4_k_cu_main4cuda3std3__432_GLOBAL__N__26b7eef8_4_k_cu_main6ignoreE
	.align		8
        /*0048*/ 	.dword	_ZN30_INTERNAL_26b7eef8_4_k_cu_main4cuda3std3__419piecewise_constructE
	.align		8
        /*0050*/ 	.dword	_ZN30_INTERNAL_26b7eef8_4_k_cu_main4cuda3std3__48in_placeE
	.align		8
        /*0058*/ 	.dword	_ZN30_INTERNAL_26b7eef8_4_k_cu_main4cuda3std3__420unreachable_sentinelE
	.align		8
        /*0060*/ 	.dword	_ZN30_INTERNAL_26b7eef8_4_k_cu_main4cuda3std3__47nulloptE
	.align		8
        /*0068*/ 	.dword	_ZN30_INTERNAL_26b7eef8_4_k_cu_main4cuda3std3__48unexpectE
	.align		8
        /*0070*/ 	.dword	_ZN30_INTERNAL_26b7eef8_4_k_cu_main4cuda3std6ranges3__45__cpo4swapE
	.align		8
        /*0078*/ 	.dword	_ZN30_INTERNAL_26b7eef8_4_k_cu_main4cuda3std6ranges3__45__cpo9iter_moveE
	.align		8
        /*0080*/ 	.dword	_ZN30_INTERNAL_26b7eef8_4_k_cu_main4cuda3std6ranges3__45__cpo5beginE
	.align		8
        /*0088*/ 	.dword	_ZN30_INTERNAL_26b7eef8_4_k_cu_main4cuda3std6ranges3__45__cpo3endE
	.align		8
        /*0090*/ 	.dword	_ZN30_INTERNAL_26b7eef8_4_k_cu_main4cuda3std6ranges3__45__cpo6cbeginE
	.align		8
        /*0098*/ 	.dword	_ZN30_INTERNAL_26b7eef8_4_k_cu_main4cuda3std6ranges3__45__cpo4cendE
	.align		8
        /*00a0*/ 	.dword	_ZN30_INTERNAL_26b7eef8_4_k_cu_main4cuda3std6ranges3__45__cpo7advanceE
	.align		8
        /*00a8*/ 	.dword	_ZN30_INTERNAL_26b7eef8_4_k_cu_main4cuda3std6ranges3__45__cpo9iter_swapE
	.align		8
        /*00b0*/ 	.dword	_ZN30_INTERNAL_26b7eef8_4_k_cu_main4cuda3std6ranges3__45__cpo4nextE
	.align		8
        /*00b8*/ 	.dword	_ZN30_INTERNAL_26b7eef8_4_k_cu_main4cuda3std6ranges3__45__cpo4prevE
	.align		8
        /*00c0*/ 	.dword	_ZN30_INTERNAL_26b7eef8_4_k_cu_main4cuda3std6ranges3__45__cpo4dataE
	.align		8
        /*00c8*/ 	.dword	_ZN30_INTERNAL_26b7eef8_4_k_cu_main4cuda3std6ranges3__45__cpo5cdataE
	.align		8
        /*00d0*/ 	.dword	_ZN30_INTERNAL_26b7eef8_4_k_cu_main4cuda3std6ranges3__45__cpo4sizeE
	.align		8
        /*00d8*/ 	.dword	_ZN30_INTERNAL_26b7eef8_4_k_cu_main4cuda3std6ranges3__45__cpo5ssizeE
	.align		8
        /*00e0*/ 	.dword	_ZN30_INTERNAL_26b7eef8_4_k_cu_main4cuda3std6ranges3__45__cpo8distanceE
	.align		8
        /*00e8*/ 	.dword	_ZN30_INTERNAL_26b7eef8_4_k_cu_main6thrust24THRUST_300001_SM_1000_NS8cuda_cub3parE
	.align		8
        /*00f0*/ 	.dword	_ZN30_INTERNAL_26b7eef8_4_k_cu_main6thrust24THRUST_300001_SM_1000_NS8cuda_cub10par_nosyncE
	.align		8
        /*00f8*/ 	.dword	_ZN30_INTERNAL_26b7eef8_4_k_cu_main6thrust24THRUST_300001_SM_1000_NS6system6detail10sequential3seqE
	.align		8
        /*0100*/ 	.dword	_ZN30_INTERNAL_26b7eef8_4_k_cu_main6thrust24THRUST_300001_SM_1000_NS6system3cpp3parE
	.align		8
        /*0108*/ 	.dword	_ZN30_INTERNAL_26b7eef8_4_k_cu_main6thrust24THRUST_300001_SM_1000_NS12placeholders2_1E
	.align		8
        /*0110*/ 	.dword	_ZN30_INTERNAL_26b7eef8_4_k_cu_main6thrust24THRUST_300001_SM_1000_NS12placeholders2_2E
	.align		8
        /*0118*/ 	.dword	_ZN30_INTERNAL_26b7eef8_4_k_cu_main6thrust24THRUST_300001_SM_1000_NS12placeholders2_3E
	.align		8
        /*0120*/ 	.dword	_ZN30_INTERNAL_26b7eef8_4_k_cu_main6thrust24THRUST_300001_SM_1000_NS12placeholders2_4E
	.align		8
        /*0128*/ 	.dword	_ZN30_INTERNAL_26b7eef8_4_k_cu_main6thrust24THRUST_300001_SM_1000_NS12placeholders2_5E
	.align		8
        /*0130*/ 	.dword	_ZN30_INTERNAL_26b7eef8_4_k_cu_main6thrust24THRUST_300001_SM_1000_NS12placeholders2_6E
	.align		8
        /*0138*/ 	.dword	_ZN30_INTERNAL_26b7eef8_4_k_cu_main6thrust24THRUST_300001_SM_1000_NS12placeholders2_7E
	.align		8
        /*0140*/ 	.dword	_ZN30_INTERNAL_26b7eef8_4_k_cu_main6thrust24THRUST_300001_SM_1000_NS12placeholders2_8E
	.align		8
        /*0148*/ 	.dword	_ZN30_INTERNAL_26b7eef8_4_k_cu_main6thrust24THRUST_300001_SM_1000_NS12placeholders2_9E
	.align		8
        /*0150*/ 	.dword	_ZN30_INTERNAL_26b7eef8_4_k_cu_main6thrust24THRUST_300001_SM_1000_NS12placeholders3_10E
	.align		8
        /*0158*/ 	.dword	_ZN30_INTERNAL_26b7eef8_4_k_cu_main6thrust24THRUST_300001_SM_1000_NS3seqE
	.align		8
        /*0160*/ 	.dword	_ZN30_INTERNAL_26b7eef8_4_k_cu_main6thrust24THRUST_300001_SM_1000_NS6deviceE


//--------------------- .text._ZN3cub18CUB_300001_SM_10006detail10merge_sort26DeviceMergeSortMergeKernelINS2_10policy_hubIN6thrust24THRUST_300001_SM_1000_NS6detail15normal_iteratorINS6_10device_ptrIiEEEEE9Policy600ESB_PNS0_8NullTypeESB_SF_m14lex_comparatoriSE_EEvbT2_T3_T4_PT6_PT7_T5_PSJ_SJ_NS1_7vsmem_tE --------------------------
	.section	.text._ZN3cub18CUB_300001_SM_10006detail10merge_sort26DeviceMergeSortMergeKernelINS2_10policy_hubIN6thrust24THRUST_300001_SM_1000_NS6detail15normal_iteratorINS6_10device_ptrIiEEEEE9Policy600ESB_PNS0_8NullTypeESB_SF_m14lex_comparatoriSE_EEvbT2_T3_T4_PT6_PT7_T5_PSJ_SJ_NS1_7vsmem_tE,"ax",@progbits
	.align	128
        .global         _ZN3cub18CUB_300001_SM_10006detail10merge_sort26DeviceMergeSortMergeKernelINS2_10policy_hubIN6thrust24THRUST_300001_SM_1000_NS6detail15normal_iteratorINS6_10device_ptrIiEEEEE9Policy600ESB_PNS0_8NullTypeESB_SF_m14lex_comparatoriSE_EEvbT2_T3_T4_PT6_PT7_T5_PSJ_SJ_NS1_7vsmem_tE
        .type           _ZN3cub18CUB_300001_SM_10006detail10merge_sort26DeviceMergeSortMergeKernelINS2_10policy_hubIN6thrust24THRUST_300001_SM_1000_NS6detail15normal_iteratorINS6_10device_ptrIiEEEEE9Policy600ESB_PNS0_8NullTypeESB_SF_m14lex_comparatoriSE_EEvbT2_T3_T4_PT6_PT7_T5_PSJ_SJ_NS1_7vsmem_tE,@function
        .size           _ZN3cub18CUB_300001_SM_10006detail10merge_sort26DeviceMergeSortMergeKernelINS2_10policy_hubIN6thrust24THRUST_300001_SM_1000_NS6detail15normal_iteratorINS6_10device_ptrIiEEEEE9Policy600ESB_PNS0_8NullTypeESB_SF_m14lex_comparatoriSE_EEvbT2_T3_T4_PT6_PT7_T5_PSJ_SJ_NS1_7vsmem_tE,(.L_x_3025 - _ZN3cub18CUB_300001_SM_10006detail10merge_sort26DeviceMergeSortMergeKernelINS2_10policy_hubIN6thrust24THRUST_300001_SM_1000_NS6detail15normal_iteratorINS6_10device_ptrIiEEEEE9Policy600ESB_PNS0_8NullTypeESB_SF_m14lex_comparatoriSE_EEvbT2_T3_T4_PT6_PT7_T5_PSJ_SJ_NS1_7vsmem_tE)
        .other          _ZN3cub18CUB_300001_SM_10006detail10merge_sort26DeviceMergeSortMergeKernelINS2_10policy_hubIN6thrust24THRUST_300001_SM_1000_NS6detail15normal_iteratorINS6_10device_ptrIiEEEEE9Policy600ESB_PNS0_8NullTypeESB_SF_m14lex_comparatoriSE_EEvbT2_T3_T4_PT6_PT7_T5_PSJ_SJ_NS1_7vsmem_tE,@"STO_CUDA_ENTRY STV_DEFAULT"
_ZN3cub18CUB_300001_SM_10006detail10merge_sort26DeviceMergeSortMergeKernelINS2_10policy_hubIN6thrust24THRUST_300001_SM_1000_NS6detail15normal_iteratorINS6_10device_ptrIiEEEEE9Policy600ESB_PNS0_8NullTypeESB_SF_m14lex_comparatoriSE_EEvbT2_T3_T4_PT6_PT7_T5_PSJ_SJ_NS1_7vsmem_tE:
.text._ZN3cub18CUB_300001_SM_10006detail10merge_sort26DeviceMergeSortMergeKernelINS2_10policy_hubIN6thrust24THRUST_300001_SM_1000_NS6detail15normal_iteratorINS6_10device_ptrIiEEEEE9Policy600ESB_PNS0_8NullTypeESB_SF_m14lex_comparatoriSE_EEvbT2_T3_T4_PT6_PT7_T5_PSJ_SJ_NS1_7vsmem_tE:
[----:B------:R-:W-:Y:S01]  /*0000*/  LDC R1, c[0x0][0x37c] ;  /* 0x0000df00ff017b82 */ /* 0x000fe20000000800 */
[----:B------:R-:W0:Y:S01]  /*0010*/  S2R R2, SR_CTAID.X ;  /* 0x0000000000027919 */ /* 0x000e220000002500 */
[----:B------:R-:W1:Y:S01]  /*0020*/  LDCU UR4, c[0x0][0x370] ;  /* 0x00006e00ff0477ac */ /* 0x000e620008000800 */
[----:B------:R-:W2:Y:S01]  /*0030*/  S2R R0, SR_TID.X ;  /* 0x0000000000007919 */ /* 0x000ea20000002100 */
[----:B------:R-:W3:Y:S01]  /*0040*/  LDCU.64 UR6, c[0x0][0x358] ;  /* 0x00006b00ff0677ac */ /* 0x000ee20008000a00 */
[----:B-1----:R-:W-:-:S06]  /*0050*/  UIADD3 UR4, UPT, UPT, UR4, -0x1, URZ ;  /* 0xffffffff04047890 */ /* 0x002fcc000fffe0ff */
[----:B0-----:R-:W-:-:S13]  /*0060*/  ISETP.GE.U32.AND P0, PT, R2, UR4, PT ;  /* 0x0000000402007c0c */ /* 0x001fda000bf06070 */
[----:B--23--:R-:W-:Y:S05]  /*0070*/  @P0 BRA `(.L_x_0) ;  /* 0x0000007000280947 */ /* 0x00cfea0003800000 */
[----:B------:R-:W0:Y:S08]  /*0080*/  LDC.64 R8, c[0x0][0x3b8] ;  /* 0x0000ee00ff087b82 */ /* 0x000e300000000a00 */
[----:B------:R-:W1:Y:S08]  /*0090*/  LDC.64 R20, c[0x0][0x3c0] ;  /* 0x0000f000ff147b82 */ /* 0x000e700000000a00 */
[----:B------:R-:W2:Y:S01]  /*00a0*/  LDC.64 R10, c[0x0][0x398] ;  /* 0x0000e600ff0a7b82 */ /* 0x000ea20000000a00 */
[----:B------:R-:W-:Y:S01]  /*00b0*/  IMAD.MOV.U32 R17, RZ, RZ, RZ ;  /* 0x000000ffff117224 */ /* 0x000fe200078e00ff */
[----:B------:R-:W3:Y:S01]  /*00c0*/  LDCU.U8 UR4, c[0x0][0x380] ;  /* 0x00007000ff0477ac */ /* 0x000ee20008000000 */
[----:B0-----:R-:W-:-:S05]  /*00d0*/  IMAD.WIDE.U32 R8, R2, 0x8, R8 ;  /* 0x0000000802087825 */ /* 0x001fca00078e0008 */
[----:B------:R-:W4:Y:S04]  /*00e0*/  LDG.E.64 R14, desc[UR6][R8.64+0x8] ;  /* 0x00000806080e7981 */ /* 0x000f28000c1e1b00 */
[----:B------:R0:W5:Y:S01]  /*00f0*/  LDG.E.64 R12, desc[UR6][R8.64] ;  /* 0x00000006080c7981 */ /* 0x000162000c1e1b00 */
[----:B-1----:R-:W-:Y:S01]  /*0100*/  IADD3 R7, P1, PT, RZ, -R20, RZ ;  /* 0x80000014ff077210 */ /* 0x002fe20007f3e0ff */
[----:B------:R-:W-:Y:S01]  /*0110*/  ACQBULK ;  /* 0x000000000000782e */ /* 0x000fe20000000000 */
[----:B------:R-:W-:Y:S01]  /*0120*/  SHF.R.U32.HI R27, RZ, 0x1, R21 ;  /* 0x00000001ff1b7819 */ /* 0x000fe20000011615 */
[----:B---3--:R-:W-:Y:S01]  /*0130*/  UPRMT UR4, UR4, 0x8880, URZ ;  /* 0x0000888004047896 */ /* 0x008fe200080000ff */
[----:B------:R-:W-:-:S03]  /*0140*/  LOP3.LUT R5, R7, R2, RZ, 0xc0, !PT ;  /* 0x0000000207057212 */ /* 0x000fc600078ec0ff */
[----:B------:R-:W-:Y:S01]  /*0150*/  IMAD R27, R27, 0x1100, RZ ;  /* 0x000011001b1b7824 */ /* 0x000fe200078e02ff */
[----:B------:R-:W-:Y:S01]  /*0160*/  IADD3 R3, P0, PT, R2, -R5, RZ ;  /* 0x8000000502037210 */ /* 0x000fe20007f1e0ff */
[----:B------:R-:W-:Y:S01]  /*0170*/  IMAD.WIDE.U32 R4, R5, 0x1100, RZ ;  /* 0x0000110005047825 */ /* 0x000fe200078e00ff */
[----:B------:R-:W-:Y:S01]  /*0180*/  LOP3.LUT R2, R7, R2, RZ, 0xfc, !PT ;  /* 0x0000000207027212 */ /* 0x000fe200078efcff */
[----:B------:R-:W-:Y:S02]  /*0190*/  UISETP.NE.AND UP0, UPT, UR4, URZ, UPT ;  /* 0x000000ff0400728c */ /* 0x000fe4000bf05270 */
[----:B------:R-:W-:Y:S01]  /*01a0*/  IMAD.X R6, RZ, RZ, -0x1, P0 ;  /* 0xffffffffff067424 */ /* 0x000fe200000e06ff */
[----:B------:R-:W-:Y:S01]  /*01b0*/  ISETP.NE.U32.AND P0, PT, R2, -0x1, PT ;  /* 0xffffffff0200780c */ /* 0x000fe20003f05070 */
[----:B------:R-:W-:Y:S02]  /*01c0*/  IMAD.IADD R7, R5, 0x1, R17 ;  /* 0x0000000105077824 */ /* 0x000fe400078e0211 */
[----:B0-----:R-:W-:-:S04]  /*01d0*/  IMAD.WIDE.U32 R8, R3, 0x1100, RZ ;  /* 0x0000110003087825 */ /* 0x001fc800078e00ff */
[----:B------:R-:W-:Y:S01]  /*01e0*/  IMAD R17, R6, 0x1100, RZ ;  /* 0x0000110006117824 */ /* 0x000fe200078e02ff */
[----:B------:R-:W-:-:S03]  /*01f0*/  ISETP.GT.U32.AND P3, PT, R8, -0x1101, PT ;  /* 0xffffeeff0800780c */ /* 0x000fc60003f64070 */
[----:B------:R-:W-:Y:S01]  /*0200*/  IMAD.IADD R17, R9, 0x1, R17 ;  /* 0x0000000109117824 */ /* 0x000fe200078e0211 */
[--C-:B------:R-:W-:Y:S01]  /*0210*/  SHF.R.U64 R9, R20, 0x1, R21.reuse ;  /* 0x0000000114097819 */ /* 0x100fe20000001215 */
[----:B------:R-:W-:-:S03]  /*0220*/  IMAD.X R20, RZ, RZ, ~R21, P1 ;  /* 0x000000ffff147224 */ /* 0x000fc600008e0e15 */
[----:B------:R-:W-:Y:S01]  /*0230*/  ISETP.GT.U32.AND.EX P3, PT, R17, -0x1, PT, P3 ;  /* 0xffffffff1100780c */ /* 0x000fe20003f64130 */
[----:B------:R-:W-:Y:S01]  /*0240*/  IMAD.WIDE.U32 R2, R9, 0x1100, RZ ;  /* 0x0000110009027825 */ /* 0x000fe200078e00ff */
[----:B------:R-:W-:Y:S02]  /*0250*/  ISETP.NE.AND.EX P0, PT, R20, -0x1, PT, P0 ;  /* 0xffffffff1400780c */ /* 0x000fe40003f05300 */
[----:B------:R-:W-:Y:S02]  /*0260*/  SEL R21, R8, 0xffffeeff, P3 ;  /* 0xffffeeff08157807 */ /* 0x000fe40001800000 */
[----:B------:R-:W-:Y:S02]  /*0270*/  SEL R22, R17, 0xffffffff, P3 ;  /* 0xffffffff11167807 */ /* 0x000fe40001800000 */
[----:B------:R-:W-:Y:S02]  /*0280*/  LOP3.LUT R21, RZ, R21, RZ, 0x33, !PT ;  /* 0x00000015ff157212 */ /* 0x000fe400078e33ff */
[----:B------:R-:W-:-:S02]  /*0290*/  LOP3.LUT R22, RZ, R22, RZ, 0x33, !PT ;  /* 0x00000016ff167212 */ /* 0x000fc400078e33ff */
[----:B----4-:R-:W-:-:S04]  /*02a0*/  IADD3 R19, P2, PT, R14, -R4, RZ ;  /* 0x800000040e137210 */ /* 0x010fc80007f5e0ff */
[----:B------:R-:W-:Y:S01]  /*02b0*/  IADD3 R21, P3, P4, -R19, R8, R21 ;  /* 0x0000000813157210 */ /* 0x000fe20007c7e115 */
[--C-:B------:R-:W-:Y:S01]  /*02c0*/  IMAD.X R14, R15, 0x1, ~R7.reuse, P2 ;  /* 0x000000010f0e7824 */ /* 0x100fe200010e0e07 */
[----:B--2---:R-:W-:Y:S02]  /*02d0*/  IADD3 R15, P1, PT, -R4, R10, RZ ;  /* 0x0000000a040f7210 */ /* 0x004fe40007f3e1ff */
[----:B-----5:R-:W-:Y:S02]  /*02e0*/  IADD3 R10, P5, PT, R12, -R4, RZ ;  /* 0x800000040c0a7210 */ /* 0x020fe40007fbe0ff */
[----:B------:R-:W-:Y:S01]  /*02f0*/  IADD3.X R14, PT, PT, ~R14, R17, R22, P3, P4 ;  /* 0x000000110e0e7210 */ /* 0x000fe20001fe8516 */
[----:B------:R-:W-:Y:S01]  /*0300*/  IMAD.X R16, R11, 0x1, ~R7, P1 ;  /* 0x000000010b107824 */ /* 0x000fe200008e0e07 */
[----:B------:R-:W-:Y:S01]  /*0310*/  ISETP.GT.U32.AND P1, PT, R15, R2, PT ;  /* 0x000000020f00720c */ /* 0x000fe20003f24070 */
[----:B------:R-:W-:Y:S01]  /*0320*/  IMAD.IADD R11, R3, 0x1, R27 ;  /* 0x00000001030b7824 */ /* 0x000fe200078e021b */
[----:B------:R-:W-:Y:S01]  /*0330*/  IADD3 R18, P2, PT, -R10, R8, RZ ;  /* 0x000000080a127210 */ /* 0x000fe20007f5e1ff */
[----:B------:R-:W-:Y:S01]  /*0340*/  IMAD.X R8, R13, 0x1, ~R7, P5 ;  /* 0x000000010d087824 */ /* 0x000fe200028e0e07 */
[----:B------:R-:W-:-:S02]  /*0350*/  SEL R22, R2, R21, !P0 ;  /* 0x0000001502167207 */ /* 0x000fc40004000000 */
[----:B------:R-:W-:Y:S01]  /*0360*/  ISETP.GT.U32.AND.EX P1, PT, R16, R11, PT, P1 ;  /* 0x0000000b1000720c */ /* 0x000fe20003f24110 */
[----:B------:R-:W-:Y:S01]  /*0370*/  IMAD.X R8, R17, 0x1, ~R8, P2 ;  /* 0x0000000111087824 */ /* 0x000fe200010e0e08 */
[----:B------:R-:W-:Y:S02]  /*0380*/  ISETP.LT.U32.AND P2, PT, R2, R15, PT ;  /* 0x0000000f0200720c */ /* 0x000fe40003f41070 */
[-C--:B------:R-:W-:Y:S02]  /*0390*/  SEL R23, R15, R2.reuse, P1 ;  /* 0x000000020f177207 */ /* 0x080fe40000800000 */
[----:B------:R-:W-:Y:S02]  /*03a0*/  SEL R20, R16, R11, P1 ;  /* 0x0000000b10147207 */ /* 0x000fe40000800000 */
[----:B------:R-:W-:Y:S02]  /*03b0*/  IADD3 R17, P1, PT, R23, -R2, RZ ;  /* 0x8000000217117210 */ /* 0x000fe40007f3e0ff */
[----:B------:R-:W-:-:S02]  /*03c0*/  SEL R14, R11, R14, !P0 ;  /* 0x0000000e0b0e7207 */ /* 0x000fc40004000000 */
[-C--:B------:R-:W-:Y:S01]  /*03d0*/  ISETP.LT.U32.AND P3, PT, R22, R17.reuse, PT ;  /* 0x000000111600720c */ /* 0x080fe20003f61070 */
[----:B------:R-:W-:Y:S01]  /*03e0*/  IMAD.X R21, R20, 0x1, ~R11, P1 ;  /* 0x0000000114157824 */ /* 0x000fe200008e0e0b */
[----:B------:R-:W-:Y:S02]  /*03f0*/  ISETP.LT.U32.AND P1, PT, R18, R17, PT ;  /* 0x000000111200720c */ /* 0x000fe40003f21070 */
[----:B------:R-:W-:Y:S02]  /*0400*/  ISETP.LT.U32.AND.EX P2, PT, R11, R16, PT, P2 ;  /* 0x000000100b00720c */ /* 0x000fe40003f41120 */
[-C--:B------:R-:W-:Y:S02]  /*0410*/  ISETP.LT.U32.AND.EX P1, PT, R8, R21.reuse, PT, P1 ;  /* 0x000000150800720c */ /* 0x080fe40003f21110 */
[----:B------:R-:W-:Y:S02]  /*0420*/  ISETP.LT.U32.AND.EX P3, PT, R14, R21, PT, P3 ;  /* 0x000000150e00720c */ /* 0x000fe40003f61130 */
[----:B------:R-:W-:-:S02]  /*0430*/  @!P0 SEL R19, R2, R15, P2 ;  /* 0x0000000f02138207 */ /* 0x000fc40001000000 */
[-C--:B------:R-:W-:Y:S02]  /*0440*/  SEL R25, R18, R17.reuse, P1 ;  /* 0x0000001112197207 */ /* 0x080fe40000800000 */
[----:B------:R-:W-:Y:S01]  /*0450*/  SEL R22, R22, R17, P3 ;  /* 0x0000001116167207 */ /* 0x000fe20001800000 */
[----:B------:R-:W-:Y:S01]  /*0460*/  IMAD.IADD R19, R19, 0x1, -R10 ;  /* 0x0000000113137824 */ /* 0x000fe200078e0a0a */
[----:B------:R-:W-:-:S03]  /*0470*/  SEL R8, R8, R21, P1 ;  /* 0x0000001508087207 */ /* 0x000fc60000800000 */
[----:B------:R-:W-:Y:S01]  /*0480*/  IMAD.IADD R22, R22, 0x1, -R25 ;  /* 0x0000000116167824 */ /* 0x000fe200078e0a19 */
[----:B------:R-:W-:Y:S06]  /*0490*/  BRA.U !UP0, `(.L_x_1) ;  /* 0x0000000508407547 */ /* 0x000fec000b800000 */
[----:B------:R-:W0:Y:S01]  /*04a0*/  LDCU.64 UR4, c[0x0][0x388] ;  /* 0x00007100ff0477ac */ /* 0x000e220008000a00 */
[----:B------:R-:W-:Y:S01]  /*04b0*/  IADD3 R3, P0, P1, R25, R4, R2 ;  /* 0x0000000419037210 */ /* 0x000fe2000791e002 */
[----:B------:R-:W-:Y:S01]  /*04c0*/  VIADD R4, R0, 0x100 ;  /* 0x0000010000047836 */ /* 0x000fe20000000000 */
[----:B------:R-:W-:Y:S01]  /*04d0*/  IADD3 R5, P2, PT, R12, R0, RZ ;  /* 0x000000000c057210 */ /* 0x000fe20007f5e0ff */
[----:B------:R-:W-:Y:S01]  /*04e0*/  IMAD.IADD R2, R0, 0x1, -R19 ;  /* 0x0000000100027824 */ /* 0x000fe200078e0a13 */
[----:B------:R-:W-:Y:S02]  /*04f0*/  IADD3.X R7, PT, PT, R8, R7, R11, P0, P1 ;  /* 0x0000000708077210 */ /* 0x000fe400007e240b */
[-C--:B------:R-:W-:Y:S01]  /*0500*/  ISETP.GE.AND P3, PT, R4, R19.reuse, PT ;  /* 0x000000130400720c */ /* 0x080fe20003f66270 */
[----:B------:R-:W-:Y:S01]  /*0510*/  IMAD.X R12, RZ, RZ, R13, P2 ;  /* 0x000000ffff0c7224 */ /* 0x000fe200010e060d */
[C---:B------:R-:W-:Y:S02]  /*0520*/  ISETP.GE.AND P2, PT, R0.reuse, R19, PT ;  /* 0x000000130000720c */ /* 0x040fe40003f46270 */
[----:B------:R-:W-:-:S02]  /*0530*/  IADD3 R4, PT, PT, R0, 0x200, RZ ;  /* 0x0000020000047810 */ /* 0x000fc40007ffe0ff */
[----:B------:R-:W-:Y:S02]  /*0540*/  IADD3 R3, P1, PT, R2, R3, RZ ;  /* 0x0000000302037210 */ /* 0x000fe40007f3e0ff */
[----:B------:R-:W-:Y:S02]  /*0550*/  ISETP.GE.AND P4, PT, R4, R19, PT ;  /* 0x000000130400720c */ /* 0x000fe40003f86270 */
[----:B------:R-:W-:Y:S02]  /*0560*/  LEA.HI.X.SX32 R2, R2, R7, 0x1, P1 ;  /* 0x0000000702027211 */ /* 0x000fe400008f0eff */
[----:B0-----:R-:W-:-:S04]  /*0570*/  LEA R14, P0, R5, UR4, 0x2 ;  /* 0x00000004050e7c11 */ /* 0x001fc8000f8010ff */
[----:B------:R-:W-:Y:S02]  /*0580*/  LEA.HI.X R15, R5, UR5, R12, 0x2, P0 ;  /* 0x00000005050f7c11 */ /* 0x000fe400080f140c */
[----:B------:R-:W-:-:S03]  /*0590*/  LEA R12, P0, R3, UR4, 0x2 ;  /* 0x00000004030c7c11 */ /* 0x000fc6000f8010ff */
[----:B------:R0:W5:Y:S01]  /*05a0*/  @!P2 LDG.E R18, desc[UR6][R14.64] ;  /* 0x000000060e12a981 */ /* 0x000162000c1e1900 */
[----:B------:R-:W-:-:S05]  /*05b0*/  LEA.HI.X R13, R3, UR5, R2, 0x2, P0 ;  /* 0x00000005030d7c11 */ /* 0x000fca00080f1402 */
[----:B------:R0:W5:Y:S04]  /*05c0*/  @P3 LDG.E R11, desc[UR6][R12.64+0x400] ;  /* 0x000400060c0b3981 */ /* 0x000168000c1e1900 */
[----:B------:R0:W5:Y:S01]  /*05d0*/  @P4 LDG.E R10, desc[UR6][R12.64+0x800] ;  /* 0x000800060c0a4981 */ /* 0x000162000c1e1900 */
[C---:B------:R-:W-:Y:S01]  /*05e0*/  VIADD R2, R0.reuse, 0x300 ;  /* 0x0000030000027836 */ /* 0x040fe20000000000 */
[----:B------:R-:W-:-:S04]  /*05f0*/  LOP3.LUT R4, R0, 0x400, RZ, 0xfc, !PT ;  /* 0x0000040000047812 */ /* 0x000fc800078efcff */
[-C--:B------:R-:W-:Y:S01]  /*0600*/  ISETP.GE.AND P5, PT, R2, R19.reuse, PT ;  /* 0x000000130200720c */ /* 0x080fe20003fa6270 */
[----:B------:R-:W-:Y:S01]  /*0610*/  VIADD R2, R0, 0x500 ;  /* 0x0000050000027836 */ /* 0x000fe20000000000 */
[-C--:B------:R-:W-:Y:S01]  /*0620*/  ISETP.GE.AND P6, PT, R4, R19.reuse, PT ;  /* 0x000000130400720c */ /* 0x080fe20003fc6270 */
[C---:B------:R-:W-:Y:S02]  /*0630*/  VIADD R4, R0.reuse, 0x600 ;  /* 0x0000060000047836 */ /* 0x040fe40000000000 */
[----:B------:R-:W-:Y:S01]  /*0640*/  VIADD R6, R0, 0x700 ;  /* 0x0000070000067836 */ /* 0x000fe20000000000 */
[-C--:B------:R-:W-:Y:S02]  /*0650*/  ISETP.GE.AND P0, PT, R2, R19.reuse, PT ;  /* 0x000000130200720c */ /* 0x080fe40003f06270 */
[----:B------:R-:W-:Y:S01]  /*0660*/  ISETP.GE.AND P1, PT, R4, R19, PT ;  /* 0x000000130400720c */ /* 0x000fe20003f26270 */
[C---:B------:R-:W-:Y:S01]  /*0670*/  VIADD R4, R0.reuse, 0x900 ;  /* 0x0000090000047836 */ /* 0x040fe20000000000 */
[----:B------:R-:W-:-:S03]  /*0680*/  LOP3.LUT R2, R0, 0x800, RZ, 0xfc, !PT ;  /* 0x0000080000027812 */ /* 0x000fc600078efcff */
[----:B------:R0:W5:Y:S04]  /*0690*/  @P5 LDG.E R9, desc[UR6][R12.64+0xc00] ;  /* 0x000c00060c095981 */ /* 0x000168000c1e1900 */
[----:B------:R0:W5:Y:S04]  /*06a0*/  @P6 LDG.E R8, desc[UR6][R12.64+0x1000] ;  /* 0x001000060c086981 */ /* 0x000168000c1e1900 */
[----:B------:R0:W5:Y:S04]  /*06b0*/  @P0 LDG.E R7, desc[UR6][R12.64+0x1400] ;  /* 0x001400060c070981 */ /* 0x000168000c1e1900 */
[----:B------:R0:W5:Y:S01]  /*06c0*/  @P2 LDG.E R18, desc[UR6][R12.64] ;  /* 0x000000060c122981 */ /* 0x000162000c1e1900 */
[----:B------:R-:W-:-:S03]  /*06d0*/  ISETP.GE.AND P2, PT, R6, R19, PT ;  /* 0x000000130600720c */ /* 0x000fc60003f46270 */
[----:B------:R0:W5:Y:S04]  /*06e0*/  @P1 LDG.E R6, desc[UR6][R12.64+0x1800] ;  /* 0x001800060c061981 */ /* 0x000168000c1e1900 */
[----:B------:R0:W5:Y:S01]  /*06f0*/  @!P3 LDG.E R11, desc[UR6][R14.64+0x400] ;  /* 0x000400060e0bb981 */ /* 0x000162000c1e1900 */
[----:B------:R-:W-:-:S03]  /*0700*/  ISETP.GE.AND P3, PT, R2, R19, PT ;  /* 0x000000130200720c */ /* 0x000fc60003f66270 */
[----:B------:R0:W5:Y:S01]  /*0710*/  @!P4 LDG.E R10, desc[UR6][R14.64+0x800] ;  /* 0x000800060e0ac981 */ /* 0x000162000c1e1900 */
[----:B------:R-:W-:-:S03]  /*0720*/  ISETP.GE.AND P4, PT, R4, R19, PT ;  /* 0x000000130400720c */ /* 0x000fc60003f86270 */
[----:B------:R0:W5:Y:S06]  /*0730*/  @P2 LDG.E R5, desc[UR6][R12.64+0x1c00] ;  /* 0x001c00060c052981 */ /* 0x00016c000c1e1900 */
[----:B------:R0:W5:Y:S04]  /*0740*/  @P3 LDG.E R4, desc[UR6][R12.64+0x2000] ;  /* 0x002000060c043981 */ /* 0x000168000c1e1900 */
[----:B------:R0:W5:Y:S01]  /*0750*/  @P4 LDG.E R3, desc[UR6][R12.64+0x2400] ;  /* 0x002400060c034981 */ /* 0x000162000c1e1900 */
[----:B------:R-:W-:-:S02]  /*0760*/  VIADD R2, R0, 0xa00 ;  /* 0x00000a0000027836 */ /* 0x000fc40000000000 */
[----:B------:R-:W-:Y:S01]  /*0770*/  VIADD R16, R0, 0xb00 ;  /* 0x00000b0000107836 */ /* 0x000fe20000000000 */
[----:B------:R0:W5:Y:S02]  /*0780*/  @!P5 LDG.E R9, desc[UR6][R14.64+0xc00] ;  /* 0x000c00060e09d981 */ /* 0x000164000c1e1900 */
[-C--:B------:R-:W-:Y:S02]  /*0790*/  ISETP.GE.AND P5, PT, R2, R19.reuse, PT ;  /* 0x000000130200720c */ /* 0x080fe40003fa6270 */
[----:B------:R-:W-:Y:S01]  /*07a0*/  LOP3.LUT R2, R0, 0xc00, RZ, 0xfc, !PT ;  /* 0x00000c0000027812 */ /* 0x000fe200078efcff */
[----:B------:R0:W5:Y:S01]  /*07b0*/  @!P6 LDG.E R8, desc[UR6][R14.64+0x1000] ;  /* 0x001000060e08e981 */ /* 0x000162000c1e1900 */
[-C--:B------:R-:W-:Y:S01]  /*07c0*/  ISETP.GE.AND P6, PT, R16, R19.reuse, PT ;  /* 0x000000131000720c */ /* 0x080fe20003fc6270 */
[----:B------:R-:W-:Y:S02]  /*07d0*/  VIADD R16, R0, 0xd00 ;  /* 0x00000d0000107836 */ /* 0x000fe40000000000 */
[----:B------:R0:W5:Y:S01]  /*07e0*/  @!P0 LDG.E R7, desc[UR6][R14.64+0x1400] ;  /* 0x001400060e078981 */ /* 0x000162000c1e1900 */
[----:B------:R-:W-:Y:S01]  /*07f0*/  ISETP.GE.AND P0, PT, R2, R19, PT ;  /* 0x000000130200720c */ /* 0x000fe20003f06270 */
[----:B------:R-:W-:-:S08]  /*0800*/  VIADD R2, R0, 0xe00 ;  /* 0x00000e0000027836 */ /* 0x000fd00000000000 */
[----:B------:R0:W5:Y:S04]  /*0810*/  @P6 LDG.E R23, desc[UR6][R12.64+0x2c00] ;  /* 0x002c00060c176981 */ /* 0x000168000c1e1900 */
[----:B------:R0:W5:Y:S04]  /*0820*/  @P0 LDG.E R24, desc[UR6][R12.64+0x3000] ;  /* 0x003000060c180981 */ /* 0x000168000c1e1900 */
[----:B------:R0:W5:Y:S01]  /*0830*/  @!P1 LDG.E R6, desc[UR6][R14.64+0x1800] ;  /* 0x001800060e069981 */ /* 0x000162000c1e1900 */
[----:B------:R-:W-:Y:S01]  /*0840*/  ISETP.GE.AND P1, PT, R16, R19, PT ;  /* 0x000000131000720c */ /* 0x000fe20003f26270 */
[----:B------:R-:W-:-:S02]  /*0850*/  VIADD R16, R0, 0xf00 ;  /* 0x00000f0000107836 */ /* 0x000fc40000000000 */
[----:B------:R0:W5:Y:S01]  /*0860*/  @!P2 LDG.E R5, desc[UR6][R14.64+0x1c00] ;  /* 0x001c00060e05a981 */ /* 0x000162000c1e1900 */
[----:B------:R-:W-:Y:S02]  /*0870*/  ISETP.GE.AND P2, PT, R2, R19, PT ;  /* 0x000000130200720c */ /* 0x000fe40003f46270 */
[----:B------:R-:W-:-:S07]  /*0880*/  LOP3.LUT R2, R0, 0x1000, RZ, 0xfc, !PT ;  /* 0x0000100000027812 */ /* 0x000fce00078efcff */
[----:B------:R0:W5:Y:S04]  /*0890*/  @P1 LDG.E R20, desc[UR6][R12.64+0x3400] ;  /* 0x003400060c141981 */ /* 0x000168000c1e1900 */
[----:B------:R0:W5:Y:S01]  /*08a0*/  @!P3 LDG.E R4, desc[UR6][R14.64+0x2000] ;  /* 0x002000060e04b981 */ /* 0x000162000c1e1900 */
[----:B------:R-:W-:-:S03]  /*08b0*/  ISETP.GE.AND P3, PT, R16, R19, PT ;  /* 0x000000131000720c */ /* 0x000fc60003f66270 */
[----:B------:R0:W5:Y:S01]  /*08c0*/  @!P4 LDG.E R3, desc[UR6][R14.64+0x2400] ;  /* 0x002400060e03c981 */ /* 0x000162000c1e1900 */
[----:B------:R-:W-:-:S03]  /*08d0*/  ISETP.GE.AND P4, PT, R2, R19, PT ;  /* 0x000000130200720c */ /* 0x000fc60003f86270 */
[----:B------:R0:W5:Y:S04]  /*08e0*/  @P5 LDG.E R2, desc[UR6][R12.64+0x2800] ;  /* 0x002800060c025981 */ /* 0x000168000c1e1900 */
[----:B------:R0:W5:Y:S04]  /*08f0*/  @P2 LDG.E R16, desc[UR6][R12.64+0x3800] ;  /* 0x003800060c102981 */ /* 0x000168000c1e1900 */
[----:B------:R0:W5:Y:S04]  /*0900*/  @P3 LDG.E R21, desc[UR6][R12.64+0x3c00] ;  /* 0x003c00060c153981 */ /* 0x000168000c1e1900 */
[----:B------:R0:W5:Y:S04]  /*0910*/  @P4 LDG.E R25, desc[UR6][R12.64+0x4000] ;  /* 0x004000060c194981 */ /* 0x000168000c1e1900 */
[----:B------:R0:W5:Y:S04]  /*0920*/  @!P6 LDG.E R23, desc[UR6][R14.64+0x2c00] ;  /* 0x002c00060e17e981 */ /* 0x000168000c1e1900 */
[----:B------:R0:W5:Y:S04]  /*0930*/  @!P0 LDG.E R24, desc[UR6][R14.64+0x3000] ;  /* 0x003000060e188981 */ /* 0x000168000c1e1900 */
[----:B------:R0:W5:Y:S04]  /*0940*/  @!P1 LDG.E R20, desc[UR6][R14.64+0x3400] ;  /* 0x003400060e149981 */ /* 0x000168000c1e1900 */
[----:B------:R0:W5:Y:S04]  /*0950*/  @!P5 LDG.E R2, desc[UR6][R14.64+0x2800] ;  /* 0x002800060e02d981 */ /* 0x000168000c1e1900 */
[----:B------:R0:W5:Y:S04]  /*0960*/  @!P2 LDG.E R16, desc[UR6][R14.64+0x3800] ;  /* 0x003800060e10a981 */ /* 0x000168000c1e1900 */
[----:B------:R0:W5:Y:S04]  /*0970*/  @!P3 LDG.E R21, desc[UR6][R14.64+0x3c00] ;  /* 0x003c00060e15b981 */ /* 0x000168000c1e1900 */
[----:B------:R0:W5:Y:S01]  /*0980*/  @!P4 LDG.E R25, desc[UR6][R14.64+0x4000] ;  /* 0x004000060e19c981 */ /* 0x000162000c1e1900 */
[----:B------:R-:W-:Y:S05]  /*0990*/  BRA `(.L_x_2) ;  /* 0x0000000c00847947 */ /* 0x000fea0003800000 */
.L_x_1:
[----:B------:R-:W-:Y:S01]  /*09a0*/  IMAD.MOV.U32 R6, RZ, RZ, R4 ;  /* 0x000000ffff067224 */ /* 0x000fe200078e0004 */
[C---:B------:R-:W-:Y:S01]  /*09b0*/  ISETP.GE.AND P1, PT, R0.reuse, R19, PT ;  /* 0x000000130000720c */ /* 0x040fe20003f26270 */
[----:B------:R-:W-:Y:S01]  /*09c0*/  IMAD.IADD R5, R0, 0x1, -R19 ;  /* 0x0000000100057824 */ /* 0x000fe200078e0a13 */
[----:B------:R-:W0:Y:S01]  /*09d0*/  LDCU.64 UR4, c[0x0][0x3a0] ;  /* 0x00007400ff0477ac */ /* 0x000e220008000a00 */
[----:B------:R-:W-:-:S03]  /*09e0*/  IMAD.WIDE.U32 R6, R9, 0x1100, R6 ;  /* 0x0000110009067825 */ /* 0x000fc600078e0006 */
[C---:B------:R-:W-:Y:S01]  /*09f0*/  SEL R2, R0.reuse, R5, !P1 ;  /* 0x0000000500027207 */ /* 0x040fe20004800000 */
[C---:B------:R-:W-:Y:S01]  /*0a00*/  VIADD R4, R0.reuse, 0x100 ;  /* 0x0000010000047836 */ /* 0x040fe20000000000 */
[----:B------:R-:W-:Y:S01]  /*0a10*/  IADD3 R25, P0, PT, R25, R6, RZ ;  /* 0x0000000619197210 */ /* 0x000fe20007f1e0ff */
[C---:B------:R-:W-:Y:S01]  /*0a20*/  VIADD R10, R0.reuse, 0x200 ;  /* 0x00000200000a7836 */ /* 0x040fe20000000000 */
[----:B------:R-:W-:Y:S01]  /*0a30*/  SHF.R.S32.HI R15, RZ, 0x1f, R5 ;  /* 0x0000001fff0f7819 */ /* 0x000fe20000011405 */
[----:B------:R-:W-:Y:S01]  /*0a40*/  VIADD R14, R0, 0x300 ;  /* 0x00000300000e7836 */ /* 0x000fe20000000000 */
[----:B------:R-:W-:Y:S01]  /*0a50*/  IADD3.X R27, PT, PT, R8, R27, R7, P0, !PT ;  /* 0x0000001b081b7210 */ /* 0x000fe200007fe407 */
[--C-:B------:R-:W-:Y:S01]  /*0a60*/  IMAD.IADD R8, R4, 0x1, -R19.reuse ;  /* 0x0000000104087824 */ /* 0x100fe200078e0a13 */
[----:B------:R-:W-:Y:S01]  /*0a70*/  SEL R3, R12, R25, !P1 ;  /* 0x000000190c037207 */ /* 0x000fe20004800000 */
[--C-:B------:R-:W-:Y:S01]  /*0a80*/  IMAD.IADD R6, R14, 0x1, -R19.reuse ;  /* 0x000000010e067824 */ /* 0x100fe200078e0a13 */
[----:B------:R-:W-:Y:S01]  /*0a90*/  ISETP.GE.AND P4, PT, R4, R19, PT ;  /* 0x000000130400720c */ /* 0x000fe20003f86270 */
[----:B------:R-:W-:Y:S01]  /*0aa0*/  VIADD R18, R0, 0x500 ;  /* 0x0000050000127836 */ /* 0x000fe20000000000 */
[----:B------:R-:W-:Y:S01]  /*0ab0*/  IADD3 R2, P5, PT, R2, R3, RZ ;  /* 0x0000000302027210 */ /* 0x000fe20007fbe0ff */
[----:B------:R-:W-:Y:S01]  /*0ac0*/  VIADD R20, R0, 0x600 ;  /* 0x0000060000147836 */ /* 0x000fe20000000000 */
[----:B------:R-:W-:Y:S01]  /*0ad0*/  SEL R3, R4, R8, !P4 ;  /* 0x0000000804037207 */ /* 0x000fe20006000000 */
[--C-:B------:R-:W-:Y:S01]  /*0ae0*/  IMAD.IADD R16, R18, 0x1, -R19.reuse ;  /* 0x0000000112107824 */ /* 0x100fe200078e0a13 */
[----:B------:R-:W-:Y:S01]  /*0af0*/  SEL R4, R12, R25, !P4 ;  /* 0x000000190c047207 */ /* 0x000fe20006000000 */
[----:B------:R-:W-:Y:S01]  /*0b00*/  IMAD.IADD R24, R20, 0x1, -R19 ;  /* 0x0000000114187824 */ /* 0x000fe200078e0a13 */
[----:B------:R-:W-:-:S02]  /*0b10*/  ISETP.GE.AND P2, PT, R10, R19, PT ;  /* 0x000000130a00720c */ /* 0x000fc40003f46270 */
[----:B------:R-:W-:Y:S02]  /*0b20*/  IADD3 R7, PT, PT, -R19, R10, RZ ;  /* 0x0000000a13077210 */ /* 0x000fe40007ffe1ff */
[----:B------:R-:W-:Y:S02]  /*0b30*/  ISETP.GE.AND P0, PT, R14, R19, PT ;  /* 0x000000130e00720c */ /* 0x000fe40003f06270 */
[----:B------:R-:W-:Y:S02]  /*0b40*/  IADD3 R3, P3, PT, R3, R4, RZ ;  /* 0x0000000403037210 */ /* 0x000fe40007f7e0ff */
[----:B------:R-:W-:Y:S02]  /*0b50*/  SEL R4, R10, R7, !P2 ;  /* 0x000000070a047207 */ /* 0x000fe40005000000 */
[----:B------:R-:W-:Y:S02]  /*0b60*/  SEL R5, R14, R6, !P0 ;  /* 0x000000060e057207 */ /* 0x000fe40004000000 */
[----:B------:R-:W-:-:S02]  /*0b70*/  SEL R9, R12, R25, !P2 ;  /* 0x000000190c097207 */ /* 0x000fc40005000000 */
[----:B------:R-:W-:Y:S02]  /*0b80*/  SEL R10, R12, R25, !P0 ;  /* 0x000000190c0a7207 */ /* 0x000fe40004000000 */
[----:B------:R-:W-:Y:S02]  /*0b90*/  SHF.R.S32.HI R8, RZ, 0x1f, R8 ;  /* 0x0000001fff087819 */ /* 0x000fe40000011408 */
[----:B------:R-:W-:Y:S02]  /*0ba0*/  SEL R15, R15, RZ, P1 ;  /* 0x000000ff0f0f7207 */ /* 0x000fe40000800000 */
[----:B------:R-:W-:Y:S02]  /*0bb0*/  SEL R14, R13, R27, !P1 ;  /* 0x0000001b0d0e7207 */ /* 0x000fe40004800000 */
[----:B------:R-:W-:Y:S02]  /*0bc0*/  IADD3 R4, P1, PT, R4, R9, RZ ;  /* 0x0000000904047210 */ /* 0x000fe40007f3e0ff */
[----:B------:R-:W-:Y:S01]  /*0bd0*/  IADD3 R5, P6, PT, R5, R10, RZ ;  /* 0x0000000a05057210 */ /* 0x000fe20007fde0ff */
[----:B------:R-:W-:Y:S01]  /*0be0*/  IMAD.X R15, R15, 0x1, R14, P5 ;  /* 0x000000010f0f7824 */ /* 0x000fe200028e060e */
[----:B------:R-:W-:-:S02]  /*0bf0*/  LOP3.LUT R10, R0, 0x400, RZ, 0xfc, !PT ;  /* 0x00000400000a7812 */ /* 0x000fc400078efcff */
[----:B------:R-:W-:Y:S02]  /*0c00*/  SEL R9, R13, R27, !P4 ;  /* 0x0000001b0d097207 */ /* 0x000fe40006000000 */
[----:B------:R-:W-:Y:S01]  /*0c10*/  SEL R8, R8, RZ, P4 ;  /* 0x000000ff08087207 */ /* 0x000fe20002000000 */
[----:B------:R-:W-:Y:S01]  /*0c20*/  IMAD.IADD R17, R10, 0x1, -R19 ;  /* 0x000000010a117824 */ /* 0x000fe200078e0a13 */
[-C--:B------:R-:W-:Y:S02]  /*0c30*/  ISETP.GE.AND P4, PT, R18, R19.reuse, PT ;  /* 0x000000131200720c */ /* 0x080fe40003f86270 */
[----:B------:R-:W-:Y:S01]  /*0c40*/  SHF.R.S32.HI R7, RZ, 0x1f, R7 ;  /* 0x0000001fff077819 */ /* 0x000fe20000011407 */
[----:B------:R-:W-:Y:S01]  /*0c50*/  IMAD.X R14, R8, 0x1, R9, P3 ;  /* 0x00000001080e7824 */ /* 0x000fe200018e0609 */
[----:B------:R-:W-:Y:S02]  /*0c60*/  ISETP.GE.AND P5, PT, R10, R19, PT ;  /* 0x000000130a00720c */ /* 0x000fe40003fa6270 */
[----:B------:R-:W-:-:S02]  /*0c70*/  SEL R8, R18, R16, !P4 ;  /* 0x0000001012087207 */ /* 0x000fc40006000000 */
[----:B------:R-:W-:Y:S02]  /*0c80*/  SEL R11, R7, RZ, P2 ;  /* 0x000000ff070b7207 */ /* 0x000fe40001000000 */
[----:B------:R-:W-:Y:S02]  /*0c90*/  SEL R18, R13, R27, !P2 ;  /* 0x0000001b0d127207 */ /* 0x000fe40005000000 */
[----:B------:R-:W-:Y:S02]  /*0ca0*/  SEL R9, R10, R17, !P5 ;  /* 0x000000110a097207 */ /* 0x000fe40006800000 */
[CC--:B------:R-:W-:Y:S01]  /*0cb0*/  SEL R10, R12.reuse, R25.reuse, !P5 ;  /* 0x000000190c0a7207 */ /* 0x0c0fe20006800000 */
[----:B------:R-:W-:Y:S01]  /*0cc0*/  IMAD.X R11, R11, 0x1, R18, P1 ;  /* 0x000000010b0b7824 */ /* 0x000fe200008e0612 */
[----:B------:R-:W-:Y:S01]  /*0cd0*/  SEL R7, R12, R25, !P4 ;  /* 0x000000190c077207 */ /* 0x000fe20006000000 */
[----:B------:R-:W-:Y:S01]  /*0ce0*/  VIADD R18, R0, 0x700 ;  /* 0x0000070000127836 */ /* 0x000fe20000000000 */
[----:B------:R-:W-:-:S02]  /*0cf0*/  SHF.R.S32.HI R6, RZ, 0x1f, R6 ;  /* 0x0000001fff067819 */ /* 0x000fc40000011406 */
[----:B------:R-:W-:Y:S02]  /*0d00*/  ISETP.GE.AND P1, PT, R20, R19, PT ;  /* 0x000000131400720c */ /* 0x000fe40003f26270 */
[----:B------:R-:W-:Y:S02]  /*0d10*/  IADD3 R9, P2, PT, R9, R10, RZ ;  /* 0x0000000a09097210 */ /* 0x000fe40007f5e0ff */
[----:B------:R-:W-:Y:S02]  /*0d20*/  IADD3 R8, P3, PT, R8, R7, RZ ;  /* 0x0000000708087210 */ /* 0x000fe40007f7e0ff */
[----:B------:R-:W-:Y:S02]  /*0d30*/  SEL R21, R13, R27, !P0 ;  /* 0x0000001b0d157207 */ /* 0x000fe40004000000 */
[----:B------:R-:W-:Y:S01]  /*0d40*/  SEL R10, R6, RZ, P0 ;  /* 0x000000ff060a7207 */ /* 0x000fe20000000000 */
[----:B------:R-:W-:Y:S01]  /*0d50*/  IMAD.IADD R6, R18, 0x1, -R19 ;  /* 0x0000000112067824 */ /* 0x000fe200078e0a13 */
[----:B------:R-:W-:-:S02]  /*0d60*/  SEL R7, R20, R24, !P1 ;  /* 0x0000001814077207 */ /* 0x000fc40004800000 */
[----:B------:R-:W-:Y:S01]  /*0d70*/  SEL R20, R12, R25, !P1 ;  /* 0x000000190c147207 */ /* 0x000fe20004800000 */
[----:B------:R-:W-:Y:S01]  /*0d80*/  IMAD.X R10, R10, 0x1, R21, P6 ;  /* 0x000000010a0a7824 */ /* 0x000fe200030e0615 */
[C---:B------:R-:W-:Y:S02]  /*0d90*/  ISETP.GE.AND P0, PT, R18.reuse, R19, PT ;  /* 0x000000131200720c */ /* 0x040fe40003f06270 */
[----:B------:R-:W-:Y:S02]  /*0da0*/  SHF.R.S32.HI R17, RZ, 0x1f, R17 ;  /* 0x0000001fff117819 */ /* 0x000fe40000011411 */
[----:B------:R-:W-:Y:S02]  /*0db0*/  IADD3 R7, P6, PT, R7, R20, RZ ;  /* 0x0000001407077210 */ /* 0x000fe40007fde0ff */
[----:B------:R-:W-:Y:S02]  /*0dc0*/  SEL R23, R18, R6, !P0 ;  /* 0x0000000612177207 */ /* 0x000fe40004000000 */
[----:B------:R-:W-:-:S02]  /*0dd0*/  SEL R18, R12, R25, !P0 ;  /* 0x000000190c127207 */ /* 0x000fc40004000000 */
[-C--:B------:R-:W-:Y:S02]  /*0de0*/  SEL R20, R13, R27.reuse, !P5 ;  /* 0x0000001b0d147207 */ /* 0x080fe40006800000 */
[----:B------:R-:W-:Y:S02]  /*0df0*/  SEL R17, R17, RZ, P5 ;  /* 0x000000ff11117207 */ /* 0x000fe40002800000 */
[----:B------:R-:W-:Y:S02]  /*0e00*/  SHF.R.S32.HI R16, RZ, 0x1f, R16 ;  /* 0x0000001fff107819 */ /* 0x000fe40000011410 */
[----:B------:R-:W-:Y:S01]  /*0e10*/  IADD3 R23, P5, PT, R23, R18, RZ ;  /* 0x0000001217177210 */ /* 0x000fe20007fbe0ff */
[----:B------:R-:W-:Y:S01]  /*0e20*/  IMAD.X R18, R17, 0x1, R20, P2 ;  /* 0x0000000111127824 */ /* 0x000fe200010e0614 */
[----:B------:R-:W-:Y:S02]  /*0e30*/  SEL R16, R16, RZ, P4 ;  /* 0x000000ff10107207 */ /* 0x000fe40002000000 */
[----:B------:R-:W-:-:S02]  /*0e40*/  SEL R29, R13, R27, !P4 ;  /* 0x0000001b0d1d7207 */ /* 0x000fc40006000000 */
[----:B0-----:R-:W-:-:S03]  /*0e50*/  LEA R20, P2, R2, UR4, 0x2 ;  /* 0x0000000402147c11 */ /* 0x001fc6000f8410ff */
[----:B------:R-:W-:Y:S01]  /*0e60*/  IMAD.X R29, R16, 0x1, R29, P3 ;  /* 0x00000001101d7824 */ /* 0x000fe200018e061d */
[----:B------:R-:W-:Y:S02]  /*0e70*/  LEA.HI.X R21, R2, UR5, R15, 0x2, P2 ;  /* 0x0000000502157c11 */ /* 0x000fe400090f140f */
[C---:B------:R-:W-:Y:S02]  /*0e80*/  LEA R16, P2, R3.reuse, UR4, 0x2 ;  /* 0x0000000403107c11 */ /* 0x040fe4000f8410ff */
[----:B------:R-:W-:Y:S02]  /*0e90*/  LEA R2, P3, R4, UR4, 0x2 ;  /* 0x0000000404027c11 */ /* 0x000fe4000f8610ff */
[----:B------:R-:W-:Y:S01]  /*0ea0*/  LEA.HI.X R17, R3, UR5, R14, 0x2, P2 ;  /* 0x0000000503117c11 */ /* 0x000fe200090f140e */
[----:B------:R-:W-:Y:S01]  /*0eb0*/  VIADD R26, R0, 0x900 ;  /* 0x00000900001a7836 */ /* 0x000fe20000000000 */
[----:B------:R-:W-:Y:S02]  /*0ec0*/  LEA.HI.X R3, R4, UR5, R11, 0x2, P3 ;  /* 0x0000000504037c11 */ /* 0x000fe400098f140b */
[----:B------:R-:W-:Y:S01]  /*0ed0*/  SHF.R.S32.HI R24, RZ, 0x1f, R24 ;  /* 0x0000001fff187819 */ /* 0x000fe20000011418 */
[----:B------:R0:W5:Y:S01]  /*0ee0*/  LDG.E R11, desc[UR6][R16.64] ;  /* 0x00000006100b7981 */ /* 0x000162000c1e1900 */
[----:B------:R-:W-:-:S02]  /*0ef0*/  LEA R4, P2, R5, UR4, 0x2 ;  /* 0x0000000405047c11 */ /* 0x000fc4000f8410ff */
[----:B------:R-:W-:Y:S02]  /*0f00*/  SEL R24, R24, RZ, P1 ;  /* 0x000000ff18187207 */ /* 0x000fe40000800000 */
[----:B------:R-:W-:Y:S02]  /*0f10*/  LEA.HI.X R5, R5, UR5, R10, 0x2, P2 ;  /* 0x0000000505057c11 */ /* 0x000fe400090f140a */
[----:B------:R-:W-:Y:S01]  /*0f20*/  ISETP.GE.AND P2, PT, R26, R19, PT ;  /* 0x000000131a00720c */ /* 0x000fe20003f46270 */
[----:B------:R1:W5:Y:S01]  /*0f30*/  LDG.E R10, desc[UR6][R2.64] ;  /* 0x00000006020a7981 */ /* 0x000362000c1e1900 */
[----:B------:R-:W-:Y:S02]  /*0f40*/  LEA R14, P3, R9, UR4, 0x2 ;  /* 0x00000004090e7c11 */ /* 0x000fe4000f8610ff */
[----:B0-----:R-:W-:Y:S02]  /*0f50*/  SEL R17, R13, R27, !P1 ;  /* 0x0000001b0d117207 */ /* 0x001fe40004800000 */
[----:B------:R-:W-:-:S02]  /*0f60*/  IADD3 R16, PT, PT, -R19, R26, RZ ;  /* 0x0000001a13107210 */ /* 0x000fc40007ffe1ff */
[----:B------:R-:W-:Y:S01]  /*0f70*/  LOP3.LUT R28, R0, 0x800, RZ, 0xfc, !PT ;  /* 0x00000800001c7812 */ /* 0x000fe200078efcff */
[----:B------:R-:W-:Y:S01]  /*0f80*/  IMAD.X R24, R24, 0x1, R17, P6 ;  /* 0x0000000118187824 */ /* 0x000fe200030e0611 */
[----:B------:R-:W-:Y:S02]  /*0f90*/  SEL R17, R26, R16, !P2 ;  /* 0x000000101a117207 */ /* 0x000fe40005000000 */
[----:B-1----:R-:W-:Y:S02]  /*0fa0*/  LEA R2, P4, R8, UR4, 0x2 ;  /* 0x0000000408027c11 */ /* 0x002fe4000f8810ff */
[----:B------:R-:W-:Y:S02]  /*0fb0*/  SEL R26, R12, R25, !P2 ;  /* 0x000000190c1a7207 */ /* 0x000fe40005000000 */
[----:B------:R-:W-:Y:S02]  /*0fc0*/  LEA.HI.X R15, R9, UR5, R18, 0x2, P3 ;  /* 0x00000005090f7c11 */ /* 0x000fe400098f1412 */
[----:B------:R0:W5:Y:S01]  /*0fd0*/  LDG.E R18, desc[UR6][R20.64] ;  /* 0x0000000614127981 */ /* 0x000162000c1e1900 */
[----:B------:R-:W-:-:S02]  /*0fe0*/  LEA.HI.X R3, R8, UR5, R29, 0x2, P4 ;  /* 0x0000000508037c11 */ /* 0x000fc4000a0f141d */
[----:B------:R-:W-:Y:S01]  /*0ff0*/  IADD3 R17, P6, PT, R17, R26, RZ ;  /* 0x0000001a11117210 */ /* 0x000fe20007fde0ff */
[----:B------:R1:W5:Y:S01]  /*1000*/  LDG.E R9, desc[UR6][R4.64] ;  /* 0x0000000604097981 */ /* 0x000362000c1e1900 */
[----:B------:R-:W-:Y:S01]  /*1010*/  ISETP.GE.AND P3, PT, R28, R19, PT ;  /* 0x000000131c00720c */ /* 0x000fe20003f66270 */
[----:B------:R-:W-:Y:S01]  /*1020*/  VIADD R26, R0, 0xa00 ;  /* 0x00000a00001a7836 */ /* 0x000fe20000000000 */
[----:B------:R-:W-:Y:S01]  /*1030*/  SHF.R.S32.HI R6, RZ, 0x1f, R6 ;  /* 0x0000001fff067819 */ /* 0x000fe20000011406 */
[----:B------:R-:W5:Y:S01]  /*1040*/  LDG.E R8, desc[UR6][R14.64] ;  /* 0x000000060e087981 */ /* 0x000f62000c1e1900 */
[----:B0-----:R-:W-:Y:S01]  /*1050*/  IMAD.IADD R21, R28, 0x1, -R19 ;  /* 0x000000011c157824 */ /* 0x001fe200078e0a13 */
[----:B-1----:R-:W-:-:S04]  /*1060*/  LEA R4, P4, R7, UR4, 0x2 ;  /* 0x0000000407047c11 */ /* 0x002fc8000f8810ff */
[----:B------:R-:W-:Y:S02]  /*1070*/  SEL R28, R28, R21, !P3 ;  /* 0x000000151c1c7207 */ /* 0x000fe40005800000 */
[----:B------:R-:W-:Y:S01]  /*1080*/  LEA.HI.X R5, R7, UR5, R24, 0x2, P4 ;  /* 0x0000000507057c11 */ /* 0x000fe2000a0f1418 */
[----:B------:R-:W-:Y:S01]  /*1090*/  IMAD.IADD R24, R26, 0x1, -R19 ;  /* 0x000000011a187824 */ /* 0x000fe200078e0a13 */
[----:B------:R-:W-:Y:S01]  /*10a0*/  SEL R20, R12, R25, !P3 ;  /* 0x000000190c147207 */ /* 0x000fe20005800000 */
[----:B------:R0:W5:Y:S01]  /*10b0*/  LDG.E R7, desc[UR6][R2.64] ;  /* 0x0000000602077981 */ /* 0x000162000c1e1900 */
[----:B------:R-:W-:Y:S02]  /*10c0*/  ISETP.GE.AND P4, PT, R26, R19, PT ;  /* 0x000000131a00720c */ /* 0x000fe40003f86270 */
[----:B------:R-:W-:Y:S02]  /*10d0*/  IADD3 R20, P1, PT, R28, R20, RZ ;  /* 0x000000141c147210 */ /* 0x000fe40007f3e0ff */
[----:B------:R-:W-:-:S02]  /*10e0*/  SEL R28, R26, R24, !P4 ;  /* 0x000000181a1c7207 */ /* 0x000fc40006000000 */
[----:B------:R-:W-:Y:S02]  /*10f0*/  SHF.R.S32.HI R26, RZ, 0x1f, R21 ;  /* 0x0000001fff1a7819 */ /* 0x000fe40000011415 */
[----:B------:R-:W-:Y:S02]  /*1100*/  SEL R29, R12, R25, !P4 ;  /* 0x000000190c1d7207 */ /* 0x000fe40006000000 */
[CC--:B0-----:R-:W-:Y:S02]  /*1110*/  SEL R3, R13.reuse, R27.reuse, !P0 ;  /* 0x0000001b0d037207 */ /* 0x0c1fe40004000000 */
[----:B------:R-:W-:Y:S02]  /*1120*/  SEL R6, R6, RZ, P0 ;  /* 0x000000ff06067207 */ /* 0x000fe40000000000 */
[----:B------:R-:W-:Y:S02]  /*1130*/  SEL R15, R13, R27, !P3 ;  /* 0x0000001b0d0f7207 */ /* 0x000fe40005800000 */
[----:B------:R-:W-:Y:S01]  /*1140*/  SEL R26, R26, RZ, P3 ;  /* 0x000000ff1a1a7207 */ /* 0x000fe20001800000 */
[----:B------:R-:W-:Y:S01]  /*1150*/  VIADD R2, R0, 0xb00 ;  /* 0x00000b0000027836 */ /* 0x000fe20000000000 */
[----:B------:R-:W-:Y:S01]  /*1160*/  IADD3 R21, P0, PT, R28, R29, RZ ;  /* 0x0000001d1c157210 */ /* 0x000fe20007f1e0ff */
[----:B------:R-:W-:Y:S01]  /*1170*/  IMAD.X R28, R6, 0x1, R3, P5 ;  /* 0x00000001061c7824 */ /* 0x000fe200028e0603 */
[C---:B------:R-:W-:Y:S01]  /*1180*/  LEA R14, P3, R23.reuse, UR4, 0x2 ;  /* 0x00000004170e7c11 */ /* 0x040fe2000f8610ff */
[----:B------:R-:W-:Y:S01]  /*1190*/  IMAD.X R3, R26, 0x1, R15, P1 ;  /* 0x000000011a037824 */ /* 0x000fe200008e060f */
[C---:B------:R-:W-:Y:S01]  /*11a0*/  ISETP.GE.AND P1, PT, R2.reuse, R19, PT ;  /* 0x000000130200720c */ /* 0x040fe20003f26270 */
[----:B------:R-:W-:Y:S01]  /*11b0*/  IMAD.IADD R26, R2, 0x1, -R19 ;  /* 0x00000001021a7824 */ /* 0x000fe200078e0a13 */
[----:B------:R-:W-:Y:S01]  /*11c0*/  LEA.HI.X R15, R23, UR5, R28, 0x2, P3 ;  /* 0x00000005170f7c11 */ /* 0x000fe200098f141c */
[----:B------:R-:W5:Y:S01]  /*11d0*/  LDG.E R6, desc[UR6][R4.64] ;  /* 0x0000000604067981 */ /* 0x000f62000c1e1900 */
[----:B------:R-:W-:-:S02]  /*11e0*/  SEL R28, R12, R25, !P1 ;  /* 0x000000190c1c7207 */ /* 0x000fc40004800000 */
[----:B------:R-:W-:Y:S02]  /*11f0*/  SEL R23, R2, R26, !P1 ;  /* 0x0000001a02177207 */ /* 0x000fe40004800000 */
[----:B------:R-:W-:Y:S02]  /*1200*/  SHF.R.S32.HI R24, RZ, 0x1f, R24 ;  /* 0x0000001fff187819 */ /* 0x000fe40000011418 */
[----:B------:R-:W-:Y:S02]  /*1210*/  LEA R2, P5, R20, UR4, 0x2 ;  /* 0x0000000414027c11 */ /* 0x000fe4000f8a10ff */
[----:B------:R-:W-:Y:S01]  /*1220*/  SHF.R.S32.HI R16, RZ, 0x1f, R16 ;  /* 0x0000001fff107819 */ /* 0x000fe20000011410 */
[----:B------:R0:W5:Y:S01]  /*1230*/  LDG.E R5, desc[UR6][R14.64] ;  /* 0x000000060e057981 */ /* 0x000162000c1e1900 */
[----:B------:R-:W-:Y:S02]  /*1240*/  IADD3 R23, P3, PT, R23, R28, RZ ;  /* 0x0000001c17177210 */ /* 0x000fe40007f7e0ff */
[----:B------:R-:W-:-:S02]  /*1250*/  SEL R28, R24, RZ, P4 ;  /* 0x000000ff181c7207 */ /* 0x000fc40002000000 */
[----:B------:R-:W-:Y:S02]  /*1260*/  LEA.HI.X R3, R20, UR5, R3, 0x2, P5 ;  /* 0x0000000514037c11 */ /* 0x000fe4000a8f1403 */
[----:B------:R-:W-:Y:S02]  /*1270*/  LOP3.LUT R24, R0, 0xc00, RZ, 0xfc, !PT ;  /* 0x00000c0000187812 */ /* 0x000fe400078efcff */
[----:B------:R-:W-:Y:S01]  /*1280*/  SEL R16, R16, RZ, P2 ;  /* 0x000000ff10107207 */ /* 0x000fe20001000000 */
[----:B------:R-:W5:Y:S01]  /*1290*/  LDG.E R4, desc[UR6][R2.64] ;  /* 0x0000000602047981 */ /* 0x000f62000c1e1900 */
[CC--:B------:R-:W-:Y:S02]  /*12a0*/  SEL R20, R13.reuse, R27.reuse, !P2 ;  /* 0x0000001b0d147207 */ /* 0x0c0fe40005000000 */
[----:B------:R-:W-:Y:S01]  /*12b0*/  SEL R29, R13, R27, !P4 ;  /* 0x0000001b0d1d7207 */ /* 0x000fe20006000000 */
[C---:B0-----:R-:W-:Y:S01]  /*12c0*/  IMAD.IADD R14, R24.reuse, 0x1, -R19 ;  /* 0x00000001180e7824 */ /* 0x041fe200078e0a13 */
[----:B------:R-:W-:Y:S01]  /*12d0*/  ISETP.GE.AND P4, PT, R24, R19, PT ;  /* 0x000000131800720c */ /* 0x000fe20003f86270 */
[----:B------:R-:W-:-:S02]  /*12e0*/  IMAD.X R20, R16, 0x1, R20, P6 ;  /* 0x0000000110147824 */ /* 0x000fc400030e0614 */
[----:B------:R-:W-:Y:S01]  /*12f0*/  IMAD.X R28, R28, 0x1, R29, P0 ;  /* 0x000000011c1c7824 */ /* 0x000fe200000e061d */
[C---:B------:R-:W-:Y:S02]  /*1300*/  LEA R16, P0, R17.reuse, UR4, 0x2 ;  /* 0x0000000411107c11 */ /* 0x040fe4000f8010ff */
[----:B------:R-:W-:Y:S02]  /*1310*/  SEL R24, R24, R14, !P4 ;  /* 0x0000000e18187207 */ /* 0x000fe40006000000 */
[----:B------:R-:W-:Y:S02]  /*1320*/  SEL R15, R12, R25, !P4 ;  /* 0x000000190c0f7207 */ /* 0x000fe40006000000 */
[----:B------:R-:W-:Y:S02]  /*1330*/  LEA.HI.X R17, R17, UR5, R20, 0x2, P0 ;  /* 0x0000000511117c11 */ /* 0x000fe400080f1414 */
[----:B------:R-:W-:Y:S02]  /*1340*/  SHF.R.S32.HI R26, RZ, 0x1f, R26 ;  /* 0x0000001fff1a7819 */ /* 0x000fe4000001141a */
[----:B------:R-:W-:Y:S01]  /*1350*/  SHF.R.S32.HI R14, RZ, 0x1f, R14 ;  /* 0x0000001fff0e7819 */ /* 0x000fe2000001140e */
[----:B------:R0:W5:Y:S01]  /*1360*/  LDG.E R3, desc[UR6][R16.64] ;  /* 0x0000000610037981 */ /* 0x000162000c1e1900 */
[----:B------:R-:W-:-:S02]  /*1370*/  LEA R20, P0, R21, UR4, 0x2 ;  /* 0x0000000415147c11 */ /* 0x000fc4000f8010ff */
[----:B------:R-:W-:Y:S02]  /*1380*/  IADD3 R24, P2, PT, R24, R15, RZ ;  /* 0x0000000f18187210 */ /* 0x000fe40007f5e0ff */
[----:B------:R-:W-:Y:S02]  /*1390*/  SEL R26, R26, RZ, P1 ;  /* 0x000000ff1a1a7207 */ /* 0x000fe40000800000 */
[CC--:B------:R-:W-:Y:S02]  /*13a0*/  SEL R15, R13.reuse, R27.reuse, !P1 ;  /* 0x0000001b0d0f7207 */ /* 0x0c0fe40004800000 */
[----:B------:R-:W-:Y:S02]  /*13b0*/  SEL R14, R14, RZ, P4 ;  /* 0x000000ff0e0e7207 */ /* 0x000fe40002000000 */
[----:B------:R-:W-:Y:S02]  /*13c0*/  SEL R29, R13, R27, !P4 ;  /* 0x0000001b0d1d7207 */ /* 0x000fe40006000000 */
[----:B------:R-:W-:Y:S01]  /*13d0*/  LEA.HI.X R21, R21, UR5, R28, 0x2, P0 ;  /* 0x0000000515157c11 */ /* 0x000fe200080f141c */
[----:B------:R-:W-:-:S02]  /*13e0*/  VIADD R28, R0, 0xd00 ;  /* 0x00000d00001c7836 */ /* 0x000fc40000000000 */
[----:B------:R-:W-:Y:S02]  /*13f0*/  IMAD.X R26, R26, 0x1, R15, P3 ;  /* 0x000000011a1a7824 */ /* 0x000fe400018e060f */
[----:B------:R-:W-:Y:S01]  /*1400*/  IMAD.X R29, R14, 0x1, R29, P2 ;  /* 0x000000010e1d7824 */ /* 0x000fe200010e061d */
[C---:B------:R-:W-:Y:S01]  /*1410*/  LEA R14, P0, R23.reuse, UR4, 0x2 ;  /* 0x00000004170e7c11 */ /* 0x040fe2000f8010ff */
[C---:B0-----:R-:W-:Y:S01]  /*1420*/  IMAD.IADD R17, R28.reuse, 0x1, -R19 ;  /* 0x000000011c117824 */ /* 0x041fe200078e0a13 */
[C---:B------:R-:W-:Y:S01]  /*1430*/  ISETP.GE.AND P2, PT, R28.reuse, R19, PT ;  /* 0x000000131c00720c */ /* 0x040fe20003f46270 */
[----:B------:R0:W5:Y:S01]  /*1440*/  LDG.E R2, desc[UR6][R20.64] ;  /* 0x0000000614027981 */ /* 0x000162000c1e1900 */
[----:B------:R-:W-:Y:S02]  /*1450*/  LEA.HI.X R15, R23, UR5, R26, 0x2, P0 ;  /* 0x00000005170f7c11 */ /* 0x000fe400080f141a */
[----:B------:R-:W-:Y:S02]  /*1460*/  SEL R26, R28, R17, !P2 ;  /* 0x000000111c1a7207 */ /* 0x000fe40005000000 */
[----:B------:R-:W-:-:S02]  /*1470*/  SHF.R.S32.HI R23, RZ, 0x1f, R17 ;  /* 0x0000001fff177819 */ /* 0x000fc40000011411 */
[----:B------:R-:W-:Y:S01]  /*1480*/  SEL R17, R12, R25, !P2 ;  /* 0x000000190c117207 */ /* 0x000fe20005000000 */
[----:B------:R-:W-:Y:S01]  /*1490*/  VIADD R28, R0, 0xe00 ;  /* 0x00000e00001c7836 */ /* 0x000fe20000000000 */
[----:B------:R-:W-:Y:S02]  /*14a0*/  LEA R16, P0, R24, UR4, 0x2 ;  /* 0x0000000418107c11 */ /* 0x000fe4000f8010ff */
[----:B------:R-:W-:Y:S02]  /*14b0*/  IADD3 R26, P1, PT, R26, R17, RZ ;  /* 0x000000111a1a7210 */ /* 0x000fe40007f3e0ff */
[----:B0-----:R-:W-:Y:S02]  /*14c0*/  SEL R21, R23, RZ, P2 ;  /* 0x000000ff17157207 */ /* 0x001fe40001000000 */
[----:B------:R-:W-:Y:S01]  /*14d0*/  SEL R20, R13, R27, !P2 ;  /* 0x0000001b0d147207 */ /* 0x000fe20005000000 */
[----:B------:R0:W5:Y:S01]  /*14e0*/  LDG.E R23, desc[UR6][R14.64] ;  /* 0x000000060e177981 */ /* 0x000162000c1e1900 */
[----:B------:R-:W-:-:S02]  /*14f0*/  LEA.HI.X R17, R24, UR5, R29, 0x2, P0 ;  /* 0x0000000518117c11 */ /* 0x000fc400080f141d */
[----:B------:R-:W-:Y:S01]  /*1500*/  IADD3 R29, PT, PT, -R19, R28, RZ ;  /* 0x0000001c131d7210 */ /* 0x000fe20007ffe1ff */
[----:B------:R-:W-:Y:S01]  /*1510*/  IMAD.X R21, R21, 0x1, R20, P1 ;  /* 0x0000000115157824 */ /* 0x000fe200008e0614 */
[----:B------:R-:W-:Y:S01]  /*1520*/  ISETP.GE.AND P1, PT, R28, R19, PT ;  /* 0x000000131c00720c */ /* 0x000fe20003f26270 */
[----:B------:R1:W5:Y:S01]  /*1530*/  LDG.E R24, desc[UR6][R16.64] ;  /* 0x0000000610187981 */ /* 0x000362000c1e1900 */
[----:B------:R-:W-:Y:S02]  /*1540*/  LEA R20, P0, R26, UR4, 0x2 ;  /* 0x000000041a147c11 */ /* 0x000fe4000f8010ff */
[----:B------:R-:W-:Y:S02]  /*1550*/  SEL R28, R28, R29, !P1 ;  /* 0x0000001d1c1c7207 */ /* 0x000fe40004800000 */
[----:B------:R-:W-:Y:S02]  /*1560*/  LEA.HI.X R21, R26, UR5, R21, 0x2, P0 ;  /* 0x000000051a157c11 */ /* 0x000fe400080f1415 */
[----:B------:R-:W-:-:S02]  /*1570*/  SEL R26, R12, R25, !P1 ;  /* 0x000000190c1a7207 */ /* 0x000fc40004800000 */
[----:B------:R-:W-:Y:S01]  /*1580*/  SHF.R.S32.HI R29, RZ, 0x1f, R29 ;  /* 0x0000001fff1d7819 */ /* 0x000fe2000001141d */
[----:B------:R2:W5:Y:S01]  /*1590*/  LDG.E R20, desc[UR6][R20.64] ;  /* 0x0000000614147981 */ /* 0x000562000c1e1900 */
[----:B0-----:R-:W-:Y:S02]  /*15a0*/  IADD3 R14, P0, PT, R28, R26, RZ ;  /* 0x0000001a1c0e7210 */ /* 0x001fe40007f1e0ff */
[----:B------:R-:W-:Y:S02]  /*15b0*/  SEL R29, R29, RZ, P1 ;  /* 0x000000ff1d1d7207 */ /* 0x000fe40000800000 */
[----:B-1----:R-:W-:Y:S01]  /*15c0*/  SEL R16, R13, R27, !P1 ;  /* 0x0000001b0d107207 */ /* 0x002fe20004800000 */
[----:B------:R-:W-:-:S04]  /*15d0*/  VIADD R26, R0, 0xf00 ;  /* 0x00000f00001a7836 */ /* 0x000fc80000000000 */
[----:B------:R-:W-:Y:S01]  /*15e0*/  IMAD.X R17, R29, 0x1, R16, P0 ;  /* 0x000000011d117824 */ /* 0x000fe200000e0610 */
[----:B------:R-:W-:Y:S01]  /*15f0*/  LEA R16, P0, R14, UR4, 0x2 ;  /* 0x000000040e107c11 */ /* 0x000fe2000f8010ff */
[C---:B------:R-:W-:Y:S01]  /*1600*/  IMAD.IADD R15, R26.reuse, 0x1, -R19 ;  /* 0x000000011a0f7824 */ /* 0x040fe200078e0a13 */
[----:B------:R-:W-:Y:S02]  /*1610*/  ISETP.GE.AND P1, PT, R26, R19, PT ;  /* 0x000000131a00720c */ /* 0x000fe40003f26270 */
[----:B------:R-:W-:Y:S02]  /*1620*/  LEA.HI.X R17, R14, UR5, R17, 0x2, P0 ;  /* 0x000000050e117c11 */ /* 0x000fe400080f1411 */
[----:B------:R-:W-:Y:S02]  /*1630*/  SEL R26, R26, R15, !P1 ;  /* 0x0000000f1a1a7207 */ /* 0x000fe40004800000 */
[----:B------:R-:W-:Y:S01]  /*1640*/  SHF.R.S32.HI R14, RZ, 0x1f, R15 ;  /* 0x0000001fff0e7819 */ /* 0x000fe2000001140f */
[----:B------:R1:W5:Y:S01]  /*1650*/  LDG.E R16, desc[UR6][R16.64] ;  /* 0x0000000610107981 */ /* 0x000362000c1e1900 */
[----:B------:R-:W-:-:S02]  /*1660*/  SEL R15, R12, R25, !P1 ;  /* 0x000000190c0f7207 */ /* 0x000fc40004800000 */
[----:B------:R-:W-:Y:S02]  /*1670*/  SEL R14, R14, RZ, P1 ;  /* 0x000000ff0e0e7207 */ /* 0x000fe40000800000 */
[----:B------:R-:W-:Y:S02]  /*1680*/  IADD3 R15, P0, PT, R26, R15, RZ ;  /* 0x0000000f1a0f7210 */ /* 0x000fe40007f1e0ff */
[----:B--2---:R-:W-:-:S05]  /*1690*/  SEL R21, R13, R27, !P1 ;  /* 0x0000001b0d157207 */ /* 0x004fca0004800000 */
[----:B------:R-:W-:Y:S01]  /*16a0*/  IMAD.X R26, R14, 0x1, R21, P0 ;  /* 0x000000010e1a7824 */ /* 0x000fe200000e0615 */
[----:B------:R-:W-:-:S04]  /*16b0*/  LEA R14, P0, R15, UR4, 0x2 ;  /* 0x000000040f0e7c11 */ /* 0x000fc8000f8010ff */
[----:B------:R-:W-:Y:S02]  /*16c0*/  LEA.HI.X R15, R15, UR5, R26, 0x2, P0 ;  /* 0x000000050f0f7c11 */ /* 0x000fe400080f141a */
[----:B------:R-:W-:-:S03]  /*16d0*/  LOP3.LUT R26, R0, 0x1000, RZ, 0xfc, !PT ;  /* 0x00001000001a7812 */ /* 0x000fc600078efcff */
[----:B------:R1:W5:Y:S01]  /*16e0*/  LDG.E R21, desc[UR6][R14.64] ;  /* 0x000000060e157981 */ /* 0x000362000c1e1900 */
[----:B------:R-:W-:-:S04]  /*16f0*/  ISETP.GE.AND P1, PT, R26, R19, PT ;  /* 0x000000131a00720c */ /* 0x000fc80003f26270 */
[----:B------:R-:W-:Y:S01]  /*1700*/  SEL R25, R12, R25, !P1 ;  /* 0x000000190c197207 */ /* 0x000fe20004800000 */
[----:B------:R-:W-:-:S05]  /*1710*/  IMAD.IADD R12, R26, 0x1, -R19 ;  /* 0x000000011a0c7824 */ /* 0x000fca00078e0a13 */
[----:B------:R-:W-:Y:S02]  /*1720*/  SEL R26, R26, R12, !P1 ;  /* 0x0000000c1a1a7207 */ /* 0x000fe40004800000 */
[----:B------:R-:W-:Y:S02]  /*1730*/  SHF.R.S32.HI R12, RZ, 0x1f, R12 ;  /* 0x0000001fff0c7819 */ /* 0x000fe4000001140c */
[----:B------:R-:W-:Y:S02]  /*1740*/  SEL R13, R13, R27, !P1 ;  /* 0x0000001b0d0d7207 */ /* 0x000fe40004800000 */
[----:B------:R-:W-:Y:S02]  /*1750*/  IADD3 R25, P0, PT, R26, R25, RZ ;  /* 0x000000191a197210 */ /* 0x000fe40007f1e0ff */
[----:B------:R-:W-:-:S05]  /*1760*/  SEL R12, R12, RZ, P1 ;  /* 0x000000ff0c0c7207 */ /* 0x000fca0000800000 */
[----:B------:R-:W-:Y:S01]  /*1770*/  IMAD.X R26, R12, 0x1, R13, P0 ;  /* 0x000000010c1a7824 */ /* 0x000fe200000e060d */
[----:B------:R-:W-:-:S04]  /*1780*/  LEA R12, P0, R25, UR4, 0x2 ;  /* 0x00000004190c7c11 */ /* 0x000fc8000f8010ff */
[----:B------:R-:W-:-:S05]  /*1790*/  LEA.HI.X R13, R25, UR5, R26, 0x2, P0 ;  /* 0x00000005190d7c11 */ /* 0x000fca00080f141a */
[----:B------:R1:W5:Y:S04]  /*17a0*/  LDG.E R25, desc[UR6][R12.64] ;  /* 0x000000060c197981 */ /* 0x000368000c1e1900 */
.L_x_2:
[----:B01----:R-:W0:Y:S01]  /*17b0*/  S2R R13, SR_CgaCtaId ;  /* 0x00000000000d7919 */ /* 0x003e220000008800 */
[----:B------:R-:W-:-:S04]  /*17c0*/  MOV R12, 0x400 ;  /* 0x00000400000c7802 */ /* 0x000fc80000000f00 */
[----:B0-----:R-:W-:-:S05]  /*17d0*/  LEA R12, R13, R12, 0x18 ;  /* 0x0000000c0d0c7211 */ /* 0x001fca00078ec0ff */
[----:B------:R-:W-:-:S05]  /*17e0*/  IMAD R13, R0, 0x4, R12 ;  /* 0x00000004000d7824 */ /* 0x000fca00078e020c */
[----:B-----5:R-:W-:Y:S04]  /*17f0*/  STS [R13], R18 ;  /* 0x000000120d007388 */ /* 0x020fe80000000800 */
[----:B------:R-:W-:Y:S04]  /*1800*/  STS [R13+0x400], R11 ;  /* 0x0004000b0d007388 */ /* 0x000fe80000000800 */
[----:B------:R-:W-:Y:S04]  /*1810*/  STS [R13+0x800], R10 ;  /* 0x0008000a0d007388 */ /* 0x000fe80000000800 */
[----:B------:R-:W-:Y:S04]  /*1820*/  STS [R13+0xc00], R9 ;  /* 0x000c00090d007388 */ /* 0x000fe80000000800 */
[----:B------:R-:W-:Y:S04]  /*1830*/  STS [R13+0x1000], R8 ;  /* 0x001000080d007388 */ /* 0x000fe80000000800 */
[----:B------:R-:W-:Y:S04]  /*1840*/  STS [R13+0x1400], R7 ;  /* 0x001400070d007388 */ /* 0x000fe80000000800 */
[----:B------:R-:W-:Y:S04]  /*1850*/  STS [R13+0x1800], R6 ;  /* 0x001800060d007388 */ /* 0x000fe80000000800 */
[----:B------:R-:W-:Y:S04]  /*1860*/  STS [R13+0x1c00], R5 ;  /* 0x001c00050d007388 */ /* 0x000fe80000000800 */
[----:B------:R-:W-:Y:S04]  /*1870*/  STS [R13+0x2000], R4 ;  /* 0x002000040d007388 */ /* 0x000fe80000000800 */
[----:B------:R0:W-:Y:S04]  /*1880*/  STS [R13+0x2400], R3 ;  /* 0x002400030d007388 */ /* 0x0001e80000000800 */
[----:B------:R1:W-:Y:S04]  /*1890*/  STS [R13+0x2800], R2 ;  /* 0x002800020d007388 */ /* 0x0003e80000000800 */
[----:B------:R2:W-:Y:S04]  /*18a0*/  STS [R13+0x2c00], R23 ;  /* 0x002c00170d007388 */ /* 0x0005e80000000800 */
[----:B------:R2:W-:Y:S04]  /*18b0*/  STS [R13+0x3000], R24 ;  /* 0x003000180d007388 */ /* 0x0005e80000000800 */
[----:B------:R2:W-:Y:S04]  /*18c0*/  STS [R13+0x3400], R20 ;  /* 0x003400140d007388 */ /* 0x0005e80000000800 */
[----:B------:R2:W-:Y:S04]  /*18d0*/  STS [R13+0x3800], R16 ;  /* 0x003800100d007388 */ /* 0x0005e80000000800 */
[----:B------:R2:W-:Y:S04]  /*18e0*/  STS [R13+0x3c00], R21 ;  /* 0x003c00150d007388 */ /* 0x0005e80000000800 */
[----:B------:R2:W-:Y:S01]  /*18f0*/  STS [R13+0x4000], R25 ;  /* 0x004000190d007388 */ /* 0x0005e20000000800 */
[----:B------:R-:W-:Y:S01]  /*1900*/  BAR.SYNC.DEFER_BLOCKING 0x0 ;  /* 0x0000000000007b1d */ /* 0x000fe20000010000 */
[----:B0-----:R-:W-:-:S07]  /*1910*/  IMAD R3, R0, 0x11, RZ ;  /* 0x0000001100037824 */ /* 0x001fce00078e02ff */
[----:B------:R-:W-:Y:S01]  /*1920*/  PREEXIT ;  /* 0x000000000000782d */ /* 0x000fe20000000000 */
[C---:B-1----:R-:W-:Y:S01]  /*1930*/  IMAD.IADD R2, R19.reuse, 0x1, R22 ;  /* 0x0000000113027824 */ /* 0x042fe200078e0216 */
[----:B------:R-:W-:Y:S01]  /*1940*/  BSSY.RECONVERGENT B0, `(.L_x_3) ;  /* 0x000004b000007945 */ /* 0x000fe20003800200 */
[----:B------:R-:W-:-:S03]  /*1950*/  IMAD R4, R19, 0x4, R12 ;  /* 0x0000000413047824 */ /* 0x000fc600078e020c */
[----:B------:R-:W-:-:S04]  /*1960*/  VIMNMX R3, PT, PT, R2, R3, PT ;  /* 0x0000000302037248 */ /* 0x000fc80003fe0100 */
[C---:B------:R-:W-:Y:S01]  /*1970*/  ISETP.GE.AND P0, PT, R3.reuse, R22, PT ;  /* 0x000000160300720c */ /* 0x040fe20003f06270 */
[----:B------:R-:W-:Y:S01]  /*1980*/  IMAD.IADD R6, R3, 0x1, -R22 ;  /* 0x0000000103067824 */ /* 0x000fe200078e0a16 */
[----:B------:R-:W-:-:S04]  /*1990*/  VIMNMX R5, PT, PT, R19, R3, PT ;  /* 0x0000000313057248 */ /* 0x000fc80003fe0100 */
[----:B------:R-:W-:-:S04]  /*19a0*/  SEL R6, R6, RZ, P0 ;  /* 0x000000ff06067207 */ /* 0x000fc80000000000 */
[----:B------:R-:W-:-:S13]  /*19b0*/  ISETP.GE.AND P0, PT, R6, R5, PT ;  /* 0x000000050600720c */ /* 0x000fda0003f06270 */
[----:B--2---:R-:W-:Y:S05]  /*19c0*/  @P0 BRA `(.L_x_4) ;  /* 0x0000000400080947 */ /* 0x004fea0003800000 */
.L_x_9:
[----:B------:R-:W-:Y:S02]  /*19d0*/  IMAD.IADD R7, R5, 0x1, -R6 ;  /* 0x0000000105077824 */ /* 0x000fe400078e0a06 */
[----:B------:R-:W-:Y:S01]  /*19e0*/  HFMA2 R14, -RZ, RZ, 1.5048828125, 33.21875 ;  /* 0x3e055027ff0e7431 */ /* 0x000fe200000001ff */
[----:B------:R-:W-:Y:S02]  /*19f0*/  BSSY.RECONVERGENT B1, `(.L_x_5) ;  /* 0x000003b000017945 */ /* 0x000fe40003800200 */
[----:B------:R-:W-:-:S04]  /*1a00*/  LEA.HI R7, R7, R7, RZ, 0x1 ;  /* 0x0000000707077211 */ /* 0x000fc800078f08ff */
[----:B------:R-:W-:-:S04]  /*1a10*/  LEA.HI.SX32 R7, R7, R6, 0x1f ;  /* 0x0000000607077211 */ /* 0x000fc800078ffaff */
[----:B------:R-:W-:-:S05]  /*1a20*/  LOP3.LUT R8, RZ, R7, RZ, 0x33, !PT ;  /* 0x00000007ff087212 */ /* 0x000fca00078e33ff */
[----:B------:R-:W-:Y:S02]  /*1a30*/  IMAD.IADD R9, R3, 0x1, R8 ;  /* 0x0000000103097824 */ /* 0x000fe400078e0208 */
[----:B------:R-:W-:Y:S02]  /*1a40*/  IMAD R8, R7, 0x4, R12 ;  /* 0x0000000407087824 */ /* 0x000fe400078e020c */
[----:B------:R-:W-:-:S04]  /*1a50*/  IMAD R9, R9, 0x4, R4 ;  /* 0x0000000409097824 */ /* 0x000fc800078e0204 */
[----:B------:R-:W-:Y:S04]  /*1a60*/  LDS R8, [R8] ;  /* 0x0000000008087984 */ /* 0x000fe80000000800 */
[----:B------:R-:W0:Y:S02]  /*1a70*/  LDS R9, [R9] ;  /* 0x0000000009097984 */ /* 0x000e240000000800 */
[----:B0-----:R-:W-:-:S04]  /*1a80*/  VIMNMX R10, PT, PT, R8, R9, !PT ;  /* 0x00000009080a7248 */ /* 0x001fc80007fe0100 */
[----:B------:R-:W-:Y:S02]  /*1a90*/  ISETP.GE.AND P0, PT, R10, 0x1, PT ;  /* 0x000000010a00780c */ /* 0x000fe40003f06270 */
[----:B------:R-:W-:-:S11]  /*1aa0*/  I2FP.F32.S32 R10, R10 ;  /* 0x0000000a000a7245 */ /* 0x000fd60000201400 */
[----:B------:R-:W-:-:S04]  /*1ab0*/  @!P0 FMUL R10, R10, 8388608 ;  /* 0x4b0000000a0a8820 */ /* 0x000fc80000400000 */
[----:B------:R-:W-:-:S05]  /*1ac0*/  VIADD R11, R10, 0xc0d55555 ;  /* 0xc0d555550a0b7836 */ /* 0x000fca0000000000 */
[----:B------:R-:W-:-:S05]  /*1ad0*/  LOP3.LUT R13, R11, 0xff800000, RZ, 0xc0, !PT ;  /* 0xff8000000b0d7812 */ /* 0x000fca00078ec0ff */
[----:B------:R-:W-:-:S04]  /*1ae0*/  IMAD.IADD R11, R10, 0x1, -R13 ;  /* 0x000000010a0b7824 */ /* 0x000fc800078e0a0d */
[----:B------:R-:W-:Y:S01]  /*1af0*/  FADD R15, R11, -1 ;  /* 0xbf8000000b0f7421 */ /* 0x000fe20000000000 */
[----:B------:R-:W-:Y:S02]  /*1b00*/  FSEL R11, RZ, -23, P0 ;  /* 0xc1b80000ff0b7808 */ /* 0x000fe40000000000 */
[----:B------:R-:W-:Y:S01]  /*1b10*/  ISETP.GT.U32.AND P0, PT, R10, 0x7f7fffff, PT ;  /* 0x7f7fffff0a00780c */ /* 0x000fe20003f04070 */
[----:B------:R-:W-:-:S04]  /*1b20*/  FFMA R14, R15, -R14, 0.14084610342979431152 ;  /* 0x3e1039f60f0e7423 */ /* 0x000fc8000000080e */
[----:B------:R-:W-:-:S04]  /*1b30*/  FFMA R14, R15, R14, -0.12148627638816833496 ;  /* 0xbdf8cdcc0f0e7423 */ /* 0x000fc8000000000e */
[----:B------:R-:W-:-:S04]  /*1b40*/  FFMA R14, R15, R14, 0.13980610668659210205 ;  /* 0x3e0f29550f0e7423 */ /* 0x000fc8000000000e */
[----:B------:R-:W-:-:S04]  /*1b50*/  FFMA R14, R15, R14, -0.16684235632419586182 ;  /* 0xbe2ad8b90f0e7423 */ /* 0x000fc8000000000e */
[----:B------:R-:W-:-:S04]  /*1b60*/  FFMA R14, R15, R14, 0.20012299716472625732 ;  /* 0x3e4ced0b0f0e7423 */ /* 0x000fc8000000000e */
[----:B------:R-:W-:-:S04]  /*1b70*/  FFMA R14, R15, R14, -0.24999669194221496582 ;  /* 0xbe7fff220f0e7423 */ /* 0x000fc8000000000e */
[----:B------:R-:W-:-:S04]  /*1b80*/  FFMA R14, R15, R14, 0.33333182334899902344 ;  /* 0x3eaaaa780f0e7423 */ /* 0x000fc8000000000e */
[C---:B------:R-:W-:Y:S01]  /*1b90*/  FFMA R16, R15.reuse, R14, -0.5 ;  /* 0xbf0000000f107423 */ /* 0x040fe2000000000e */
[----:B------:R-:W-:Y:S01]  /*1ba0*/  I2FP.F32.S32 R14, R13 ;  /* 0x0000000d000e7245 */ /* 0x000fe20000201400 */
[----:B------:R-:W-:Y:S02]  /*1bb0*/  IMAD.MOV.U32 R13, RZ, RZ, 0x7f800000 ;  /* 0x7f800000ff0d7424 */ /* 0x000fe400078e00ff */
[C---:B------:R-:W-:Y:S02]  /*1bc0*/  FMUL R16, R15.reuse, R16 ;  /* 0x000000100f107220 */ /* 0x040fe40000400000 */
[----:B------:R-:W-:Y:S01]  /*1bd0*/  FFMA R11, R14, 1.1920928955078125e-07, R11 ;  /* 0x340000000e0b7823 */ /* 0x000fe2000000000b */
[----:B------:R-:W-:Y:S02]  /*1be0*/  IMAD.MOV.U32 R14, RZ, RZ, 0x3ede5bd9 ;  /* 0x3ede5bd9ff0e7424 */ /* 0x000fe400078e00ff */
[----:B------:R-:W-:-:S04]  /*1bf0*/  FFMA R16, R15, R16, R15 ;  /* 0x000000100f107223 */ /* 0x000fc8000000000f */
[----:B------:R-:W-:Y:S01]  /*1c00*/  FFMA R11, R11, 0.69314718246459960938, R16 ;  /* 0x3f3172180b0b7823 */ /* 0x000fe20000000010 */
[C---:B------:R-:W-:Y:S01]  /*1c10*/  @P0 FFMA R11, R10.reuse, R13, +INF ;  /* 0x7f8000000a0b0423 */ /* 0x040fe2000000000d */
[----:B------:R-:W-:-:S03]  /*1c20*/  FSETP.NEU.AND P0, PT, R10, RZ, PT ;  /* 0x000000ff0a00720b */ /* 0x000fc60003f0d000 */
[----:B------:R-:W-:-:S05]  /*1c30*/  FFMA R11, R11, R14, 1 ;  /* 0x3f8000000b0b7423 */ /* 0x000fca000000000e */
[----:B------:R-:W-:Y:S02]  /*1c40*/  FSEL R11, R11, -INF , P0 ;  /* 0xff8000000b0b7808 */ /* 0x000fe40000000000 */
[----:B------:R-:W-:Y:S02]  /*1c50*/  PLOP3.LUT P0, PT, PT, PT, PT, 0x80, 0x8 ;  /* 0x000000000008781c */ /* 0x000fe40003f0f070 */
[----:B------:R-:W0:Y:S02]  /*1c60*/  F2I.U32.TRUNC.NTZ R13, R11 ;  /* 0x0000000b000d7305 */ /* 0x000e24000020f000 */
[----:B0-----:R-:W-:-:S13]  /*1c70*/  ISETP.NE.AND P1, PT, R13, RZ, PT ;  /* 0x000000ff0d00720c */ /* 0x001fda0003f25270 */
[----:B------:R-:W-:Y:S05]  /*1c80*/  @!P1 BRA `(.L_x_6) ;  /* 0x0000000000449947 */ /* 0x000fea0003800000 */
[----:B------:R-:W-:-:S05]  /*1c90*/  IMAD.HI R10, R8, 0x66666667, RZ ;  /* 0x66666667080a7827 */ /* 0x000fca00078e02ff */
[----:B------:R-:W-:-:S04]  /*1ca0*/  SHF.R.U32.HI R11, RZ, 0x1f, R10 ;  /* 0x0000001fff0b7819 */ /* 0x000fc8000001160a */
[----:B------:R-:W-:Y:S01]  /*1cb0*/  LEA.HI.SX32 R11, R10, R11, 0x1e ;  /* 0x0000000b0a0b7211 */ /* 0x000fe200078ff2ff */
[----:B------:R-:W-:-:S04]  /*1cc0*/  IMAD.MOV.U32 R10, RZ, RZ, RZ ;  /* 0x000000ffff0a7224 */ /* 0x000fc800078e00ff */
[----:B------:R-:W-:-:S07]  /*1cd0*/  IMAD R14, R11, -0xa, R8 ;  /* 0xfffffff60b0e7824 */ /* 0x000fce00078e0208 */
.L_x_8:
[----:B------:R-:W-:-:S05]  /*1ce0*/  IMAD.HI R8, R9, 0x66666667, RZ ;  /* 0x6666666709087827 */ /* 0x000fca00078e02ff */
[----:B------:R-:W-:-:S04]  /*1cf0*/  SHF.R.U32.HI R11, RZ, 0x1f, R8 ;  /* 0x0000001fff0b7819 */ /* 0x000fc80000011608 */
[----:B------:R-:W-:-:S05]  /*1d00*/  LEA.HI.SX32 R8, R8, R11, 0x1e ;  /* 0x0000000b08087211 */ /* 0x000fca00078ff2ff */
[----:B------:R-:W-:-:S05]  /*1d10*/  IMAD R9, R8, -0xa, R9 ;  /* 0xfffffff608097824 */ /* 0x000fca00078e0209 */
[----:B------:R-:W-:-:S13]  /*1d20*/  ISETP.NE.AND P1, PT, R9, R14, PT ;  /* 0x0000000e0900720c */ /* 0x000fda0003f25270 */
[----:B------:R-:W-:Y:S05]  /*1d30*/  @P1 BRA `(.L_x_7) ;  /* 0x0000000000141947 */ /* 0x000fea0003800000 */
[----:B------:R-:W-:Y:S02]  /*1d40*/  VIADD R10, R10, 0x1 ;  /* 0x000000010a0a7836 */ /* 0x000fe40000000000 */
[----:B------:R-:W-:-:S03]  /*1d50*/  IMAD.MOV.U32 R9, RZ, RZ, R8 ;  /* 0x000000ffff097224 */ /* 0x000fc600078e0008 */
[----:B------:R-:W-:-:S13]  /*1d60*/  ISETP.NE.AND P1, PT, R10, R13, PT ;  /* 0x0000000d0a00720c */ /* 0x000fda0003f25270 */
[----:B------:R-:W-:Y:S05]  /*1d70*/  @P1 BRA `(.L_x_8) ;  /* 0xfffffffc00d81947 */ /* 0x000fea000383ffff */
[----:B------:R-:W-:Y:S05]  /*1d80*/  BRA `(.L_x_6) ;  /* 0x0000000000047947 */ /* 0x000fea0003800000 */
.L_x_7:
[----:B------:R-:W-:-:S13]  /*1d90*/  ISETP.GT.AND P0, PT, R9, R14, PT ;  /* 0x0000000e0900720c */ /* 0x000fda0003f04270 */
.L_x_6:
[----:B------:R-:W-:Y:S05]  /*1da0*/  BSYNC.RECONVERGENT B1 ;  /* 0x0000000000017941 */ /* 0x000fea0003800200 */
.L_x_5:
[----:B------:R-:W-:Y:S01]  /*1db0*/  @P0 VIADD R6, R7, 0x1 ;  /* 0x0000000107060836 */ /* 0x000fe20000000000 */
[----:B------:R-:W-:-:S04]  /*1dc0*/  SEL R5, R5, R7, P0 ;  /* 0x0000000705057207 */ /* 0x000fc80000000000 */
[----:B------:R-:W-:-:S13]  /*1dd0*/  ISETP.GE.AND P0, PT, R6, R5, PT ;  /* 0x000000050600720c */ /* 0x000fda0003f06270 */
[----:B------:R-:W-:Y:S05]  /*1de0*/  @!P0 BRA `(.L_x_9) ;  /* 0xfffffff800f88947 */ /* 0x000fea000383ffff */
.L_x_4:
[----:B------:R-:W-:Y:S05]  /*1df0*/  BSYNC.RECONVERGENT B0 ;  /* 0x0000000000007941 */ /* 0x000fea0003800200 */
.L_x_3:
[----:B------:R-:W-:Y:S01]  /*1e00*/  IMAD.IADD R9, R3, 0x1, -R6 ;  /* 0x0000000103097824 */ /* 0x000fe200078e0a06 */
[----:B------:R-:W-:Y:S01]  /*1e10*/  BSSY.RECONVERGENT B0, `(.L_x_10) ;  /* 0x0000041000007945 */ /* 0x000fe20003800200 */
[----:B------:R-:W-:Y:S01]  /*1e20*/  IMAD R7, R6, 0x4, R12 ;  /* 0x0000000406077824 */ /* 0x000fe200078e020c */
[----:B------:R-:W-:Y:S01]  /*1e30*/  PLOP3.LUT P0, PT, PT, PT, PT, 0x8, 0x80 ;  /* 0x000000000080781c */ /* 0x000fe20003f0e170 */
[----:B------:R-:W-:Y:S02]  /*1e40*/  IMAD R8, R9, 0x4, R4 ;  /* 0x0000000409087824 */ /* 0x000fe400078e0204 */
[----:B------:R-:W-:Y:S01]  /*1e50*/  IMAD.IADD R9, R19, 0x1, R9 ;  /* 0x0000000113097824 */ /* 0x000fe200078e0209 */
[----:B------:R0:W1:Y:S04]  /*1e60*/  LDS R3, [R7] ;  /* 0x0000000007037984 */ /* 0x0000680000000800 */
[----:B------:R0:W2:Y:S01]  /*1e70*/  LDS R4, [R8] ;  /* 0x0000000008047984 */ /* 0x0000a20000000800 */
[----:B------:R-:W-:-:S13]  /*1e80*/  ISETP.GE.AND P1, PT, R9, R2, PT ;  /* 0x000000020900720c */ /* 0x000fda0003f26270 */
[----:B0-----:R-:W-:Y:S05]  /*1e90*/  @P1 BRA `(.L_x_11) ;  /* 0x0000000000e01947 */ /* 0x001fea0003800000 */
[----:B------:R-:W-:Y:S02]  /*1ea0*/  ISETP.GE.AND P1, PT, R6, R19, PT ;  /* 0x000000130600720c */ /* 0x000fe40003f26270 */
[----:B------:R-:W-:-:S11]  /*1eb0*/  PLOP3.LUT P0, PT, PT, PT, PT, 0x80, 0x8 ;  /* 0x000000000008781c */ /* 0x000fd60003f0f070 */
[----:B------:R-:W-:Y:S05]  /*1ec0*/  @P1 BRA `(.L_x_11) ;  /* 0x0000000000d41947 */ /* 0x000fea0003800000 */
[----:B-12---:R-:W-:Y:S01]  /*1ed0*/  VIMNMX R5, PT, PT, R3, R4, !PT ;  /* 0x0000000403057248 */ /* 0x006fe20007fe0100 */
[----:B------:R-:W-:-:S03]  /*1ee0*/  IMAD.MOV.U32 R16, RZ, RZ, 0x3e055027 ;  /* 0x3e055027ff107424 */ /* 0x000fc600078e00ff */
[----:B------:R-:W-:Y:S02]  /*1ef0*/  ISETP.GE.AND P0, PT, R5, 0x1, PT ;  /* 0x000000010500780c */ /* 0x000fe40003f06270 */
[----:B------:R-:W-:-:S11]  /*1f00*/  I2FP.F32.S32 R5, R5 ;  /* 0x0000000500057245 */ /* 0x000fd60000201400 */
[----:B------:R-:W-:-:S04]  /*1f10*/  @!P0 FMUL R5, R5, 8388608 ;  /* 0x4b00000005058820 */ /* 0x000fc80000400000 */
[----:B------:R-:W-:-:S05]  /*1f20*/  VIADD R10, R5, 0xc0d55555 ;  /* 0xc0d55555050a7836 */ /* 0x000fca0000000000 */
[----:B------:R-:W-:-:S04]  /*1f30*/  LOP3.LUT R14, R10, 0xff800000, RZ, 0xc0, !PT ;  /* 0xff8000000a0e7812 */ /* 0x000fc800078ec0ff */
[----:B------:R-:W-:Y:S01]  /*1f40*/  I2FP.F32.S32 R11, R14 ;  /* 0x0000000e000b7245 */ /* 0x000fe20000201400 */
[----:B------:R-:W-:Y:S02]  /*1f50*/  IMAD.IADD R10, R5, 0x1, -R14 ;  /* 0x00000001050a7824 */ /* 0x000fe400078e0a0e */
[----:B------:R-:W-:Y:S02]  /*1f60*/  IMAD.MOV.U32 R14, RZ, RZ, 0x7f800000 ;  /* 0x7f800000ff0e7424 */ /* 0x000fe400078e00ff */
[----:B------:R-:W-:-:S04]  /*1f70*/  FADD R13, R10, -1 ;  /* 0xbf8000000a0d7421 */ /* 0x000fc80000000000 */
[----:B------:R-:W-:-:S04]  /*1f80*/  FFMA R10, R13, -R16, 0.14084610342979431152 ;  /* 0x3e1039f60d0a7423 */ /* 0x000fc80000000810 */
[----:B------:R-:W-:-:S04]  /*1f90*/  FFMA R10, R13, R10, -0.12148627638816833496 ;  /* 0xbdf8cdcc0d0a7423 */ /* 0x000fc8000000000a */
[----:B------:R-:W-:-:S04]  /*1fa0*/  FFMA R10, R13, R10, 0.13980610668659210205 ;  /* 0x3e0f29550d0a7423 */ /* 0x000fc8000000000a */
[----:B------:R-:W-:-:S04]  /*1fb0*/  FFMA R10, R13, R10, -0.16684235632419586182 ;  /* 0xbe2ad8b90d0a7423 */ /* 0x000fc8000000000a */
[----:B------:R-:W-:-:S04]  /*1fc0*/  FFMA R10, R13, R10, 0.20012299716472625732 ;  /* 0x3e4ced0b0d0a7423 */ /* 0x000fc8000000000a */
[----:B------:R-:W-:-:S04]  /*1fd0*/  FFMA R10, R13, R10, -0.24999669194221496582 ;  /* 0xbe7fff220d0a7423 */ /* 0x000fc8000000000a */
[----:B------:R-:W-:-:S04]  /*1fe0*/  FFMA R10, R13, R10, 0.33333182334899902344 ;  /* 0x3eaaaa780d0a7423 */ /* 0x000fc8000000000a */
[----:B------:R-:W-:Y:S01]  /*1ff0*/  FFMA R16, R13, R10, -0.5 ;  /* 0xbf0000000d107423 */ /* 0x000fe2000000000a */
[----:B------:R-:W-:Y:S02]  /*2000*/  FSEL R10, RZ, -23, P0 ;  /* 0xc1b80000ff0a7808 */ /* 0x000fe40000000000 */
[----:B------:R-:W-:Y:S01]  /*2010*/  ISETP.GT.U32.AND P0, PT, R5, 0x7f7fffff, PT ;  /* 0x7f7fffff0500780c */ /* 0x000fe20003f04070 */
[----:B------:R-:W-:Y:S02]  /*2020*/  FMUL R16, R13, R16 ;  /* 0x000000100d107220 */ /* 0x000fe40000400000 */
[----:B------:R-:W-:Y:S01]  /*2030*/  FFMA R10, R11, 1.1920928955078125e-07, R10 ;  /* 0x340000000b0a7823 */ /* 0x000fe2000000000a */
[----:B------:R-:W-:Y:S02]  /*2040*/  IMAD.MOV.U32 R11, RZ, RZ, 0x3ede5bd9 ;  /* 0x3ede5bd9ff0b7424 */ /* 0x000fe400078e00ff */
[----:B------:R-:W-:-:S04]  /*2050*/  FFMA R13, R13, R16, R13 ;  /* 0x000000100d0d7223 */ /* 0x000fc8000000000d */
[----:B------:R-:W-:-:S03]  /*2060*/  FFMA R10, R10, 0.69314718246459960938, R13 ;  /* 0x3f3172180a0a7823 */ /* 0x000fc6000000000d */
        /* <DEDUP_REMOVED lines=8> */
[----:B------:R-:W-:Y:S01]  /*20f0*/  IMAD.HI R5, R3, 0x66666667, RZ ;  /* 0x6666666703057827 */ /* 0x000fe200078e02ff */
[----:B------:R-:W-:-:S04]  /*2100*/  MOV R11, R4 ;  /* 0x00000004000b7202 */ /* 0x000fc80000000f00 */
[----:B------:R-:W-:-:S04]  /*2110*/  SHF.R.U32.HI R10, RZ, 0x1f, R5 ;  /* 0x0000001fff0a7819 */ /* 0x000fc80000011605 */
[----:B------:R-:W-:Y:S01]  /*2120*/  LEA.HI.SX32 R10, R5, R10, 0x1e ;  /* 0x0000000a050a7211 */ /* 0x000fe200078ff2ff */
[----:B------:R-:W-:-:S04]  /*2130*/  IMAD.MOV.U32 R5, RZ, RZ, RZ ;  /* 0x000000ffff057224 */ /* 0x000fc800078e00ff */
[----:B------:R-:W-:-:S07]  /*2140*/  IMAD R15, R10, -0xa, R3 ;  /* 0xfffffff60a0f7824 */ /* 0x000fce00078e0203 */
.L_x_13:
        /* <DEDUP_REMOVED lines=10> */
[----:B------:R-:W-:Y:S01]  /*21f0*/  PLOP3.LUT P0, PT, PT, PT, PT, 0x8, 0x80 ;  /* 0x000000000080781c */ /* 0x000fe20003f0e170 */
[----:B------:R-:W-:-:S12]  /*2200*/  BRA `(.L_x_11) ;  /* 0x0000000000047947 */ /* 0x000fd80003800000 */
.L_x_12:
[----:B------:R-:W-:-:S13]  /*2210*/  ISETP.LE.AND P0, PT, R16, R15, PT ;  /* 0x0000000f1000720c */ /* 0x000fda0003f03270 */
.L_x_11:
[----:B------:R-:W-:Y:S05]  /*2220*/  BSYNC.RECONVERGENT B0 ;  /* 0x0000000000007941 */ /* 0x000fea0003800200 */
.L_x_10:
[----:B-12---:R-:W-:Y:S01]  /*2230*/  SEL R5, R4, R3, P0 ;  /* 0x0000000304057207 */ /* 0x006fe20000000000 */
[----:B------:R-:W-:Y:S01]  /*2240*/  VIADD R11, R9, 0x1 ;  /* 0x00000001090b7836 */ /* 0x000fe20000000000 */
[----:B------:R0:W1:Y:S01]  /*2250*/  @P0 LDS R4, [R8+0x4] ;  /* 0x0000040008040984 */ /* 0x0000620000000800 */
[----:B------:R-:W-:Y:S01]  /*2260*/  @!P0 IMAD.MOV R11, RZ, RZ, R9 ;  /* 0x000000ffff0b8224 */ /* 0x000fe200078e0209 */
[----:B------:R-:W-:Y:S01]  /*2270*/  BSSY.RECONVERGENT B0, `(.L_x_14) ;  /* 0x000003f000007945 */ /* 0x000fe20003800200 */
[----:B------:R-:W-:Y:S01]  /*2280*/  VIADD R10, R6, 0x1 ;  /* 0x00000001060a7836 */ /* 0x000fe20000000000 */
[----:B------:R0:W2:Y:S01]  /*2290*/  @!P0 LDS R3, [R7+0x4] ;  /* 0x0000040007038984 */ /* 0x0000a20000000800 */
[----:B------:R-:W-:Y:S01]  /*22a0*/  PLOP3.LUT P1, PT, PT, PT, PT, 0x8, 0x80 ;  /* 0x000000000080781c */ /* 0x000fe20003f2e170 */
[----:B------:R-:W-:Y:S01]  /*22b0*/  @P0 IMAD.MOV R10, RZ, RZ, R6 ;  /* 0x000000ffff0a0224 */ /* 0x000fe200078e0206 */
[----:B------:R-:W-:-:S13]  /*22c0*/  ISETP.GE.AND P2, PT, R11, R2, PT ;  /* 0x000000020b00720c */ /* 0x000fda0003f46270 */
[----:B0-----:R-:W-:Y:S05]  /*22d0*/  @P2 BRA `(.L_x_15) ;  /* 0x0000000000e02947 */ /* 0x001fea0003800000 */
[----:B------:R-:W-:Y:S02]  /*22e0*/  ISETP.GE.AND P0, PT, R10, R19, PT ;  /* 0x000000130a00720c */ /* 0x000fe40003f06270 */
[----:B------:R-:W-:-:S11]  /*22f0*/  PLOP3.LUT P1, PT, PT, PT, PT, 0x80, 0x8 ;  /* 0x000000000008781c */ /* 0x000fd60003f2f070 */
[----:B------:R-:W-:Y:S05]  /*2300*/  @P0 BRA `(.L_x_15) ;  /* 0x0000000000d40947 */ /* 0x000fea0003800000 */
[----:B-12---:R-:W-:Y:S01]  /*2310*/  VIMNMX R6, PT, PT, R3, R4, !PT ;  /* 0x0000000403067248 */ /* 0x006fe20007fe0100 */
[----:B------:R-:W-:Y:S01]  /*2320*/  IMAD.MOV.U32 R8, RZ, RZ, 0x3e055027 ;  /* 0x3e055027ff087424 */ /* 0x000fe200078e00ff */
[----:B------:R-:W-:Y:S02]  /*2330*/  PLOP3.LUT P1, PT, PT, PT, PT, 0x8, 0x80 ;  /* 0x000000000080781c */ /* 0x000fe40003f2e170 */
        /* <DEDUP_REMOVED lines=27> */
[----:B------:R-:W-:-:S04]  /*24f0*/  FSEL R7, R7, -INF , P0 ;  /* 0xff80000007077808 */ /* 0x000fc80000000000 */
[----:B------:R-:W0:Y:S02]  /*2500*/  F2I.U32.TRUNC.NTZ R13, R7 ;  /* 0x00000007000d7305 */ /* 0x000e24000020f000 */
[----:B0-----:R-:W-:-:S13]  /*2510*/  ISETP.NE.AND P0, PT, R13, RZ, PT ;  /* 0x000000ff0d00720c */ /* 0x001fda0003f05270 */
[----:B------:R-:W-:Y:S05]  /*2520*/  @!P0 BRA `(.L_x_15) ;  /* 0x00000000004c8947 */ /* 0x000fea0003800000 */
[----:B------:R-:W-:-:S05]  /*2530*/  IMAD.HI R6, R3, 0x66666667, RZ ;  /* 0x6666666703067827 */ /* 0x000fca00078e02ff */
[----:B------:R-:W-:-:S04]  /*2540*/  SHF.R.U32.HI R7, RZ, 0x1f, R6 ;  /* 0x0000001fff077819 */ /* 0x000fc80000011606 */
[----:B------:R-:W-:Y:S01]  /*2550*/  LEA.HI.SX32 R8, R6, R7, 0x1e ;  /* 0x0000000706087211 */ /* 0x000fe200078ff2ff */
[----:B------:R-:W-:Y:S02]  /*2560*/  IMAD.MOV.U32 R6, RZ, RZ, RZ ;  /* 0x000000ffff067224 */ /* 0x000fe400078e00ff */
[----:B------:R-:W-:Y:S02]  /*2570*/  IMAD.MOV.U32 R7, RZ, RZ, R4 ;  /* 0x000000ffff077224 */ /* 0x000fe400078e0004 */
[----:B------:R-:W-:-:S07]  /*2580*/  IMAD R14, R8, -0xa, R3 ;  /* 0xfffffff6080e7824 */ /* 0x000fce00078e0203 */
.L_x_17:
        /* <DEDUP_REMOVED lines=12> */
.L_x_16:
[----:B------:R-:W-:-:S13]  /*2650*/  ISETP.LE.AND P1, PT, R7, R14, PT ;  /* 0x0000000e0700720c */ /* 0x000fda0003f23270 */
.L_x_15:
[----:B------:R-:W-:Y:S05]  /*2660*/  BSYNC.RECONVERGENT B0 ;  /* 0x0000000000007941 */ /* 0x000fea0003800200 */
.L_x_14:
[----:B------:R-:W-:Y:S01]  /*2670*/  VIADD R6, R10, 0x1 ;  /* 0x000000010a067836 */ /* 0x000fe20000000000 */
[----:B------:R-:W-:Y:S01]  /*2680*/  IADD3 R7, PT, PT, R11, 0x1, RZ ;  /* 0x000000010b077810 */ /* 0x000fe20007ffe0ff */
[----:B------:R-:W-:Y:S01]  /*2690*/  @P1 IMAD.MOV R6, RZ, RZ, R10 ;  /* 0x000000ffff061224 */ /* 0x000fe200078e020a */
[----:B-12---:R-:W-:Y:S01]  /*26a0*/  SEL R15, R4, R3, P1 ;  /* 0x00000003040f7207 */ /* 0x006fe20000800000 */
[----:B------:R-:W-:Y:S01]  /*26b0*/  @!P1 IMAD.MOV R7, RZ, RZ, R11 ;  /* 0x000000ffff079224 */ /* 0x000fe200078e020b */
[----:B------:R-:W-:Y:S01]  /*26c0*/  BSSY.RECONVERGENT B0, `(.L_x_18) ;  /* 0x0000040000007945 */ /* 0x000fe20003800200 */
[--C-:B------:R-:W-:Y:S01]  /*26d0*/  @!P1 IMAD R8, R6, 0x4, R12.reuse ;  /* 0x0000000406089824 */ /* 0x100fe200078e020c */
[----:B------:R-:W-:Y:S01]  /*26e0*/  PLOP3.LUT P0, PT, PT, PT, PT, 0x8, 0x80 ;  /* 0x000000000080781c */ /* 0x000fe20003f0e170 */
[----:B------:R-:W-:-:S03]  /*26f0*/  @P1 IMAD R9, R7, 0x4, R12 ;  /* 0x0000000407091824 */ /* 0x000fc600078e020c */
[----:B------:R0:W1:Y:S04]  /*2700*/  @!P1 LDS R3, [R8] ;  /* 0x0000000008039984 */ /* 0x0000680000000800 */
[----:B------:R0:W2:Y:S01]  /*2710*/  @P1 LDS R4, [R9] ;  /* 0x0000000009041984 */ /* 0x0000a20000000800 */
        /* <DEDUP_REMOVED lines=45> */
.L_x_21:
        /* <DEDUP_REMOVED lines=12> */
.L_x_20:
[----:B------:R-:W-:-:S13]  /*2ab0*/  ISETP.LE.AND P0, PT, R9, R14, PT ;  /* 0x0000000e0900720c */ /* 0x000fda0003f03270 */
.L_x_19:
[----:B------:R-:W-:Y:S05]  /*2ac0*/  BSYNC.RECONVERGENT B0 ;  /* 0x0000000000007941 */ /* 0x000fea0003800200 */
.L_x_18:
[C---:B------:R-:W-:Y:S01]  /*2ad0*/  VIADD R9, R7.reuse, 0x1 ;  /* 0x0000000107097836 */ /* 0x040fe20000000000 */
[----:B------:R-:W-:Y:S01]  /*2ae0*/  @!P0 IADD3 R9, PT, PT, R7, RZ, RZ ;  /* 0x000000ff07098210 */ /* 0x000fe20007ffe0ff */
[----:B------:R-:W-:Y:S01]  /*2af0*/  VIADD R8, R6, 0x1 ;  /* 0x0000000106087836 */ /* 0x000fe20000000000 */
[----:B------:R-:W-:Y:S01]  /*2b00*/  BSSY.RECONVERGENT B0, `(.L_x_22) ;  /* 0x0000042000007945 */ /* 0x000fe20003800200 */
[----:B------:R-:W-:Y:S01]  /*2b10*/  @P0 IMAD.MOV R8, RZ, RZ, R6 ;  /* 0x000000ffff080224 */ /* 0x000fe200078e0206 */
[C---:B------:R-:W-:Y:S01]  /*2b20*/  ISETP.GE.AND P1, PT, R9.reuse, R2, PT ;  /* 0x000000020900720c */ /* 0x040fe20003f26270 */
[--C-:B------:R-:W-:Y:S01]  /*2b30*/  @P0 IMAD R7, R9, 0x4, R12.reuse ;  /* 0x0000000409070824 */ /* 0x100fe200078e020c */
[----:B-12---:R-:W-:Y:S01]  /*2b40*/  SEL R14, R4, R3, P0 ;  /* 0x00000003040e7207 */ /* 0x006fe20000000000 */
[----:B------:R-:W-:-:S03]  /*2b50*/  @!P0 IMAD R6, R8, 0x4, R12 ;  /* 0x0000000408068824 */ /* 0x000fc600078e020c */
[----:B------:R0:W1:Y:S04]  /*2b60*/  @P0 LDS R4, [R7] ;  /* 0x0000000007040984 */ /* 0x0000680000000800 */
[----:B------:R0:W2:Y:S01]  /*2b70*/  @!P0 LDS R3, [R6] ;  /* 0x0000000006038984 */ /* 0x0000a20000000800 */
[----:B------:R-:W-:Y:S02]  /*2b80*/  PLOP3.LUT P0, PT, PT, PT, PT, 0x8, 0x80 ;  /* 0x000000000080781c */ /* 0x000fe40003f0e170 */
[----:B------:R-:W-:Y:S11]  /*2b90*/  @P1 BRA `(.L_x_23) ;  /* 0x0000000000e01947 */ /* 0x000ff60003800000 */
[----:B------:R-:W-:Y:S02]  /*2ba0*/  ISETP.GE.AND P1, PT, R8, R19, PT ;  /* 0x000000130800720c */ /* 0x000fe40003f26270 */
[----:B------:R-:W-:-:S11]  /*2bb0*/  PLOP3.LUT P0, PT, PT, PT, PT, 0x80, 0x8 ;  /* 0x000000000008781c */ /* 0x000fd60003f0f070 */
[----:B------:R-:W-:Y:S05]  /*2bc0*/  @P1 BRA `(.L_x_23) ;  /* 0x0000000000d41947 */ /* 0x000fea0003800000 */
[----:B012---:R-:W-:Y:S01]  /*2bd0*/  VIMNMX R6, PT, PT, R3, R4, !PT ;  /* 0x0000000403067248 */ /* 0x007fe20007fe0100 */
        /* <DEDUP_REMOVED lines=39> */
.L_x_25:
        /* <DEDUP_REMOVED lines=12> */
.L_x_24:
[----:B------:R-:W-:-:S13]  /*2f10*/  ISETP.LE.AND P0, PT, R7, R16, PT ;  /* 0x000000100700720c */ /* 0x000fda0003f03270 */
.L_x_23:
[----:B------:R-:W-:Y:S05]  /*2f20*/  BSYNC.RECONVERGENT B0 ;  /* 0x0000000000007941 */ /* 0x000fea0003800200 */
.L_x_22:
[----:B0-----:R-:W-:Y:S01]  /*2f30*/  VIADD R7, R9, 0x1 ;  /* 0x0000000109077836 */ /* 0x001fe20000000000 */
[----:B------:R-:W-:Y:S01]  /*2f40*/  BSSY.RECONVERGENT B0, `(.L_x_26) ;  /* 0x0000044000007945 */ /* 0x000fe20003800200 */
[----:B------:R-:W-:Y:S01]  /*2f50*/  @!P0 IMAD.MOV R7, RZ, RZ, R9 ;  /* 0x000000ffff078224 */ /* 0x000fe200078e0209 */
[----:B-12---:R-:W-:Y:S01]  /*2f60*/  SEL R13, R4, R3, P0 ;  /* 0x00000003040d7207 */ /* 0x006fe20000000000 */
[----:B------:R-:W-:Y:S02]  /*2f70*/  VIADD R6, R8, 0x1 ;  /* 0x0000000108067836 */ /* 0x000fe40000000000 */
[----:B------:R-:W-:Y:S01]  /*2f80*/  @P0 IMAD.MOV R6, RZ, RZ, R8 ;  /* 0x000000ffff060224 */ /* 0x000fe200078e0208 */
[C---:B------:R-:W-:Y:S02]  /*2f90*/  ISETP.GE.AND P1, PT, R7.reuse, R2, PT ;  /* 0x000000020700720c */ /* 0x040fe40003f26270 */
[----:B------:R-:W-:Y:S01]  /*2fa0*/  @P0 LEA R9, R7, R12, 0x2 ;  /* 0x0000000c07090211 */ /* 0x000fe200078e10ff */
[----:B------:R-:W-:-:S04]  /*2fb0*/  @!P0 IMAD R8, R6, 0x4, R12 ;  /* 0x0000000406088824 */ /* 0x000fc800078e020c */
[----:B------:R0:W1:Y:S04]  /*2fc0*/  @P0 LDS R4, [R9] ;  /* 0x0000000009040984 */ /* 0x0000680000000800 */
[----:B------:R0:W2:Y:S01]  /*2fd0*/  @!P0 LDS R3, [R8] ;  /* 0x0000000008038984 */ /* 0x0000a20000000800 */
[----:B------:R-:W-:Y:S01]  /*2fe0*/  PLOP3.LUT P0, PT, PT, PT, PT, 0x8, 0x80 ;  /* 0x000000000080781c */ /* 0x000fe20003f0e170 */
[----:B------:R-:W-:-:S12]  /*2ff0*/  @P1 BRA `(.L_x_27) ;  /* 0x0000000000e01947 */ /* 0x000fd80003800000 */
        /* <DEDUP_REMOVED lines=9> */
[----:B------:R-:W-:-:S04]  /*3090*/  LOP3.LUT R11, R9, 0xff800000, RZ, 0xc0, !PT ;  /* 0xff800000090b7812 */ /* 0x000fc800078ec0ff */
[----:B------:R-:W-:Y:S01]  /*30a0*/  I2FP.F32.S32 R10, R11 ;  /* 0x0000000b000a7245 */ /* 0x000fe20000201400 */
[C---:B------:R-:W-:Y:S02]  /*30b0*/  IMAD.IADD R9, R8.reuse, 0x1, -R11 ;  /* 0x0000000108097824 */ /* 0x040fe400078e0a0b */
[----:B------:R-:W-:Y:S02]  /*30c0*/  IMAD.MOV.U32 R11, RZ, RZ, 0x7f800000 ;  /* 0x7f800000ff0b7424 */ /* 0x000fe400078e00ff */
[----:B------:R-:W-:Y:S01]  /*30d0*/  FADD R16, R9, -1 ;  /* 0xbf80000009107421 */ /* 0x000fe20000000000 */
[----:B------:R-:W-:Y:S02]  /*30e0*/  FSEL R9, RZ, -23, P0 ;  /* 0xc1b80000ff097808 */ /* 0x000fe40000000000 */
[----:B------:R-:W-:Y:S01]  /*30f0*/  ISETP.GT.U32.AND P0, PT, R8, 0x7f7fffff, PT ;  /* 0x7f7fffff0800780c */ /* 0x000fe20003f04070 */
[----:B------:R-:W-:Y:S02]  /*3100*/  FFMA R17, R16, -R17, 0.14084610342979431152 ;  /* 0x3e1039f610117423 */ /* 0x000fe40000000811 */
[----:B------:R-:W-:Y:S01]  /*3110*/  FFMA R9, R10, 1.1920928955078125e-07, R9 ;  /* 0x340000000a097823 */ /* 0x000fe20000000009 */
[----:B------:R-:W-:-:S02]  /*3120*/  IMAD.MOV.U32 R10, RZ, RZ, 0x3ede5bd9 ;  /* 0x3ede5bd9ff0a7424 */ /* 0x000fc400078e00ff */
[----:B------:R-:W-:-:S04]  /*3130*/  FFMA R17, R16, R17, -0.12148627638816833496 ;  /* 0xbdf8cdcc10117423 */ /* 0x000fc80000000011 */
[----:B------:R-:W-:-:S04]  /*3140*/  FFMA R17, R16, R17, 0.13980610668659210205 ;  /* 0x3e0f295510117423 */ /* 0x000fc80000000011 */
[----:B------:R-:W-:-:S04]  /*3150*/  FFMA R17, R16, R17, -0.16684235632419586182 ;  /* 0xbe2ad8b910117423 */ /* 0x000fc80000000011 */
[----:B------:R-:W-:-:S04]  /*3160*/  FFMA R17, R16, R17, 0.20012299716472625732 ;  /* 0x3e4ced0b10117423 */ /* 0x000fc80000000011 */
[----:B------:R-:W-:-:S04]  /*3170*/  FFMA R17, R16, R17, -0.24999669194221496582 ;  /* 0xbe7fff2210117423 */ /* 0x000fc80000000011 */
[----:B------:R-:W-:-:S04]  /*3180*/  FFMA R17, R16, R17, 0.33333182334899902344 ;  /* 0x3eaaaa7810117423 */ /* 0x000fc80000000011 */
[----:B------:R-:W-:-:S04]  /*3190*/  FFMA R17, R16, R17, -0.5 ;  /* 0xbf00000010117423 */ /* 0x000fc80000000011 */
[----:B------:R-:W-:-:S04]  /*31a0*/  FMUL R17, R16, R17 ;  /* 0x0000001110117220 */ /* 0x000fc80000400000 */
        /* <DEDUP_REMOVED lines=16> */
.L_x_29:
        /* <DEDUP_REMOVED lines=12> */
.L_x_28:
[----:B------:R-:W-:-:S13]  /*3370*/  ISETP.LE.AND P0, PT, R9, R16, PT ;  /* 0x000000100900720c */ /* 0x000fda0003f03270 */
.L_x_27:
[----:B------:R-:W-:Y:S05]  /*3380*/  BSYNC.RECONVERGENT B0 ;  /* 0x0000000000007941 */ /* 0x000fea0003800200 */
.L_x_26:
[----:B0-----:R-:W-:Y:S01]  /*3390*/  VIADD R9, R7, 0x1 ;  /* 0x0000000107097836 */ /* 0x001fe20000000000 */
[----:B------:R-:W-:Y:S01]  /*33a0*/  BSSY.RECONVERGENT B0, `(.L_x_30) ;  /* 0x0000044000007945 */ /* 0x000fe20003800200 */
[----:B------:R-:W-:Y:S01]  /*33b0*/  @!P0 IMAD.MOV R9, RZ, RZ, R7 ;  /* 0x000000ffff098224 */ /* 0x000fe200078e0207 */
[----:B-12---:R-:W-:Y:S01]  /*33c0*/  SEL R11, R4, R3, P0 ;  /* 0x00000003040b7207 */ /* 0x006fe20000000000 */
[----:B------:R-:W-:Y:S02]  /*33d0*/  VIADD R8, R6, 0x1 ;  /* 0x0000000106087836 */ /* 0x000fe40000000000 */
[----:B------:R-:W-:Y:S01]  /*33e0*/  @P0 IMAD.MOV R8, RZ, RZ, R6 ;  /* 0x000000ffff080224 */ /* 0x000fe200078e0206 */
[C---:B------:R-:W-:Y:S01]  /*33f0*/  ISETP.GE.AND P1, PT, R9.reuse, R2, PT ;  /* 0x000000020900720c */ /* 0x040fe20003f26270 */
[--C-:B------:R-:W-:Y:S02]  /*3400*/  @P0 IMAD R7, R9, 0x4, R12.reuse ;  /* 0x0000000409070824 */ /* 0x100fe400078e020c */
        /* <DEDUP_REMOVED lines=12> */
[----:B------:R-:W-:-:S05]  /*34d0*/  @!P0 FMUL R6, R6, 8388608 ;  /* 0x4b00000006068820 */ /* 0x000fca0000400000 */
[----:B------:R-:W-:-:S04]  /*34e0*/  IADD3 R7, PT, PT, R6, -0x3f2aaaab, RZ ;  /* 0xc0d5555506077810 */ /* 0x000fc80007ffe0ff */
        /* <DEDUP_REMOVED lines=34> */
.L_x_33:
        /* <DEDUP_REMOVED lines=12> */
.L_x_32:
[----:B------:R-:W-:-:S13]  /*37d0*/  ISETP.LE.AND P0, PT, R7, R16, PT ;  /* 0x000000100700720c */ /* 0x000fda0003f03270 */
.L_x_31:
[----:B------:R-:W-:Y:S05]  /*37e0*/  BSYNC.RECONVERGENT B0 ;  /* 0x0000000000007941 */ /* 0x000fea0003800200 */
.L_x_30:
        /* <DEDUP_REMOVED lines=23> */
[-C--:B------:R-:W-:Y:S02]  /*3960*/  IADD3 R9, PT, PT, R8, -R17.reuse, RZ ;  /* 0x8000001108097210 */ /* 0x080fe40007ffe0ff */
[----:B------:R-:W-:-:S03]  /*3970*/  I2FP.F32.S32 R17, R17 ;  /* 0x0000001100117245 */ /* 0x000fc60000201400 */
        /* <DEDUP_REMOVED lines=9> */
[----:B------:R-:W-:Y:S02]  /*3a10*/  FSEL R16, RZ, -23, P0 ;  /* 0xc1b80000ff107808 */ /* 0x000fe40000000000 */
[----:B------:R-:W-:Y:S01]  /*3a20*/  ISETP.GT.U32.AND P0, PT, R8, 0x7f7fffff, PT ;  /* 0x7f7fffff0800780c */ /* 0x000fe20003f04070 */
[----:B------:R-:W-:Y:S02]  /*3a30*/  FMUL R18, R9, R18 ;  /* 0x0000001209127220 */ /* 0x000fe40000400000 */
[----:B------:R-:W-:Y:S01]  /*3a40*/  FFMA R16, R17, 1.1920928955078125e-07, R16 ;  /* 0x3400000011107823 */ /* 0x000fe20000000010 */
[----:B------:R-:W-:Y:S02]  /*3a50*/  IMAD.MOV.U32 R17, RZ, RZ, 0x7f800000 ;  /* 0x7f800000ff117424 */ /* 0x000fe400078e00ff */
[----:B------:R-:W-:-:S04]  /*3a60*/  FFMA R9, R9, R18, R9 ;  /* 0x0000001209097223 */ /* 0x000fc80000000009 */
[----:B------:R-:W-:Y:S01]  /*3a70*/  FFMA R9, R16, 0.69314718246459960938, R9 ;  /* 0x3f31721810097823 */ /* 0x000fe20000000009 */
[----:B------:R-:W-:Y:S02]  /*3a80*/  IMAD.MOV.U32 R16, RZ, RZ, 0x3ede5bd9 ;  /* 0x3ede5bd9ff107424 */ /* 0x000fe400078e00ff */
        /* <DEDUP_REMOVED lines=14> */
.L_x_37:
        /* <DEDUP_REMOVED lines=12> */
.L_x_36:
[----:B------:R-:W-:-:S13]  /*3c30*/  ISETP.LE.AND P0, PT, R9, R18, PT ;  /* 0x000000120900720c */ /* 0x000fda0003f03270 */
.L_x_35:
[----:B------:R-:W-:Y:S05]  /*3c40*/  BSYNC.RECONVERGENT B0 ;  /* 0x0000000000007941 */ /* 0x000fea0003800200 */
.L_x_34:
[----:B------:R-:W-:Y:S01]  /*3c50*/  VIADD R17, R7, 0x1 ;  /* 0x0000000107117836 */ /* 0x000fe20000000000 */
[----:B------:R-:W-:Y:S01]  /*3c60*/  BSSY.RECONVERGENT B0, `(.L_x_38) ;  /* 0x0000044000007945 */ /* 0x000fe20003800200 */
[----:B------:R-:W-:Y:S01]  /*3c70*/  @!P0 IMAD.MOV R17, RZ, RZ, R7 ;  /* 0x000000ffff118224 */ /* 0x000fe200078e0207 */
[----:B012---:R-:W-:Y:S01]  /*3c80*/  SEL R9, R4, R3, P0 ;  /* 0x0000000304097207 */ /* 0x007fe20000000000 */
        /* <DEDUP_REMOVED lines=13> */
[----:B------:R-:W-:-:S03]  /*3d60*/  HFMA2 R16, -RZ, RZ, 1.5048828125, 33.21875 ;  /* 0x3e055027ff107431 */ /* 0x000fc600000001ff */
[----:B------:R-:W-:Y:S02]  /*3d70*/  ISETP.GE.AND P0, PT, R6, 0x1, PT ;  /* 0x000000010600780c */ /* 0x000fe40003f06270 */
[----:B------:R-:W-:-:S11]  /*3d80*/  I2FP.F32.S32 R6, R6 ;  /* 0x0000000600067245 */ /* 0x000fd60000201400 */
[----:B------:R-:W-:-:S04]  /*3d90*/  @!P0 FMUL R6, R6, 8388608 ;  /* 0x4b00000006068820 */ /* 0x000fc80000400000 */
[----:B------:R-:W-:-:S05]  /*3da0*/  VIADD R7, R6, 0xc0d55555 ;  /* 0xc0d5555506077836 */ /* 0x000fca0000000000 */
[----:B------:R-:W-:-:S05]  /*3db0*/  LOP3.LUT R21, R7, 0xff800000, RZ, 0xc0, !PT ;  /* 0xff80000007157812 */ /* 0x000fca00078ec0ff */
[----:B------:R-:W-:Y:S01]  /*3dc0*/  IMAD.IADD R7, R6, 0x1, -R21 ;  /* 0x0000000106077824 */ /* 0x000fe200078e0a15 */
        /* <DEDUP_REMOVED lines=32> */
.L_x_41:
        /* <DEDUP_REMOVED lines=12> */
.L_x_40:
[----:B------:R-:W-:-:S13]  /*4090*/  ISETP.LE.AND P0, PT, R7, R18, PT ;  /* 0x000000120700720c */ /* 0x000fda0003f03270 */
.L_x_39:
[----:B------:R-:W-:Y:S05]  /*40a0*/  BSYNC.RECONVERGENT B0 ;  /* 0x0000000000007941 */ /* 0x000fea0003800200 */
.L_x_38:
[----:B0-----:R-:W-:Y:S01]  /*40b0*/  VIADD R7, R17, 0x1 ;  /* 0x0000000111077836 */ /* 0x001fe20000000000 */
[----:B------:R-:W-:Y:S01]  /*40c0*/  BSSY.RECONVERGENT B0, `(.L_x_42) ;  /* 0x0000044000007945 */ /* 0x000fe20003800200 */
[----:B------:R-:W-:Y:S02]  /*40d0*/  @!P0 IMAD.MOV R7, RZ, RZ, R17 ;  /* 0x000000ffff078224 */ /* 0x000fe400078e0211 */
[----:B------:R-:W-:Y:S02]  /*40e0*/  VIADD R6, R8, 0x1 ;  /* 0x0000000108067836 */ /* 0x000fe40000000000 */
        /* <DEDUP_REMOVED lines=34> */
[----:B------:R-:W-:Y:S01]  /*4310*/  MOV R21, 0x7f800000 ;  /* 0x7f80000000157802 */ /* 0x000fe20000000f00 */
[----:B------:R-:W-:-:S04]  /*4320*/  FFMA R17, R17, R20, R17 ;  /* 0x0000001411117223 */ /* 0x000fc80000000011 */
[----:B------:R-:W-:Y:S01]  /*4330*/  FFMA R17, R18, 0.69314718246459960938, R17 ;  /* 0x3f31721812117823 */ /* 0x000fe20000000011 */
[----:B------:R-:W-:-:S03]  /*4340*/  IMAD.MOV.U32 R18, RZ, RZ, 0x3ede5bd9 ;  /* 0x3ede5bd9ff127424 */ /* 0x000fc600078e00ff */
        /* <DEDUP_REMOVED lines=14> */
.L_x_45:
        /* <DEDUP_REMOVED lines=12> */
.L_x_44:
[----:B------:R-:W-:-:S13]  /*44f0*/  ISETP.LE.AND P0, PT, R17, R20, PT ;  /* 0x000000141100720c */ /* 0x000fda0003f03270 */
.L_x_43:
[----:B------:R-:W-:Y:S05]  /*4500*/  BSYNC.RECONVERGENT B0 ;  /* 0x0000000000007941 */ /* 0x000fea0003800200 */
.L_x_42:
[----:B------:R-:W-:Y:S01]  /*4510*/  VIADD R21, R7, 0x1 ;  /* 0x0000000107157836 */ /* 0x000fe20000000000 */
[----:B------:R-:W-:Y:S01]  /*4520*/  BSSY.RECONVERGENT B0, `(.L_x_46) ;  /* 0x0000044000007945 */ /* 0x000fe20003800200 */
[----:B------:R-:W-:Y:S01]  /*4530*/  @!P0 IMAD.MOV R21, RZ, RZ, R7 ;  /* 0x000000ffff158224 */ /* 0x000fe200078e0207 */
[----:B-12---:R-:W-:Y:S01]  /*4540*/  SEL R7, R4, R3, P0 ;  /* 0x0000000304077207 */ /* 0x006fe20000000000 */
[----:B------:R-:W-:Y:S02]  /*4550*/  VIADD R18, R6, 0x1 ;  /* 0x0000000106127836 */ /* 0x000fe40000000000 */
[----:B------:R-:W-:Y:S01]  /*4560*/  @P0 IMAD.MOV R18, RZ, RZ, R6 ;  /* 0x000000ffff120224 */ /* 0x000fe200078e0206 */
[C---:B------:R-:W-:Y:S01]  /*4570*/  ISETP.GE.AND P1, PT, R21.reuse, R2, PT ;  /* 0x000000021500720c */ /* 0x040fe20003f26270 */
[--C-:B0-----:R-:W-:Y:S02]  /*4580*/  @P0 IMAD R16, R21, 0x4, R12.reuse ;  /* 0x0000000415100824 */ /* 0x101fe400078e020c */
        /* <DEDUP_REMOVED lines=11> */
[----:B------:R-:W-:Y:S02]  /*4640*/  I2FP.F32.S32 R6, R6 ;  /* 0x0000000600067245 */ /* 0x000fe40000201400 */
[----:B------:R-:W-:-:S09]  /*4650*/  FSEL R20, RZ, -23, P0 ;  /* 0xc1b80000ff147808 */ /* 0x000fd20000000000 */
[----:B------:R-:W-:-:S04]  /*4660*/  @!P0 FMUL R6, R6, 8388608 ;  /* 0x4b00000006068820 */ /* 0x000fc80000400000 */
[C---:B------:R-:W-:Y:S01]  /*4670*/  VIADD R17, R6.reuse, 0xc0d55555 ;  /* 0xc0d5555506117836 */ /* 0x040fe20000000000 */
[----:B------:R-:W-:-:S04]  /*4680*/  ISETP.GT.U32.AND P0, PT, R6, 0x7f7fffff, PT ;  /* 0x7f7fffff0600780c */ /* 0x000fc80003f04070 */
[----:B------:R-:W-:-:S05]  /*4690*/  LOP3.LUT R17, R17, 0xff800000, RZ, 0xc0, !PT ;  /* 0xff80000011117812 */ /* 0x000fca00078ec0ff */
[----:B------:R-:W-:Y:S01]  /*46a0*/  IMAD.IADD R16, R6, 0x1, -R17 ;  /* 0x0000000106107824 */ /* 0x000fe200078e0a11 */
[----:B------:R-:W-:-:S03]  /*46b0*/  I2FP.F32.S32 R17, R17 ;  /* 0x0000001100117245 */ /* 0x000fc60000201400 */
[----:B------:R-:W-:Y:S02]  /*46c0*/  FADD R16, R16, -1 ;  /* 0xbf80000010107421 */ /* 0x000fe40000000000 */
[----:B------:R-:W-:Y:S02]  /*46d0*/  FFMA R17, R17, 1.1920928955078125e-07, R20 ;  /* 0x3400000011117823 */ /* 0x000fe40000000014 */
[----:B------:R-:W-:-:S04]  /*46e0*/  FFMA R23, R16, -R23, 0.14084610342979431152 ;  /* 0x3e1039f610177423 */ /* 0x000fc80000000817 */
        /* <DEDUP_REMOVED lines=8> */
[----:B------:R-:W-:Y:S01]  /*4770*/  FFMA R16, R16, R23, R16 ;  /* 0x0000001710107223 */ /* 0x000fe20000000010 */
[----:B------:R-:W-:-:S03]  /*4780*/  IMAD.MOV.U32 R23, RZ, RZ, 0x7f800000 ;  /* 0x7f800000ff177424 */ /* 0x000fc600078e00ff */
[----:B------:R-:W-:Y:S01]  /*4790*/  FFMA R16, R17, 0.69314718246459960938, R16 ;  /* 0x3f31721811107823 */ /* 0x000fe20000000010 */
[----:B------:R-:W-:Y:S02]  /*47a0*/  HFMA2 R17, -RZ, RZ, 1.716796875, 251.125 ;  /* 0x3ede5bd9ff117431 */ /* 0x000fe400000001ff */
        /* <DEDUP_REMOVED lines=8> */
[----:B------:R-:W-:-:S04]  /*4830*/  IMAD.HI R6, R3, 0x66666667, RZ ;  /* 0x6666666703067827 */ /* 0x000fc800078e02ff */
[----:B------:R-:W-:Y:S01]  /*4840*/  IMAD.MOV.U32 R16, RZ, RZ, R4 ;  /* 0x000000ffff107224 */ /* 0x000fe200078e0004 */
[----:B------:R-:W-:-:S04]  /*4850*/  SHF.R.U32.HI R17, RZ, 0x1f, R6 ;  /* 0x0000001fff117819 */ /* 0x000fc80000011606 */
[----:B------:R-:W-:Y:S01]  /*4860*/  LEA.HI.SX32 R20, R6, R17, 0x1e ;  /* 0x0000001106147211 */ /* 0x000fe200078ff2ff */
[----:B------:R-:W-:-:S04]  /*4870*/  IMAD.MOV.U32 R6, RZ, RZ, RZ ;  /* 0x000000ffff067224 */ /* 0x000fc800078e00ff */
[----:B------:R-:W-:-:S07]  /*4880*/  IMAD R25, R20, -0xa, R3 ;  /* 0xfffffff614197824 */ /* 0x000fce00078e0203 */
.L_x_49:
        /* <DEDUP_REMOVED lines=12> */
.L_x_48:
[----:B------:R-:W-:-:S13]  /*4950*/  ISETP.LE.AND P0, PT, R16, R25, PT ;  /* 0x000000191000720c */ /* 0x000fda0003f03270 */
.L_x_47:
[----:B------:R-:W-:Y:S05]  /*4960*/  BSYNC.RECONVERGENT B0 ;  /* 0x0000000000007941 */ /* 0x000fea0003800200 */
.L_x_46:
        /* <DEDUP_REMOVED lines=54> */
[----:B------:R-:W-:-:S04]  /*4cd0*/  HFMA2 R18, -RZ, RZ, 0, 0 ;  /* 0x00000000ff127431 */ /* 0x000fc800000001ff */
[----:B------:R-:W-:-:S07]  /*4ce0*/  IMAD R25, R22, -0xa, R3 ;  /* 0xfffffff616197824 */ /* 0x000fce00078e0203 */
.L_x_53:
        /* <DEDUP_REMOVED lines=12> */
.L_x_52:
[----:B------:R-:W-:-:S13]  /*4db0*/  ISETP.LE.AND P0, PT, R20, R25, PT ;  /* 0x000000191400720c */ /* 0x000fda0003f03270 */
.L_x_51:
[----:B------:R-:W-:Y:S05]  /*4dc0*/  BSYNC.RECONVERGENT B0 ;  /* 0x0000000000007941 */ /* 0x000fea0003800200 */
.L_x_50:
[----:B------:R-:W-:Y:S01]  /*4dd0*/  VIADD R21, R17, 0x1 ;  /* 0x0000000111157836 */ /* 0x000fe20000000000 */
[----:B------:R-:W-:Y:S01]  /*4de0*/  BSSY.RECONVERGENT B0, `(.L_x_54) ;  /* 0x0000044000007945 */ /* 0x000fe20003800200 */
[----:B------:R-:W-:Y:S02]  /*4df0*/  @!P0 IMAD.MOV R21, RZ, RZ, R17 ;  /* 0x000000ffff158224 */ /* 0x000fe400078e0211 */
[----:B0-----:R-:W-:Y:S02]  /*4e00*/  VIADD R18, R16, 0x1 ;  /* 0x0000000110127836 */ /* 0x001fe40000000000 */
        /* <DEDUP_REMOVED lines=35> */
[----:B------:R-:W-:Y:S01]  /*5040*/  FFMA R25, R20, R25, R20 ;  /* 0x0000001914197223 */ /* 0x000fe20000000014 */
[----:B------:R-:W-:-:S03]  /*5050*/  IMAD.MOV.U32 R20, RZ, RZ, 0x7f800000 ;  /* 0x7f800000ff147424 */ /* 0x000fc600078e00ff */
[----:B------:R-:W-:-:S03]  /*5060*/  FFMA R22, R22, 0.69314718246459960938, R25 ;  /* 0x3f31721816167823 */ /* 0x000fc60000000019 */
[C---:B------:R-:W-:Y:S01]  /*5070*/  @P0 FFMA R22, R17.reuse, R20, +INF ;  /* 0x7f80000011160423 */ /* 0x040fe20000000014 */
[----:B------:R-:W-:-:S03]  /*5080*/  FSETP.NEU.AND P0, PT, R17, RZ, PT ;  /* 0x000000ff1100720b */ /* 0x000fc60003f0d000 */
[----:B------:R-:W-:-:S05]  /*5090*/  FFMA R22, R22, R23, 1 ;  /* 0x3f80000016167423 */ /* 0x000fca0000000017 */
[----:B------:R-:W-:Y:S02]  /*50a0*/  FSEL R17, R22, -INF , P0 ;  /* 0xff80000016117808 */ /* 0x000fe40000000000 */
[----:B------:R-:W-:-:S04]  /*50b0*/  PLOP3.LUT P0, PT, PT, PT, PT, 0x8, 0x80 ;  /* 0x000000000080781c */ /* 0x000fc80003f0e170 */
        /* <DEDUP_REMOVED lines=9> */
.L_x_57:
        /* <DEDUP_REMOVED lines=12> */
.L_x_56:
[----:B------:R-:W-:-:S13]  /*5210*/  ISETP.LE.AND P0, PT, R22, R25, PT ;  /* 0x000000191600720c */ /* 0x000fda0003f03270 */
.L_x_55:
[----:B------:R-:W-:Y:S05]  /*5220*/  BSYNC.RECONVERGENT B0 ;  /* 0x0000000000007941 */ /* 0x000fea0003800200 */
.L_x_54:
        /* <DEDUP_REMOVED lines=24> */
[C---:B------:R-:W-:Y:S01]  /*53b0*/  IMAD.IADD R20, R18.reuse, 0x1, -R21 ;  /* 0x0000000112147824 */ /* 0x040fe200078e0a15 */
[----:B------:R-:W-:Y:S02]  /*53c0*/  FSEL R21, RZ, -23, P0 ;  /* 0xc1b80000ff157808 */ /* 0x000fe40000000000 */
[----:B------:R-:W-:Y:S01]  /*53d0*/  ISETP.GT.U32.AND P0, PT, R18, 0x7f7fffff, PT ;  /* 0x7f7fffff1200780c */ /* 0x000fe20003f04070 */
        /* <DEDUP_REMOVED lines=29> */
.L_x_61:
[----:B------:R-:W-:-:S05]  /*55b0*/  IMAD.HI R24, R20, 0x66666667, RZ ;  /* 0x6666666714187827 */ /* 0x000fca00078e02ff */
[----:B------:R-:W-:-:S04]  /*55c0*/  SHF.R.U32.HI R25, RZ, 0x1f, R24 ;  /* 0x0000001fff197819 */ /* 0x000fc80000011618 */
[----:B------:R-:W-:-:S05]  /*55d0*/  LEA.HI.SX32 R25, R24, R25, 0x1e ;  /* 0x0000001918197211 */ /* 0x000fca00078ff2ff */
[----:B------:R-:W-:-:S05]  /*55e0*/  IMAD R20, R25, -0xa, R20 ;  /* 0xfffffff619147824 */ /* 0x000fca00078e0214 */
[----:B------:R-:W-:-:S13]  /*55f0*/  ISETP.NE.AND P0, PT, R20, R27, PT ;  /* 0x0000001b1400720c */ /* 0x000fda0003f05270 */
[----:B------:R-:W-:Y:S05]  /*5600*/  @P0 BRA `(.L_x_60) ;  /* 0x0000000000180947 */ /* 0x000fea0003800000 */
[----:B------:R-:W-:Y:S01]  /*5610*/  IADD3 R21, PT, PT, R21, 0x1, RZ ;  /* 0x0000000115157810 */ /* 0x000fe20007ffe0ff */
[----:B------:R-:W-:-:S03]  /*5620*/  IMAD.MOV.U32 R20, RZ, RZ, R25 ;  /* 0x000000ffff147224 */ /* 0x000fc600078e0019 */
[----:B------:R-:W-:-:S13]  /*5630*/  ISETP.NE.AND P0, PT, R21, R18, PT ;  /* 0x000000121500720c */ /* 0x000fda0003f05270 */
[----:B------:R-:W-:Y:S05]  /*5640*/  @P0 BRA `(.L_x_61) ;  /* 0xfffffffc00d80947 */ /* 0x000fea000383ffff */
[----:B------:R-:W-:Y:S01]  /*5650*/  PLOP3.LUT P0, PT, PT, PT, PT, 0x8, 0x80 ;  /* 0x000000000080781c */ /* 0x000fe20003f0e170 */
[----:B------:R-:W-:-:S12]  /*5660*/  BRA `(.L_x_59) ;  /* 0x0000000000047947 */ /* 0x000fd80003800000 */
.L_x_60:
[----:B------:R-:W-:-:S13]  /*5670*/  ISETP.LE.AND P0, PT, R20, R27, PT ;  /* 0x0000001b1400720c */ /* 0x000fda0003f03270 */
.L_x_59:
[----:B------:R-:W-:Y:S05]  /*5680*/  BSYNC.RECONVERGENT B0 ;  /* 0x0000000000007941 */ /* 0x000fea0003800200 */
.L_x_58:
        /* <DEDUP_REMOVED lines=35> */
[----:B------:R-:W-:Y:S01]  /*58c0*/  I2FP.F32.S32 R24, R23 ;  /* 0x0000001700187245 */ /* 0x000fe20000201400 */
[----:B------:R-:W-:Y:S01]  /*58d0*/  IMAD.MOV.U32 R25, RZ, RZ, 0x3ede5bd9 ;  /* 0x3ede5bd9ff197424 */ /* 0x000fe200078e00ff */
[----:B------:R-:W-:Y:S02]  /*58e0*/  FSEL R23, RZ, -23, P0 ;  /* 0xc1b80000ff177808 */ /* 0x000fe40000000000 */
[----:B------:R-:W-:-:S03]  /*58f0*/  ISETP.GT.U32.AND P0, PT, R22, 0x7f7fffff, PT ;  /* 0x7f7fffff1600780c */ /* 0x000fc60003f04070 */
[----:B------:R-:W-:-:S04]  /*5900*/  FFMA R23, R24, 1.1920928955078125e-07, R23 ;  /* 0x3400000018177823 */ /* 0x000fc80000000017 */
[----:B------:R-:W-:Y:S01]  /*5910*/  FFMA R26, R23, 0.69314718246459960938, R26 ;  /* 0x3f317218171a7823 */ /* 0x000fe2000000001a */
[----:B------:R-:W-:-:S05]  /*5920*/  IMAD.MOV.U32 R23, RZ, RZ, 0x7f800000 ;  /* 0x7f800000ff177424 */ /* 0x000fca00078e00ff */
        /* <DEDUP_REMOVED lines=11> */
[----:B------:R-:W-:-:S04]  /*59e0*/  IMAD.MOV.U32 R23, RZ, RZ, RZ ;  /* 0x000000ffff177224 */ /* 0x000fc800078e00ff */
[----:B------:R-:W-:Y:S02]  /*59f0*/  IMAD R27, R24, -0xa, R3 ;  /* 0xfffffff6181b7824 */ /* 0x000fe400078e0203 */
[----:B------:R-:W-:-:S07]  /*5a00*/  IMAD.MOV.U32 R24, RZ, RZ, R4 ;  /* 0x000000ffff187224 */ /* 0x000fce00078e0004 */
.L_x_65:
[----:B------:R-:W-:-:S05]  /*5a10*/  IMAD.HI R25, R24, 0x66666667, RZ ;  /* 0x6666666718197827 */ /* 0x000fca00078e02ff */
[----:B------:R-:W-:-:S04]  /*5a20*/  SHF.R.U32.HI R26, RZ, 0x1f, R25 ;  /* 0x0000001fff1a7819 */ /* 0x000fc80000011619 */
[----:B------:R-:W-:-:S05]  /*5a30*/  LEA.HI.SX32 R25, R25, R26, 0x1e ;  /* 0x0000001a19197211 */ /* 0x000fca00078ff2ff */
[----:B------:R-:W-:-:S05]  /*5a40*/  IMAD R24, R25, -0xa, R24 ;  /* 0xfffffff619187824 */ /* 0x000fca00078e0218 */
[----:B------:R-:W-:-:S13]  /*5a50*/  ISETP.NE.AND P0, PT, R24, R27, PT ;  /* 0x0000001b1800720c */ /* 0x000fda0003f05270 */
[----:B------:R-:W-:Y:S05]  /*5a60*/  @P0 BRA `(.L_x_64) ;  /* 0x0000000000180947 */ /* 0x000fea0003800000 */
[----:B------:R-:W-:Y:S01]  /*5a70*/  VIADD R23, R23, 0x1 ;  /* 0x0000000117177836 */ /* 0x000fe20000000000 */
[----:B------:R-:W-:-:S04]  /*5a80*/  MOV R24, R25 ;  /* 0x0000001900187202 */ /* 0x000fc80000000f00 */
[----:B------:R-:W-:-:S13]  /*5a90*/  ISETP.NE.AND P0, PT, R23, R22, PT ;  /* 0x000000161700720c */ /* 0x000fda0003f05270 */
[----:B------:R-:W-:Y:S05]  /*5aa0*/  @P0 BRA `(.L_x_65) ;  /* 0xfffffffc00d80947 */ /* 0x000fea000383ffff */
[----:B------:R-:W-:Y:S01]  /*5ab0*/  PLOP3.LUT P0, PT, PT, PT, PT, 0x8, 0x80 ;  /* 0x000000000080781c */ /* 0x000fe20003f0e170 */
[----:B------:R-:W-:-:S12]  /*5ac0*/  BRA `(.L_x_63) ;  /* 0x0000000000047947 */ /* 0x000fd80003800000 */
.L_x_64:
[----:B------:R-:W-:-:S13]  /*5ad0*/  ISETP.LE.AND P0, PT, R24, R27, PT ;  /* 0x0000001b1800720c */ /* 0x000fda0003f03270 */
.L_x_63:
[----:B------:R-:W-:Y:S05]  /*5ae0*/  BSYNC.RECONVERGENT B0 ;  /* 0x0000000000007941 */ /* 0x000fea0003800200 */
.L_x_62:
        /* <DEDUP_REMOVED lines=40> */
[----:B------:R-:W-:-:S04]  /*5d70*/  IMAD.MOV.U32 R24, RZ, RZ, 0x7f800000 ;  /* 0x7f800000ff187424 */ /* 0x000fc800078e00ff */
[C---:B------:R-:W-:Y:S01]  /*5d80*/  @P0 FFMA R25, R21.reuse, R24, +INF ;  /* 0x7f80000015190423 */ /* 0x040fe20000000018 */
[----:B------:R-:W-:Y:S01]  /*5d90*/  IMAD.MOV.U32 R24, RZ, RZ, 0x3ede5bd9 ;  /* 0x3ede5bd9ff187424 */ /* 0x000fe200078e00ff */
        /* <DEDUP_REMOVED lines=13> */
.L_x_69:
        /* <DEDUP_REMOVED lines=12> */
.L_x_68:
[----:B------:R-:W-:-:S13]  /*5f30*/  ISETP.LE.AND P0, PT, R25, R24, PT ;  /* 0x000000181900720c */ /* 0x000fda0003f03270 */
.L_x_67:
[----:B------:R-:W-:Y:S05]  /*5f40*/  BSYNC.RECONVERGENT B0 ;  /* 0x0000000000007941 */ /* 0x000fea0003800200 */
.L_x_66:
[----:B------:R-:W-:Y:S01]  /*5f50*/  VIADD R25, R23, 0x1 ;  /* 0x0000000117197836 */ /* 0x000fe20000000000 */
[----:B0-----:R-:W-:Y:S01]  /*5f60*/  IADD3 R24, PT, PT, R22, 0x1, RZ ;  /* 0x0000000116187810 */ /* 0x001fe20007ffe0ff */
[----:B------:R-:W-:Y:S01]  /*5f70*/  @!P0 IMAD.MOV R25, RZ, RZ, R23 ;  /* 0x000000ffff198224 */ /* 0x000fe200078e0217 */
[----:B------:R-:W-:Y:S01]  /*5f80*/  BSSY.RECONVERGENT B0, `(.L_x_70) ;  /* 0x0000042000007945 */ /* 0x000fe20003800200 */
[----:B------:R-:W-:Y:S01]  /*5f90*/  @P0 IMAD.MOV R24, RZ, RZ, R22 ;  /* 0x000000ffff180224 */ /* 0x000fe200078e0216 */
[----:B-12---:R-:W-:Y:S01]  /*5fa0*/  SEL R21, R4, R3, P0 ;  /* 0x0000000304157207 */ /* 0x006fe20000000000 */
[C-C-:B------:R-:W-:Y:S01]  /*5fb0*/  @P0 IMAD R23, R25.reuse, 0x4, R12.reuse ;  /* 0x0000000419170824 */ /* 0x140fe200078e020c */
[----:B------:R-:W-:Y:S01]  /*5fc0*/  ISETP.GE.AND P1, PT, R25, R2, PT ;  /* 0x000000021900720c */ /* 0x000fe20003f26270 */
[----:B------:R-:W-:-:S03]  /*5fd0*/  @!P0 IMAD R22, R24, 0x4, R12 ;  /* 0x0000000418168824 */ /* 0x000fc600078e020c */
[----:B------:R0:W1:Y:S04]  /*5fe0*/  @P0 LDS R4, [R23] ;  /* 0x0000000017040984 */ /* 0x0000680000000800 */
[----:B------:R0:W2:Y:S01]  /*5ff0*/  @!P0 LDS R3, [R22] ;  /* 0x0000000016038984 */ /* 0x0000a20000000800 */
[----:B------:R-:W-:-:S04]  /*6000*/  PLOP3.LUT P0, PT, PT, PT, PT, 0x8, 0x80 ;  /* 0x000000000080781c */ /* 0x000fc80003f0e170 */
[----:B------:R-:W-:Y:S09]  /*6010*/  @P1 BRA `(.L_x_71) ;  /* 0x0000000000e01947 */ /* 0x000ff20003800000 */
        /* <DEDUP_REMOVED lines=33> */
[----:B------:R-:W-:-:S04]  /*6230*/  PLOP3.LUT P0, PT, PT, PT, PT, 0x8, 0x80 ;  /* 0x000000000080781c */ /* 0x000fc80003f0e170 */
[----:B------:R-:W0:Y:S02]  /*6240*/  F2I.U32.TRUNC.NTZ R22, R22 ;  /* 0x0000001600167305 */ /* 0x000e24000020f000 */
[----:B0-----:R-:W-:-:S13]  /*6250*/  ISETP.NE.AND P1, PT, R22, RZ, PT ;  /* 0x000000ff1600720c */ /* 0x001fda0003f25270 */
[----:B------:R-:W-:Y:S05]  /*6260*/  @!P1 BRA `(.L_x_71) ;  /* 0x00000000004c9947 */ /* 0x000fea0003800000 */
[----:B------:R-:W-:-:S04]  /*6270*/  IMAD.HI R23, R3, 0x66666667, RZ ;  /* 0x6666666703177827 */ /* 0x000fc800078e02ff */
[----:B------:R-:W-:Y:S01]  /*6280*/  IMAD.MOV.U32 R27, RZ, RZ, RZ ;  /* 0x000000ffff1b7224 */ /* 0x000fe200078e00ff */
[----:B------:R-:W-:-:S04]  /*6290*/  SHF.R.U32.HI R26, RZ, 0x1f, R23 ;  /* 0x0000001fff1a7819 */ /* 0x000fc80000011617 */
[----:B------:R-:W-:-:S05]  /*62a0*/  LEA.HI.SX32 R26, R23, R26, 0x1e ;  /* 0x0000001a171a7211 */ /* 0x000fca00078ff2ff */
[----:B------:R-:W-:Y:S02]  /*62b0*/  IMAD R23, R26, -0xa, R3 ;  /* 0xfffffff61a177824 */ /* 0x000fe400078e0203 */
[----:B------:R-:W-:-:S07]  /*62c0*/  IMAD.MOV.U32 R26, RZ, RZ, R4 ;  /* 0x000000ffff1a7224 */ /* 0x000fce00078e0004 */
.L_x_73:
        /* <DEDUP_REMOVED lines=12> */
.L_x_72:
[----:B------:R-:W-:-:S13]  /*6390*/  ISETP.LE.AND P0, PT, R26, R23, PT ;  /* 0x000000171a00720c */ /* 0x000fda0003f03270 */
.L_x_71:
[----:B------:R-:W-:Y:S05]  /*63a0*/  BSYNC.RECONVERGENT B0 ;  /* 0x0000000000007941 */ /* 0x000fea0003800200 */
.L_x_70:
[C---:B------:R-:W-:Y:S01]  /*63b0*/  VIADD R26, R24.reuse, 0x1 ;  /* 0x00000001181a7836 */ /* 0x040fe20000000000 */
[----:B------:R-:W-:Y:S01]  /*63c0*/  @P0 IADD3 R26, PT, PT, R24, RZ, RZ ;  /* 0x000000ff181a0210 */ /* 0x000fe20007ffe0ff */
[----:B0-----:R-:W-:Y:S01]  /*63d0*/  VIADD R23, R25, 0x1 ;  /* 0x0000000119177836 */ /* 0x001fe20000000000 */
[----:B-12---:R-:W-:Y:S01]  /*63e0*/  SEL R22, R4, R3, P0 ;  /* 0x0000000304167207 */ /* 0x006fe20000000000 */
[----:B------:R-:W-:Y:S01]  /*63f0*/  @!P0 IMAD.MOV R23, RZ, RZ, R25 ;  /* 0x000000ffff178224 */ /* 0x000fe200078e0219 */
[----:B------:R-:W-:Y:S01]  /*6400*/  BSSY.RECONVERGENT B0, `(.L_x_74) ;  /* 0x0000041000007945 */ /* 0x000fe20003800200 */
[--C-:B------:R-:W-:Y:S02]  /*6410*/  @!P0 IMAD R24, R26, 0x4, R12.reuse ;  /* 0x000000041a188824 */ /* 0x100fe400078e020c */
[----:B------:R-:W-:-:S03]  /*6420*/  @P0 IMAD R25, R23, 0x4, R12 ;  /* 0x0000000417190824 */ /* 0x000fc600078e020c */
[----:B------:R-:W0:Y:S04]  /*6430*/  @!P0 LDS R3, [R24] ;  /* 0x0000000018038984 */ /* 0x000e280000000800 */
[----:B------:R1:W2:Y:S01]  /*6440*/  @P0 LDS R4, [R25] ;  /* 0x0000000019040984 */ /* 0x0002a20000000800 */
[----:B------:R-:W-:Y:S01]  /*6450*/  ISETP.GE.AND P0, PT, R23, R2, PT ;  /* 0x000000021700720c */ /* 0x000fe20003f06270 */
[----:B0-----:R-:W-:-:S12]  /*6460*/  IMAD.MOV.U32 R23, RZ, RZ, R3 ;  /* 0x000000ffff177224 */ /* 0x001fd800078e0003 */
[----:B-1----:R-:W-:Y:S05]  /*6470*/  @P0 BRA `(.L_x_75) ;  /* 0x0000000000e40947 */ /* 0x002fea0003800000 */
[----:B------:R-:W-:Y:S01]  /*6480*/  ISETP.GE.AND P0, PT, R26, R19, PT ;  /* 0x000000131a00720c */ /* 0x000fe20003f06270 */
[----:B--2---:R-:W-:-:S12]  /*6490*/  IMAD.MOV.U32 R23, RZ, RZ, R4 ;  /* 0x000000ffff177224 */ /* 0x004fd800078e0004 */
[----:B------:R-:W-:Y:S05]  /*64a0*/  @P0 BRA `(.L_x_75) ;  /* 0x0000000000d80947 */ /* 0x000fea0003800000 */
[----:B------:R-:W-:Y:S01]  /*64b0*/  VIMNMX R2, PT, PT, R4, R3, !PT ;  /* 0x0000000304027248 */ /* 0x000fe20007fe0100 */
        /* <DEDUP_REMOVED lines=16> */
[----:B------:R-:W-:Y:S02]  /*65c0*/  I2FP.F32.S32 R24, R23 ;  /* 0x0000001700187245 */ /* 0x000fe40000201400 */
[----:B------:R-:W-:Y:S01]  /*65d0*/  FSEL R23, RZ, -23, P0 ;  /* 0xc1b80000ff177808 */ /* 0x000fe20000000000 */
[----:B------:R-:W-:Y:S01]  /*65e0*/  FMUL R26, R19, R26 ;  /* 0x0000001a131a7220 */ /* 0x000fe20000400000 */
[----:B------:R-:W-:-:S03]  /*65f0*/  ISETP.GT.U32.AND P0, PT, R2, 0x7f7fffff, PT ;  /* 0x7f7fffff0200780c */ /* 0x000fc60003f04070 */
[----:B------:R-:W-:Y:S01]  /*6600*/  FFMA R23, R24, 1.1920928955078125e-07, R23 ;  /* 0x3400000018177823 */ /* 0x000fe20000000017 */
[----:B------:R-:W-:Y:S01]  /*6610*/  FFMA R26, R19, R26, R19 ;  /* 0x0000001a131a7223 */ /* 0x000fe20000000013 */
[----:B------:R-:W-:Y:S02]  /*6620*/  IMAD.MOV.U32 R19, RZ, RZ, 0x7f800000 ;  /* 0x7f800000ff137424 */ /* 0x000fe400078e00ff */
[----:B------:R-:W-:Y:S02]  /*6630*/  IMAD.MOV.U32 R24, RZ, RZ, 0x3ede5bd9 ;  /* 0x3ede5bd9ff187424 */ /* 0x000fe400078e00ff */
[----:B------:R-:W-:-:S04]  /*6640*/  FFMA R23, R23, 0.69314718246459960938, R26 ;  /* 0x3f31721817177823 */ /* 0x000fc8000000001a */
[C---:B------:R-:W-:Y:S01]  /*6650*/  @P0 FFMA R23, R2.reuse, R19, +INF ;  /* 0x7f80000002170423 */ /* 0x040fe20000000013 */
[----:B------:R-:W-:-:S03]  /*6660*/  FSETP.NEU.AND P0, PT, R2, RZ, PT ;  /* 0x000000ff0200720b */ /* 0x000fc60003f0d000 */
[----:B------:R-:W-:-:S05]  /*6670*/  FFMA R23, R23, R24, 1 ;  /* 0x3f80000017177423 */ /* 0x000fca0000000018 */
[----:B------:R-:W-:Y:S01]  /*6680*/  FSEL R2, R23, -INF , P0 ;  /* 0xff80000017027808 */ /* 0x000fe20000000000 */
[----:B------:R-:W-:-:S05]  /*6690*/  IMAD.MOV.U32 R23, RZ, RZ, R3 ;  /* 0x000000ffff177224 */ /* 0x000fca00078e0003 */
        /* <DEDUP_REMOVED lines=9> */
.L_x_77:
        /* <DEDUP_REMOVED lines=10> */
[----:B------:R-:W-:Y:S01]  /*67d0*/  IMAD.MOV.U32 R23, RZ, RZ, R3 ;  /* 0x000000ffff177224 */ /* 0x000fe200078e0003 */
[----:B------:R-:W-:Y:S06]  /*67e0*/  BRA `(.L_x_75) ;  /* 0x0000000000087947 */ /* 0x000fec0003800000 */
.L_x_76:
[----:B------:R-:W-:-:S04]  /*67f0*/  ISETP.GT.AND P0, PT, R23, R26, PT ;  /* 0x0000001a1700720c */ /* 0x000fc80003f04270 */
[----:B------:R-:W-:-:S09]  /*6800*/  SEL R23, R3, R4, P0 ;  /* 0x0000000403177207 */ /* 0x000fd20000000000 */
.L_x_75:
[----:B------:R-:W-:Y:S05]  /*6810*/  BSYNC.RECONVERGENT B0 ;  /* 0x0000000000007941 */ /* 0x000fea0003800200 */
.L_x_74:
[----:B------:R-:W0:Y:S01]  /*6820*/  LDCU.U8 UR4, c[0x0][0x380] ;  /* 0x00007000ff0477ac */ /* 0x000e220008000000 */
[----:B------:R-:W1:Y:S01]  /*6830*/  S2R R2, SR_CTAID.X ;  /* 0x0000000000027919 */ /* 0x000e620000002500 */
[----:B0-----:R-:W-:-:S04]  /*6840*/  UPRMT UR4, UR4, 0x8880, URZ ;  /* 0x0000888004047896 */ /* 0x001fc800080000ff */
[----:B------:R-:W-:Y:S01]  /*6850*/  UISETP.NE.AND UP0, UPT, UR4, URZ, UPT ;  /* 0x000000ff0400728c */ /* 0x000fe2000bf05270 */
[----:B------:R-:W-:Y:S08]  /*6860*/  BAR.SYNC.DEFER_BLOCKING 0x0 ;  /* 0x0000000000007b1d */ /* 0x000ff00000010000 */
[----:B------:R-:W-:Y:S05]  /*6870*/  BRA.U !UP0, `(.L_x_78) ;  /* 0x0000000508107547 */ /* 0x000fea000b800000 */
[----:B------:R-:W0:Y:S01]  /*6880*/  S2R R24, SR_LANEID ;  /* 0x0000000000187919 */ /* 0x000e220000000000 */
[----:B------:R-:W-:Y:S01]  /*6890*/  SHF.R.U32.HI R3, RZ, 0x5, R0 ;  /* 0x00000005ff037819 */ /* 0x000fe20000011600 */
[----:B------:R-:W3:Y:S04]  /*68a0*/  LDCU.64 UR4, c[0x0][0x3a0] ;  /* 0x00007400ff0477ac */ /* 0x000ee80008000a00 */
[----:B0-----:R-:W-:-:S04]  /*68b0*/  IMAD R3, R3, 0x20, R24 ;  /* 0x0000002003037824 */ /* 0x001fc800078e0218 */
[----:B------:R-:W-:-:S04]  /*68c0*/  IMAD R3, R3, 0x11, RZ ;  /* 0x0000001103037824 */ /* 0x000fc800078e02ff */
[--C-:B--2---:R-:W-:Y:S02]  /*68d0*/  IMAD R4, R3, 0x4, R12.reuse ;  /* 0x0000000403047824 */ /* 0x104fe400078e020c */
[----:B------:R-:W-:Y:S01]  /*68e0*/  IMAD R3, R24, -0x10, R3 ;  /* 0xfffffff018037824 */ /* 0x000fe200078e0203 */
[----:B------:R-:W-:Y:S02]  /*68f0*/  LOP3.LUT R24, R0, 0x3e0, RZ, 0xc0, !PT ;  /* 0x000003e000187812 */ /* 0x000fe400078ec0ff */
[----:B------:R0:W-:Y:S01]  /*6900*/  STS [R4], R5 ;  /* 0x0000000504007388 */ /* 0x0001e20000000800 */
[----:B------:R-:W-:-:S03]  /*6910*/  IMAD R12, R3, 0x4, R12 ;  /* 0x00000004030c7824 */ /* 0x000fc600078e020c */
[----:B------:R-:W-:Y:S04]  /*6920*/  STS [R4+0x4], R15 ;  /* 0x0000040f04007388 */ /* 0x000fe80000000800 */
[----:B------:R-:W-:Y:S01]  /*6930*/  STS [R4+0x8], R14 ;  /* 0x0000080e04007388 */ /* 0x000fe20000000800 */
[----:B0-----:R-:W-:-:S03]  /*6940*/  LOP3.LUT R5, R0, 0x1f, RZ, 0xc0, !PT ;  /* 0x0000001f00057812 */ /* 0x001fc600078ec0ff */
        /* <DEDUP_REMOVED lines=13> */
[----:B------:R0:W-:Y:S01]  /*6a20*/  STS [R4+0x40], R23 ;  /* 0x0000401704007388 */ /* 0x0001e20000000800 */
[----:B------:R-:W-:-:S03]  /*6a30*/  NOP ;  /* 0x0000000000007918 */ /* 0x000fc60000000000 */
[----:B------:R-:W2:Y:S01]  /*6a40*/  LDS R7, [R12] ;  /* 0x000000000c077984 */ /* 0x000ea20000000800 */
[----:B0-----:R-:W-:-:S03]  /*6a50*/  IMAD R4, R24, 0x11, R5 ;  /* 0x0000001118047824 */ /* 0x001fc600078e0205 */
[----:B------:R-:W0:Y:S01]  /*6a60*/  LDS R9, [R12+0x80] ;  /* 0x000080000c097984 */ /* 0x000e220000000800 */
[----:B------:R-:W-:-:S03]  /*6a70*/  IMAD.MOV.U32 R5, RZ, RZ, RZ ;  /* 0x000000ffff057224 */ /* 0x000fc600078e00ff */
[----:B------:R-:W4:Y:S01]  /*6a80*/  LDS R11, [R12+0x100] ;  /* 0x000100000c0b7984 */ /* 0x000f220000000800 */
[----:B-1----:R-:W-:-:S03]  /*6a90*/  IMAD.WIDE.U32 R2, R2, 0x1100, R4 ;  /* 0x0000110002027825 */ /* 0x002fc600078e0004 */
[----:B------:R-:W1:Y:S01]  /*6aa0*/  LDS R13, [R12+0x180] ;  /* 0x000180000c0d7984 */ /* 0x000e620000000800 */
[----:B---3--:R-:W-:-:S03]  /*6ab0*/  LEA R4, P0, R2, UR4, 0x2 ;  /* 0x0000000402047c11 */ /* 0x008fc6000f8010ff */
[----:B------:R-:W3:Y:S01]  /*6ac0*/  LDS R15, [R12+0x200] ;  /* 0x000200000c0f7984 */ /* 0x000ee20000000800 */
[----:B------:R-:W-:-:S03]  /*6ad0*/  LEA.HI.X R5, R2, UR5, R3, 0x2, P0 ;  /* 0x0000000502057c11 */ /* 0x000fc600080f1403 */
[----:B------:R-:W5:Y:S04]  /*6ae0*/  LDS R17, [R12+0x280] ;  /* 0x000280000c117984 */ /* 0x000f680000000800 */
        /* <DEDUP_REMOVED lines=11> */
[----:B--2---:R-:W-:Y:S04]  /*6ba0*/  STG.E desc[UR6][R4.64], R7 ;  /* 0x0000000704007986 */ /* 0x004fe8000c101906 */
[----:B0-----:R-:W-:Y:S04]  /*6bb0*/  STG.E desc[UR6][R4.64+0x80], R9 ;  /* 0x0000800904007986 */ /* 0x001fe8000c101906 */
[----:B----4-:R-:W-:Y:S04]  /*6bc0*/  STG.E desc[UR6][R4.64+0x100], R11 ;  /* 0x0001000b04007986 */ /* 0x010fe8000c101906 */
[----:B-1----:R-:W-:Y:S04]  /*6bd0*/  STG.E desc[UR6][R4.64+0x180], R13 ;  /* 0x0001800d04007986 */ /* 0x002fe8000c101906 */
[----:B---3--:R-:W-:Y:S04]  /*6be0*/  STG.E desc[UR6][R4.64+0x200], R15 ;  /* 0x0002000f04007986 */ /* 0x008fe8000c101906 */
[----:B-----5:R-:W-:Y:S04]  /*6bf0*/  STG.E desc[UR6][R4.64+0x280], R17 ;  /* 0x0002801104007986 */ /* 0x020fe8000c101906 */
[----:B------:R-:W-:Y:S04]  /*6c00*/  STG.E desc[UR6][R4.64+0x300], R19 ;  /* 0x0003001304007986 */ /* 0x000fe8000c101906 */
        /* <DEDUP_REMOVED lines=9> */
[----:B------:R-:W-:Y:S01]  /*6ca0*/  STG.E desc[UR6][R4.64+0x800], R14 ;  /* 0x0008000e04007986 */ /* 0x000fe2000c101906 */
[----:B------:R-:W-:Y:S05]  /*6cb0*/  EXIT ;  /* 0x000000000000794d */ /* 0x000fea0003800000 */
.L_x_78:
[----:B------:R-:W0:Y:S01]  /*6cc0*/  S2R R3, SR_LANEID ;  /* 0x0000000000037919 */ /* 0x000e220000000000 */
[----:B--2---:R-:W-:Y:S01]  /*6cd0*/  SHF.R.U32.HI R4, RZ, 0x5, R0 ;  /* 0x00000005ff047819 */ /* 0x004fe20000011600 */
[----:B------:R-:W2:Y:S04]  /*6ce0*/  LDCU.64 UR4, c[0x0][0x388] ;  /* 0x00007100ff0477ac */ /* 0x000ea80008000a00 */
[----:B0-----:R-:W-:-:S04]  /*6cf0*/  IMAD R4, R4, 0x20, R3 ;  /* 0x0000002004047824 */ /* 0x001fc800078e0203 */
[----:B------:R-:W-:-:S04]  /*6d00*/  IMAD R4, R4, 0x11, RZ ;  /* 0x0000001104047824 */ /* 0x000fc800078e02ff */
[----:B------:R-:W-:Y:S02]  /*6d10*/  IMAD R24, R4, 0x4, R12 ;  /* 0x0000000404187824 */ /* 0x000fe400078e020c */
[----:B------:R-:W-:Y:S01]  /*6d20*/  IMAD R3, R3, -0x10, R4 ;  /* 0xfffffff003037824 */ /* 0x000fe200078e0204 */
[----:B------:R-:W-:Y:S02]  /*6d30*/  LOP3.LUT R4, R0, 0x1f, RZ, 0xc0, !PT ;  /* 0x0000001f00047812 */ /* 0x000fe400078ec0ff */
[----:B------:R0:W-:Y:S04]  /*6d40*/  STS [R24], R5 ;  /* 0x0000000518007388 */ /* 0x0001e80000000800 */
[----:B------:R-:W-:Y:S04]  /*6d50*/  STS [R24+0x4], R15 ;  /* 0x0000040f18007388 */ /* 0x000fe80000000800 */
[----:B------:R3:W-:Y:S01]  /*6d60*/  STS [R24+0x8], R14 ;  /* 0x0000080e18007388 */ /* 0x0007e20000000800 */
[----:B0-----:R-:W-:-:S03]  /*6d70*/  IMAD R5, R3, 0x4, R12 ;  /* 0x0000000403057824 */ /* 0x001fc600078e020c */
[----:B------:R-:W-:Y:S04]  /*6d80*/  STS [R24+0xc], R13 ;  /* 0x00000c0d18007388 */ /* 0x000fe80000000800 */
[----:B------:R-:W-:Y:S01]  /*6d90*/  STS [R24+0x10], R11 ;  /* 0x0000100b18007388 */ /* 0x000fe20000000800 */
[----:B---3--:R-:W-:-:S03]  /*6da0*/  LOP3.LUT R14, R0, 0x3e0, RZ, 0xc0, !PT ;  /* 0x000003e0000e7812 */ /* 0x008fc600078ec0ff */
        /* <DEDUP_REMOVED lines=11> */
[----:B------:R-:W-:Y:S01]  /*6e60*/  STS [R24+0x40], R23 ;  /* 0x0000401718007388 */ /* 0x000fe20000000800 */
[----:B------:R-:W-:-:S03]  /*6e70*/  NOP ;  /* 0x0000000000007918 */ /* 0x000fc60000000000 */
[----:B------:R-:W0:Y:S04]  /*6e80*/  LDS R7, [R5] ;  /* 0x0000000005077984 */ /* 0x000e280000000800 */
[----:B------:R-:W3:Y:S04]  /*6e90*/  LDS R9, [R5+0x80] ;  /* 0x0000800005097984 */ /* 0x000ee80000000800 */
[----:B------:R-:W4:Y:S04]  /*6ea0*/  LDS R11, [R5+0x100] ;  /* 0x00010000050b7984 */ /* 0x000f280000000800 */
        /* <DEDUP_REMOVED lines=13> */
[----:B------:R1:W5:Y:S02]  /*6f80*/  LDS R12, [R5+0x800] ;  /* 0x00080000050c7984 */ /* 0x0003640000000800 */
[----:B-1----:R-:W-:-:S02]  /*6f90*/  IMAD.MOV.U32 R5, RZ, RZ, RZ ;  /* 0x000000ffff057224 */ /* 0x002fc400078e00ff */
[----:B------:R-:W-:-:S04]  /*6fa0*/  IMAD.WIDE.U32 R2, R2, 0x1100, R4 ;  /* 0x0000110002027825 */ /* 0x000fc800078e0004 */
[----:B------:R-:W-:-:S05]  /*6fb0*/  IMAD R4, R14, 0x11, RZ ;  /* 0x000000110e047824 */ /* 0x000fca00078e02ff */
[----:B------:R-:W-:-:S05]  /*6fc0*/  IADD3 R4, P0, PT, R4, R2, RZ ;  /* 0x0000000204047210 */ /* 0x000fca0007f1e0ff */
[----:B------:R-:W-:Y:S01]  /*6fd0*/  IMAD.X R3, RZ, RZ, R3, P0 ;  /* 0x000000ffff037224 */ /* 0x000fe200000e0603 */
[----:B--2---:R-:W-:-:S04]  /*6fe0*/  LEA R2, P0, R4, UR4, 0x2 ;  /* 0x0000000404027c11 */ /* 0x004fc8000f8010ff */
[----:B------:R-:W-:-:S05]  /*6ff0*/  LEA.HI.X R3, R4, UR5, R3, 0x2, P0 ;  /* 0x0000000504037c11 */ /* 0x000fca00080f1403 */
[----:B0-----:R-:W-:Y:S04]  /*7000*/  STG.E desc[UR6][R2.64], R7 ;  /* 0x0000000702007986 */ /* 0x001fe8000c101906 */
[----:B---3--:R-:W-:Y:S04]  /*7010*/  STG.E desc[UR6][R2.64+0x80], R9 ;  /* 0x0000800902007986 */ /* 0x008fe8000c101906 */
[----:B----4-:R-:W-:Y:S04]  /*7020*/  STG.E desc[UR6][R2.64+0x100], R11 ;  /* 0x0001000b02007986 */ /* 0x010fe8000c101906 */
        /* <DEDUP_REMOVED lines=15> */
.L_x_0:
[----:B------:R-:W0:Y:S01]  /*7120*/  LDC.64 R4, c[0x0][0x3b8] ;  /* 0x0000ee00ff047b82 */ /* 0x000e220000000a00 */
[----:B------:R-:W1:Y:S07]  /*7130*/  LDCU.U8 UR4, c[0x0][0x380] ;  /* 0x00007000ff0477ac */ /* 0x000e6e0008000000 */
[----:B------:R-:W2:Y:S08]  /*7140*/  LDC.64 R6, c[0x0][0x3c0] ;  /* 0x0000f000ff067b82 */ /* 0x000eb00000000a00 */
[----:B------:R-:W3:Y:S01]  /*7150*/  LDC.64 R8, c[0x0][0x398] ;  /* 0x0000e600ff087b82 */ /* 0x000ee20000000a00 */
[----:B0-----:R-:W-:-:S05]  /*7160*/  IMAD.WIDE.U32 R12, R2, 0x8, R4 ;  /* 0x00000008020c7825 */ /* 0x001fca00078e0004 */
[----:B------:R-:W4:Y:S04]  /*7170*/  LDG.E.64 R26, desc[UR6][R12.64] ;  /* 0x000000060c1a7981 */ /* 0x000f28000c1e1b00 */
[----:B------:R0:W5:Y:S01]  /*7180*/  LDG.E.64 R10, desc[UR6][R12.64+0x8] ;  /* 0x000008060c0a7981 */ /* 0x000162000c1e1b00 */
[----:B--2---:R-:W-:Y:S01]  /*7190*/  IADD3 R5, P2, PT, RZ, -R6, RZ ;  /* 0x80000006ff057210 */ /* 0x004fe20007f5e0ff */
[----:B-1----:R-:W-:Y:S01]  /*71a0*/  UPRMT UR4, UR4, 0x8880, URZ ;  /* 0x0000888004047896 */ /* 0x002fe200080000ff */
[----:B------:R-:W-:Y:S01]  /*71b0*/  BSSY.RECONVERGENT B0, `(.L_x_79) ;  /* 0x00001d2000007945 */ /* 0x000fe20003800200 */
[----:B------:R-:W-:Y:S01]  /*71c0*/  ACQBULK ;  /* 0x000000000000782e */ /* 0x000fe20000000000 */
[----:B------:R-:W-:Y:S01]  /*71d0*/  LOP3.LUT R3, R5, R2, RZ, 0xc0, !PT ;  /* 0x0000000205037212 */ /* 0x000fe200078ec0ff */
[----:B------:R-:W-:-:S03]  /*71e0*/  UISETP.NE.AND UP0, UPT, UR4, URZ, UPT ;  /* 0x000000ff0400728c */ /* 0x000fc6000bf05270 */
[----:B------:R-:W-:Y:S01]  /*71f0*/  IADD3 R4, P0, PT, R2, -R3, RZ ;  /* 0x8000000302047210 */ /* 0x000fe20007f1e0ff */
[----:B---3--:R-:W-:Y:S01]  /*7200*/  IMAD.WIDE.U32 R8, R3, -0x1100, R8 ;  /* 0xffffef0003087825 */ /* 0x008fe200078e0008 */
[----:B------:R-:W-:-:S03]  /*7210*/  LOP3.LUT R2, R5, R2, RZ, 0xfc, !PT ;  /* 0x0000000205027212 */ /* 0x000fc600078efcff */
[----:B------:R-:W-:Y:S01]  /*7220*/  IMAD.X R14, RZ, RZ, -0x1, P0 ;  /* 0xffffffffff0e7424 */ /* 0x000fe200000e06ff */
[----:B------:R-:W-:Y:S01]  /*7230*/  ISETP.NE.U32.AND P1, PT, R2, -0x1, PT ;  /* 0xffffffff0200780c */ /* 0x000fe20003f25070 */
[----:B------:R-:W-:Y:S01]  /*7240*/  IMAD.WIDE.U32 R4, R4, 0x1100, RZ ;  /* 0x0000110004047825 */ /* 0x000fe200078e00ff */
[----:B------:R-:W-:-:S03]  /*7250*/  SHF.R.U32.HI R2, RZ, 0x1, R7 ;  /* 0x00000001ff027819 */ /* 0x000fc60000011607 */
[----:B------:R-:W-:Y:S01]  /*7260*/  IMAD R15, R14, 0x1100, RZ ;  /* 0x000011000e0f7824 */ /* 0x000fe200078e02ff */
[--C-:B------:R-:W-:Y:S01]  /*7270*/  SHF.R.U64 R14, R6, 0x1, R7.reuse ;  /* 0x00000001060e7819 */ /* 0x100fe20000001207 */
[----:B------:R-:W-:Y:S01]  /*7280*/  IMAD.X R7, RZ, RZ, ~R7, P2 ;  /* 0x000000ffff077224 */ /* 0x000fe200010e0e07 */
[----:B------:R-:W-:Y:S01]  /*7290*/  ISETP.GT.U32.AND P0, PT, R4, -0x1101, PT ;  /* 0xffffeeff0400780c */ /* 0x000fe20003f04070 */
[----:B0-----:R-:W-:Y:S02]  /*72a0*/  IMAD.IADD R12, R5, 0x1, R15 ;  /* 0x00000001050c7824 */ /* 0x001fe400078e020f */
[----:B------:R-:W-:Y:S02]  /*72b0*/  IMAD R5, R2, 0x1100, RZ ;  /* 0x0000110002057824 */ /* 0x000fe400078e02ff */
[----:B------:R-:W-:Y:S01]  /*72c0*/  IMAD.WIDE.U32 R14, R14, 0x1100, RZ ;  /* 0x000011000e0e7825 */ /* 0x000fe200078e00ff */
[----:B------:R-:W-:Y:S02]  /*72d0*/  ISETP.GT.U32.AND.EX P2, PT, R12, -0x1, PT, P0 ;  /* 0xffffffff0c00780c */ /* 0x000fe40003f44100 */
[----:B------:R-:W-:Y:S01]  /*72e0*/  ISETP.NE.AND.EX P0, PT, R7, -0x1, PT, P1 ;  /* 0xffffffff0700780c */ /* 0x000fe20003f05310 */
[----:B------:R-:W-:Y:S01]  /*72f0*/  IMAD.IADD R5, R15, 0x1, R5 ;  /* 0x000000010f057824 */ /* 0x000fe200078e0205 */
[----:B------:R-:W-:Y:S01]  /*7300*/  SEL R2, R4, 0xffffeeff, P2 ;  /* 0xffffeeff04027807 */ /* 0x000fe20001000000 */
[----:B------:R-:W-:Y:S01]  /*7310*/  IMAD.IADD R13, R9, 0x1, -R3 ;  /* 0x00000001090d7824 */ /* 0x000fe200078e0a03 */
[----:B------:R-:W-:-:S02]  /*7320*/  ISETP.GT.U32.AND P1, PT, R8, R14, PT ;  /* 0x0000000e0800720c */ /* 0x000fc40003f24070 */
[----:B------:R-:W-:Y:S02]  /*7330*/  LOP3.LUT R17, RZ, R2, RZ, 0x33, !PT ;  /* 0x00000002ff117212 */ /* 0x000fe400078e33ff */
[----:B------:R-:W-:Y:S02]  /*7340*/  ISETP.GT.U32.AND.EX P1, PT, R13, R5, PT, P1 ;  /* 0x000000050d00720c */ /* 0x000fe40003f24110 */
[----:B------:R-:W-:Y:S02]  /*7350*/  SEL R2, R12, 0xffffffff, P2 ;  /* 0xffffffff0c027807 */ /* 0x000fe40001000000 */
[----:B------:R-:W-:Y:S02]  /*7360*/  ISETP.LT.U32.AND P2, PT, R14, R8, PT ;  /* 0x000000080e00720c */ /* 0x000fe40003f41070 */
[----:B------:R-:W-:Y:S02]  /*7370*/  LOP3.LUT R16, RZ, R2, RZ, 0x33, !PT ;  /* 0x00000002ff107212 */ /* 0x000fe400078e33ff */
[----:B------:R-:W-:-:S04]  /*7380*/  ISETP.LT.U32.AND.EX P2, PT, R5, R13, PT, P2 ;  /* 0x0000000d0500720c */ /* 0x000fc80003f41120 */
[----:B------:R-:W-:Y:S01]  /*7390*/  SEL R23, R14, R8, P2 ;  /* 0x000000080e177207 */ /* 0x000fe20001000000 */
[----:B----4-:R-:W-:-:S04]  /*73a0*/  IMAD.WIDE.U32 R6, R3, -0x1100, R26 ;  /* 0xffffef0003067825 */ /* 0x010fc800078e001a */
[----:B-----5:R-:W-:Y:S01]  /*73b0*/  IMAD.WIDE.U32 R10, R3, -0x1100, R10 ;  /* 0xffffef00030a7825 */ /* 0x020fe200078e000a */
[----:B------:R-:W-:Y:S02]  /*73c0*/  IADD3 R9, P3, PT, R4, -R6, RZ ;  /* 0x8000000604097210 */ /* 0x000fe40007f7e0ff */
[----:B------:R-:W-:Y:S01]  /*73d0*/  IADD3 R19, PT, PT, R7, -R3, RZ ;  /* 0x8000000307137210 */ /* 0x000fe20007ffe0ff */
[----:B------:R-:W-:Y:S01]  /*73e0*/  IMAD.IADD R7, R11, 0x1, -R3 ;  /* 0x000000010b077824 */ /* 0x000fe200078e0a03 */
[----:B------:R-:W-:Y:S02]  /*73f0*/  SEL R11, R8, R14, P1 ;  /* 0x0000000e080b7207 */ /* 0x000fe40000800000 */
[----:B------:R-:W-:Y:S01]  /*7400*/  IADD3 R17, P4, P5, -R10, R4, R17 ;  /* 0x000000040a117210 */ /* 0x000fe20007d9e111 */
[----:B------:R-:W-:Y:S01]  /*7410*/  IMAD.X R2, R12, 0x1, ~R19, P3 ;  /* 0x000000010c027824 */ /* 0x000fe200018e0e13 */
[----:B------:R-:W-:Y:S02]  /*7420*/  SEL R19, R13, R5, P1 ;  /* 0x000000050d137207 */ /* 0x000fe40000800000 */
[----:B------:R-:W-:-:S02]  /*7430*/  IADD3 R11, P1, PT, R11, -R14, RZ ;  /* 0x8000000e0b0b7210 */ /* 0x000fc40007f3e0ff */
[----:B------:R-:W-:Y:S02]  /*7440*/  IADD3.X R7, PT, PT, ~R7, R12, R16, P4, P5 ;  /* 0x0000000c07077210 */ /* 0x000fe400027ea510 */
[----:B------:R-:W-:Y:S01]  /*7450*/  SEL R22, R14, R17, !P0 ;  /* 0x000000110e167207 */ /* 0x000fe20004000000 */
[----:B------:R-:W-:Y:S01]  /*7460*/  IMAD.X R13, R19, 0x1, ~R5, P1 ;  /* 0x00000001130d7824 */ /* 0x000fe200008e0e05 */
[----:B------:R-:W-:Y:S02]  /*7470*/  ISETP.LT.U32.AND P1, PT, R9, R11, PT ;  /* 0x0000000b0900720c */ /* 0x000fe40003f21070 */
[----:B------:R-:W-:Y:S02]  /*7480*/  SEL R7, R5, R7, !P0 ;  /* 0x0000000705077207 */ /* 0x000fe40004000000 */
[----:B------:R-:W-:Y:S02]  /*7490*/  ISETP.LT.U32.AND P3, PT, R22, R11, PT ;  /* 0x0000000b1600720c */ /* 0x000fe40003f61070 */
[----:B------:R-:W-:-:S02]  /*74a0*/  ISETP.LT.U32.AND.EX P1, PT, R2, R13, PT, P1 ;  /* 0x0000000d0200720c */ /* 0x000fc40003f21110 */
[----:B------:R-:W-:Y:S02]  /*74b0*/  ISETP.LT.U32.AND.EX P2, PT, R7, R13, PT, P3 ;  /* 0x0000000d0700720c */ /* 0x000fe40003f41130 */
[----:B------:R-:W-:Y:S02]  /*74c0*/  SEL R23, R23, R10, !P0 ;  /* 0x0000000a17177207 */ /* 0x000fe40004000000 */
[-C--:B------:R-:W-:Y:S02]  /*74d0*/  SEL R9, R9, R11.reuse, P1 ;  /* 0x0000000b09097207 */ /* 0x080fe40000800000 */
[----:B------:R-:W-:Y:S01]  /*74e0*/  SEL R22, R22, R11, P2 ;  /* 0x0000000b16167207 */ /* 0x000fe20001000000 */
[----:B------:R-:W-:Y:S01]  /*74f0*/  IMAD.IADD R23, R23, 0x1, -R6 ;  /* 0x0000000117177824 */ /* 0x000fe200078e0a06 */
[----:B------:R-:W-:-:S03]  /*7500*/  SEL R7, R2, R13, P1 ;  /* 0x0000000d02077207 */ /* 0x000fc60000800000 */
[----:B------:R-:W-:Y:S01]  /*7510*/  IMAD.IADD R22, R22, 0x1, -R9 ;  /* 0x0000000116167824 */ /* 0x000fe200078e0a09 */
[----:B------:R-:W-:Y:S06]  /*7520*/  BRA.U !UP0, `(.L_x_80) ;  /* 0x0000000908587547 */ /* 0x000fec000b800000 */
[----:B------:R-:W-:Y:S01]  /*7530*/  IMAD.MOV.U32 R4, RZ, RZ, R14 ;  /* 0x000000ffff047224 */ /* 0x000fe200078e000e */
[----:B------:R-:W-:Y:S01]  /*7540*/  UMOV UR4, URZ ;  /* 0x000000ff00047c82 */ /* 0x000fe20008000000 */
[----:B------:R-:W0:Y:S01]  /*7550*/  LDCU.64 UR8, c[0x0][0x388] ;  /* 0x00007100ff0877ac */ /* 0x000e220008000a00 */
[----:B------:R-:W-:Y:S01]  /*7560*/  IMAD.IADD R21, R23, 0x1, R22 ;  /* 0x0000000117157824 */ /* 0x000fe200078e0216 */
[----:B------:R-:W-:Y:S01]  /*7570*/  BSSY.RECONVERGENT B1, `(.L_x_81) ;  /* 0x0000012000017945 */ /* 0x000fe20003800200 */
[----:B------:R-:W-:-:S04]  /*7580*/  IMAD.WIDE.U32 R4, R3, 0x1100, R4 ;  /* 0x0000110003047825 */ /* 0x000fc800078e0004 */
[----:B------:R-:W-:-:S05]  /*7590*/  IMAD.IADD R3, R0, 0x1, -R23 ;  /* 0x0000000100037824 */ /* 0x000fca00078e0a17 */
[----:B------:R-:W-:Y:S01]  /*75a0*/  IADD3 R2, P0, P1, R3, R4, R9 ;  /* 0x0000000403027210 */ /* 0x000fe2000791e009 */
[----:B------:R-:W-:Y:S01]  /*75b0*/  VIADD R4, R5, UR4 ;  /* 0x0000000405047c36 */ /* 0x000fe20008000000 */
[----:B------:R-:W-:-:S04]  /*75c0*/  SHF.R.S32.HI R3, RZ, 0x1f, R3 ;  /* 0x0000001fff037819 */ /* 0x000fc80000011403 */
[----:B------:R-:W-:Y:S02]  /*75d0*/  IADD3.X R3, PT, PT, R3, R4, R7, P0, P1 ;  /* 0x0000000403037210 */ /* 0x000fe400007e2407 */
[----:B------:R-:W-:Y:S02]  /*75e0*/  IADD3 R4, P0, PT, R26, R0, RZ ;  /* 0x000000001a047210 */ /* 0x000fe40007f1e0ff */
[----:B0-----:R-:W-:Y:S02]  /*75f0*/  LEA R24, P2, R2, UR8, 0x2 ;  /* 0x0000000802187c11 */ /* 0x001fe4000f8410ff */
[----:B------:R-:W-:Y:S01]  /*7600*/  LEA R14, P1, R4, UR8, 0x2 ;  /* 0x00000008040e7c11 */ /* 0x000fe2000f8210ff */
[----:B------:R-:W-:Y:S01]  /*7610*/  IMAD.X R27, RZ, RZ, R27, P0 ;  /* 0x000000ffff1b7224 */ /* 0x000fe200000e061b */
[----:B------:R-:W-:Y:S02]  /*7620*/  ISETP.GE.AND P0, PT, R0, R21, PT ;  /* 0x000000150000720c */ /* 0x000fe40003f06270 */
[----:B------:R-:W-:-:S02]  /*7630*/  LEA.HI.X R25, R2, UR9, R3, 0x2, P2 ;  /* 0x0000000902197c11 */ /* 0x000fc400090f1403 */
[----:B------:R-:W-:-:S09]  /*7640*/  LEA.HI.X R15, R4, UR9, R27, 0x2, P1 ;  /* 0x00000009040f7c11 */ /* 0x000fd200088f141b */
[----:B------:R-:W-:Y:S05]  /*7650*/  @P0 BRA `(.L_x_82) ;  /* 0x00000000000c0947 */ /* 0x000fea0003800000 */
[----:B------:R-:W-:-:S13]  /*7660*/  ISETP.GE.AND P0, PT, R0, R23, PT ;  /* 0x000000170000720c */ /* 0x000fda0003f06270 */
[----:B------:R0:W5:Y:S04]  /*7670*/  @!P0 LDG.E R20, desc[UR6][R14.64] ;  /* 0x000000060e148981 */ /* 0x000168000c1e1900 */
[----:B------:R0:W5:Y:S02]  /*7680*/  @P0 LDG.E R20, desc[UR6][R24.64] ;  /* 0x0000000618140981 */ /* 0x000164000c1e1900 */
.L_x_82:
[----:B------:R-:W-:Y:S05]  /*7690*/  BSYNC.RECONVERGENT B1 ;  /* 0x0000000000017941 */ /* 0x000fea0003800200 */
.L_x_81:
[----:B------:R-:W-:Y:S01]  /*76a0*/  VIADD R2, R0, 0x100 ;  /* 0x0000010000027836 */ /* 0x000fe20000000000 */
[----:B------:R-:W-:Y:S04]  /*76b0*/  BSSY.RECONVERGENT B1, `(.L_x_83) ;  /* 0x0000006000017945 */ /* 0x000fe80003800200 */
[----:B------:R-:W-:-:S13]  /*76c0*/  ISETP.GE.AND P0, PT, R2, R21, PT ;  /* 0x000000150200720c */ /* 0x000fda0003f06270 */
[----:B------:R-:W-:Y:S05]  /*76d0*/  @P0 BRA `(.L_x_84) ;  /* 0x00000000000c0947 */ /* 0x000fea0003800000 */
[----:B------:R-:W-:-:S13]  /*76e0*/  ISETP.GE.AND P0, PT, R2, R23, PT ;  /* 0x000000170200720c */ /* 0x000fda0003f06270 */
[----:B------:R1:W5:Y:S04]  /*76f0*/  @P0 LDG.E R19, desc[UR6][R24.64+0x400] ;  /* 0x0004000618130981 */ /* 0x000368000c1e1900 */
[----:B------:R1:W5:Y:S02]  /*7700*/  @!P0 LDG.E R19, desc[UR6][R14.64+0x400] ;  /* 0x000400060e138981 */ /* 0x000364000c1e1900 */
.L_x_84:
[----:B------:R-:W-:Y:S05]  /*7710*/  BSYNC.RECONVERGENT B1 ;  /* 0x0000000000017941 */ /* 0x000fea0003800200 */
.L_x_83:
[----:B------:R-:W-:Y:S01]  /*7720*/  VIADD R2, R0, 0x200 ;  /* 0x0000020000027836 */ /* 0x000fe20000000000 */
[----:B------:R-:W-:Y:S04]  /*7730*/  BSSY.RECONVERGENT B1, `(.L_x_85) ;  /* 0x0000006000017945 */ /* 0x000fe80003800200 */
[----:B------:R-:W-:-:S13]  /*7740*/  ISETP.GE.AND P0, PT, R2, R21, PT ;  /* 0x000000150200720c */ /* 0x000fda0003f06270 */
[----:B------:R-:W-:Y:S05]  /*7750*/  @P0 BRA `(.L_x_86) ;  /* 0x00000000000c0947 */ /* 0x000fea0003800000 */
[----:B------:R-:W-:-:S13]  /*7760*/  ISETP.GE.AND P0, PT, R2, R23, PT ;  /* 0x000000170200720c */ /* 0x000fda0003f06270 */
[----:B------:R2:W5:Y:S04]  /*7770*/  @P0 LDG.E R18, desc[UR6][R24.64+0x800] ;  /* 0x0008000618120981 */ /* 0x000568000c1e1900 */
[----:B------:R2:W5:Y:S02]  /*7780*/  @!P0 LDG.E R18, desc[UR6][R14.64+0x800] ;  /* 0x000800060e128981 */ /* 0x000564000c1e1900 */
.L_x_86:
[----:B------:R-:W-:Y:S05]  /*7790*/  BSYNC.RECONVERGENT B1 ;  /* 0x0000000000017941 */ /* 0x000fea0003800200 */
.L_x_85:
[----:B------:R-:W-:Y:S01]  /*77a0*/  VIADD R2, R0, 0x300 ;  /* 0x0000030000027836 */ /* 0x000fe20000000000 */
[----:B------:R-:W-:Y:S04]  /*77b0*/  BSSY.RECONVERGENT B1, `(.L_x_87) ;  /* 0x0000006000017945 */ /* 0x000fe80003800200 */
[----:B------:R-:W-:-:S13]  /*77c0*/  ISETP.GE.AND P0, PT, R2, R21, PT ;  /* 0x000000150200720c */ /* 0x000fda0003f06270 */
[----:B------:R-:W-:Y:S05]  /*77d0*/  @P0 BRA `(.L_x_88) ;  /* 0x00000000000c0947 */ /* 0x000fea0003800000 */
[----:B------:R-:W-:-:S13]  /*77e0*/  ISETP.GE.AND P0, PT, R2, R23, PT ;  /* 0x000000170200720c */ /* 0x000fda0003f06270 */
[----:B------:R3:W5:Y:S04]  /*77f0*/  @P0 LDG.E R17, desc[UR6][R24.64+0xc00] ;  /* 0x000c000618110981 */ /* 0x000768000c1e1900 */
[----:B------:R3:W5:Y:S02]  /*7800*/  @!P0 LDG.E R17, desc[UR6][R14.64+0xc00] ;  /* 0x000c00060e118981 */ /* 0x000764000c1e1900 */
.L_x_88:
[----:B------:R-:W-:Y:S05]  /*7810*/  BSYNC.RECONVERGENT B1 ;  /* 0x0000000000017941 */ /* 0x000fea0003800200 */
.L_x_87:
[----:B------:R-:W-:Y:S01]  /*7820*/  LOP3.LUT R2, R0, 0x400, RZ, 0xfc, !PT ;  /* 0x0000040000027812 */ /* 0x000fe200078efcff */
[----:B------:R-:W-:Y:S03]  /*7830*/  BSSY.RECONVERGENT B1, `(.L_x_89) ;  /* 0x0000006000017945 */ /* 0x000fe60003800200 */
[----:B------:R-:W-:-:S13]  /*7840*/  ISETP.GE.AND P0, PT, R2, R21, PT ;  /* 0x000000150200720c */ /* 0x000fda0003f06270 */
[----:B------:R-:W-:Y:S05]  /*7850*/  @P0 BRA `(.L_x_90) ;  /* 0x00000000000c0947 */ /* 0x000fea0003800000 */
[----:B------:R-:W-:-:S13]  /*7860*/  ISETP.GE.AND P0, PT, R2, R23, PT ;  /* 0x000000170200720c */ /* 0x000fda0003f06270 */
[----:B------:R4:W5:Y:S04]  /*7870*/  @P0 LDG.E R16, desc[UR6][R24.64+0x1000] ;  /* 0x0010000618100981 */ /* 0x000968000c1e1900 */
[----:B------:R4:W5:Y:S02]  /*7880*/  @!P0 LDG.E R16, desc[UR6][R14.64+0x1000] ;  /* 0x001000060e108981 */ /* 0x000964000c1e1900 */
.L_x_90:
[----:B------:R-:W-:Y:S05]  /*7890*/  BSYNC.RECONVERGENT B1 ;  /* 0x0000000000017941 */ /* 0x000fea0003800200 */
.L_x_89:
[----:B------:R-:W-:Y:S01]  /*78a0*/  VIADD R2, R0, 0x500 ;  /* 0x0000050000027836 */ /* 0x000fe20000000000 */
[----:B------:R-:W-:Y:S04]  /*78b0*/  BSSY.RECONVERGENT B1, `(.L_x_91) ;  /* 0x0000006000017945 */ /* 0x000fe80003800200 */
[----:B------:R-:W-:-:S13]  /*78c0*/  ISETP.GE.AND P0, PT, R2, R21, PT ;  /* 0x000000150200720c */ /* 0x000fda0003f06270 */
[----:B------:R-:W-:Y:S05]  /*78d0*/  @P0 BRA `(.L_x_92) ;  /* 0x00000000000c0947 */ /* 0x000fea0003800000 */
[----:B------:R-:W-:-:S13]  /*78e0*/  ISETP.GE.AND P0, PT, R2, R23, PT ;  /* 0x000000170200720c */ /* 0x000fda0003f06270 */
[----:B------:R0:W5:Y:S04]  /*78f0*/  @P0 LDG.E R2, desc[UR6][R24.64+0x1400] ;  /* 0x0014000618020981 */ /* 0x000168000c1e1900 */
[----:B------:R0:W5:Y:S02]  /*7900*/  @!P0 LDG.E R2, desc[UR6][R14.64+0x1400] ;  /* 0x001400060e028981 */ /* 0x000164000c1e1900 */
.L_x_92:
[----:B------:R-:W-:Y:S05]  /*7910*/  BSYNC.RECONVERGENT B1 ;  /* 0x0000000000017941 */ /* 0x000fea0003800200 */
.L_x_91:
[----:B------:R-:W-:Y:S01]  /*7920*/  VIADD R4, R0, 0x600 ;  /* 0x0000060000047836 */ /* 0x000fe20000000000 */
[----:B------:R-:W-:Y:S04]  /*7930*/  BSSY.RECONVERGENT B1, `(.L_x_93) ;  /* 0x0000006000017945 */ /* 0x000fe80003800200 */
[----:B------:R-:W-:-:S13]  /*7940*/  ISETP.GE.AND P0, PT, R4, R21, PT ;  /* 0x000000150400720c */ /* 0x000fda0003f06270 */
[----:B------:R-:W-:Y:S05]  /*7950*/  @P0 BRA `(.L_x_94) ;  /* 0x00000000000c0947 */ /* 0x000fea0003800000 */
[----:B------:R-:W-:-:S13]  /*7960*/  ISETP.GE.AND P0, PT, R4, R23, PT ;  /* 0x000000170400720c */ /* 0x000fda0003f06270 */
[----:B------:R0:W5:Y:S04]  /*7970*/  @P0 LDG.E R3, desc[UR6][R24.64+0x1800] ;  /* 0x0018000618030981 */ /* 0x000168000c1e1900 */
[----:B------:R0:W5:Y:S02]  /*7980*/  @!P0 LDG.E R3, desc[UR6][R14.64+0x1800] ;  /* 0x001800060e038981 */ /* 0x000164000c1e1900 */
.L_x_94:
[----:B------:R-:W-:Y:S05]  /*7990*/  BSYNC.RECONVERGENT B1 ;  /* 0x0000000000017941 */ /* 0x000fea0003800200 */
.L_x_93:
[----:B------:R-:W-:Y:S01]  /*79a0*/  IADD3 R4, PT, PT, R0, 0x700, RZ ;  /* 0x0000070000047810 */ /* 0x000fe20007ffe0ff */
[----:B------:R-:W-:Y:S03]  /*79b0*/  BSSY.RECONVERGENT B1, `(.L_x_95) ;  /* 0x0000006000017945 */ /* 0x000fe60003800200 */
[----:B------:R-:W-:-:S13]  /*79c0*/  ISETP.GE.AND P0, PT, R4, R21, PT ;  /* 0x000000150400720c */ /* 0x000fda0003f06270 */
[----:B------:R-:W-:Y:S05]  /*79d0*/  @P0 BRA `(.L_x_96) ;  /* 0x00000000000c0947 */ /* 0x000fea0003800000 */
[----:B------:R-:W-:-:S13]  /*79e0*/  ISETP.GE.AND P0, PT, R4, R23, PT ;  /* 0x000000170400720c */ /* 0x000fda0003f06270 */
[----:B------:R0:W5:Y:S04]  /*79f0*/  @P0 LDG.E R4, desc[UR6][R24.64+0x1c00] ;  /* 0x001c000618040981 */ /* 0x000168000c1e1900 */
[----:B------:R0:W5:Y:S02]  /*7a00*/  @!P0 LDG.E R4, desc[UR6][R14.64+0x1c00] ;  /* 0x001c00060e048981 */ /* 0x000164000c1e1900 */
.L_x_96:
[----:B------:R-:W-:Y:S05]  /*7a10*/  BSYNC.RECONVERGENT B1 ;  /* 0x0000000000017941 */ /* 0x000fea0003800200 */
.L_x_95:
[----:B------:R-:W-:Y:S01]  /*7a20*/  LOP3.LUT R6, R0, 0x800, RZ, 0xfc, !PT ;  /* 0x0000080000067812 */ /* 0x000fe200078efcff */
[----:B------:R-:W-:Y:S03]  /*7a30*/  BSSY.RECONVERGENT B1, `(.L_x_97) ;  /* 0x0000006000017945 */ /* 0x000fe60003800200 */
[----:B------:R-:W-:-:S13]  /*7a40*/  ISETP.GE.AND P0, PT, R6, R21, PT ;  /* 0x000000150600720c */ /* 0x000fda0003f06270 */
[----:B------:R-:W-:Y:S05]  /*7a50*/  @P0 BRA `(.L_x_98) ;  /* 0x00000000000c0947 */ /* 0x000fea0003800000 */
[----:B------:R-:W-:-:S13]  /*7a60*/  ISETP.GE.AND P0, PT, R6, R23, PT ;  /* 0x000000170600720c */ /* 0x000fda0003f06270 */
[----:B------:R0:W5:Y:S04]  /*7a70*/  @P0 LDG.E R5, desc[UR6][R24.64+0x2000] ;  /* 0x0020000618050981 */ /* 0x000168000c1e1900 */
[----:B------:R0:W5:Y:S02]  /*7a80*/  @!P0 LDG.E R5, desc[UR6][R14.64+0x2000] ;  /* 0x002000060e058981 */ /* 0x000164000c1e1900 */
.L_x_98:
[----:B------:R-:W-:Y:S05]  /*7a90*/  BSYNC.RECONVERGENT B1 ;  /* 0x0000000000017941 */ /* 0x000fea0003800200 */
.L_x_97:
[----:B------:R-:W-:Y:S01]  /*7aa0*/  VIADD R6, R0, 0x900 ;  /* 0x0000090000067836 */ /* 0x000fe20000000000 */
[----:B------:R-:W-:Y:S04]  /*7ab0*/  BSSY.RECONVERGENT B1, `(.L_x_99) ;  /* 0x0000006000017945 */ /* 0x000fe80003800200 */
[----:B------:R-:W-:-:S13]  /*7ac0*/  ISETP.GE.AND P0, PT, R6, R21, PT ;  /* 0x000000150600720c */ /* 0x000fda0003f06270 */
[----:B------:R-:W-:Y:S05]  /*7ad0*/  @P0 BRA `(.L_x_100) ;  /* 0x00000000000c0947 */ /* 0x000fea0003800000 */
[----:B------:R-:W-:-:S13]  /*7ae0*/  ISETP.GE.AND P0, PT, R6, R23, PT ;  /* 0x000000170600720c */ /* 0x000fda0003f06270 */
[----:B------:R0:W5:Y:S04]  /*7af0*/  @P0 LDG.E R6, desc[UR6][R24.64+0x2400] ;  /* 0x0024000618060981 */ /* 0x000168000c1e1900 */
[----:B------:R0:W5:Y:S02]  /*7b00*/  @!P0 LDG.E R6, desc[UR6][R14.64+0x2400] ;  /* 0x002400060e068981 */ /* 0x000164000c1e1900 */
.L_x_100:
[----:B------:R-:W-:Y:S05]  /*7b10*/  BSYNC.RECONVERGENT B1 ;  /* 0x0000000000017941 */ /* 0x000fea0003800200 */
.L_x_99:
[----:B------:R-:W-:Y:S01]  /*7b20*/  VIADD R8, R0, 0xa00 ;  /* 0x00000a0000087836 */ /* 0x000fe20000000000 */
[----:B------:R-:W-:Y:S04]  /*7b30*/  BSSY.RECONVERGENT B1, `(.L_x_101) ;  /* 0x0000006000017945 */ /* 0x000fe80003800200 */
[----:B------:R-:W-:-:S13]  /*7b40*/  ISETP.GE.AND P0, PT, R8, R21, PT ;  /* 0x000000150800720c */ /* 0x000fda0003f06270 */
[----:B------:R-:W-:Y:S05]  /*7b50*/  @P0 BRA `(.L_x_102) ;  /* 0x00000000000c0947 */ /* 0x000fea0003800000 */
[----:B------:R-:W-:-:S13]  /*7b60*/  ISETP.GE.AND P0, PT, R8, R23, PT ;  /* 0x000000170800720c */ /* 0x000fda0003f06270 */
[----:B------:R0:W5:Y:S04]  /*7b70*/  @P0 LDG.E R7, desc[UR6][R24.64+0x2800] ;  /* 0x0028000618070981 */ /* 0x000168000c1e1900 */
[----:B------:R0:W5:Y:S02]  /*7b80*/  @!P0 LDG.E R7, desc[UR6][R14.64+0x2800] ;  /* 0x002800060e078981 */ /* 0x000164000c1e1900 */
.L_x_102:
[----:B------:R-:W-:Y:S05]  /*7b90*/  BSYNC.RECONVERGENT B1 ;  /* 0x0000000000017941 */ /* 0x000fea0003800200 */
.L_x_101:
[----:B------:R-:W-:Y:S01]  /*7ba0*/  VIADD R8, R0, 0xb00 ;  /* 0x00000b0000087836 */ /* 0x000fe20000000000 */
[----:B------:R-:W-:Y:S04]  /*7bb0*/  BSSY.RECONVERGENT B1, `(.L_x_103) ;  /* 0x0000006000017945 */ /* 0x000fe80003800200 */
[----:B------:R-:W-:-:S13]  /*7bc0*/  ISETP.GE.AND P0, PT, R8, R21, PT ;  /* 0x000000150800720c */ /* 0x000fda0003f06270 */
[----:B------:R-:W-:Y:S05]  /*7bd0*/  @P0 BRA `(.L_x_104) ;  /* 0x00000000000c0947 */ /* 0x000fea0003800000 */
[----:B------:R-:W-:-:S13]  /*7be0*/  ISETP.GE.AND P0, PT, R8, R23, PT ;  /* 0x000000170800720c */ /* 0x000fda0003f06270 */
[----:B------:R0:W5:Y:S04]  /*7bf0*/  @P0 LDG.E R8, desc[UR6][R24.64+0x2c00] ;  /* 0x002c000618080981 */ /* 0x000168000c1e1900 */
[----:B------:R0:W5:Y:S02]  /*7c00*/  @!P0 LDG.E R8, desc[UR6][R14.64+0x2c00] ;  /* 0x002c00060e088981 */ /* 0x000164000c1e1900 */
.L_x_104:
[----:B------:R-:W-:Y:S05]  /*7c10*/  BSYNC.RECONVERGENT B1 ;  /* 0x0000000000017941 */ /* 0x000fea0003800200 */
.L_x_103:
[----:B------:R-:W-:Y:S01]  /*7c20*/  LOP3.LUT R10, R0, 0xc00, RZ, 0xfc, !PT ;  /* 0x00000c00000a7812 */ /* 0x000fe200078efcff */
[----:B------:R-:W-:Y:S03]  /*7c30*/  BSSY.RECONVERGENT B1, `(.L_x_105) ;  /* 0x0000006000017945 */ /* 0x000fe60003800200 */
[----:B------:R-:W-:-:S13]  /*7c40*/  ISETP.GE.AND P0, PT, R10, R21, PT ;  /* 0x000000150a00720c */ /* 0x000fda0003f06270 */
[----:B------:R-:W-:Y:S05]  /*7c50*/  @P0 BRA `(.L_x_106) ;  /* 0x00000000000c0947 */ /* 0x000fea0003800000 */
[----:B------:R-:W-:-:S13]  /*7c60*/  ISETP.GE.AND P0, PT, R10, R23, PT ;  /* 0x000000170a00720c */ /* 0x000fda0003f06270 */
[----:B------:R0:W5:Y:S04]  /*7c70*/  @P0 LDG.E R9, desc[UR6][R24.64+0x3000] ;  /* 0x0030000618090981 */ /* 0x000168000c1e1900 */
[----:B------:R0:W5:Y:S02]  /*7c80*/  @!P0 LDG.E R9, desc[UR6][R14.64+0x3000] ;  /* 0x003000060e098981 */ /* 0x000164000c1e1900 */
.L_x_106:
[----:B------:R-:W-:Y:S05]  /*7c90*/  BSYNC.RECONVERGENT B1 ;  /* 0x0000000000017941 */ /* 0x000fea0003800200 */
.L_x_105:
[----:B------:R-:W-:Y:S01]  /*7ca0*/  VIADD R10, R0, 0xd00 ;  /* 0x00000d00000a7836 */ /* 0x000fe20000000000 */
[----:B------:R-:W-:Y:S04]  /*7cb0*/  BSSY.RECONVERGENT B1, `(.L_x_107) ;  /* 0x0000006000017945 */ /* 0x000fe80003800200 */
[----:B------:R-:W-:-:S13]  /*7cc0*/  ISETP.GE.AND P0, PT, R10, R21, PT ;  /* 0x000000150a00720c */ /* 0x000fda0003f06270 */
[----:B------:R-:W-:Y:S05]  /*7cd0*/  @P0 BRA `(.L_x_108) ;  /* 0x00000000000c0947 */ /* 0x000fea0003800000 */
[----:B------:R-:W-:-:S13]  /*7ce0*/  ISETP.GE.AND P0, PT, R10, R23, PT ;  /* 0x000000170a00720c */ /* 0x000fda0003f06270 */
[----:B------:R0:W5:Y:S04]  /*7cf0*/  @P0 LDG.E R10, desc[UR6][R24.64+0x3400] ;  /* 0x00340006180a0981 */ /* 0x000168000c1e1900 */
[----:B------:R0:W5:Y:S02]  /*7d00*/  @!P0 LDG.E R10, desc[UR6][R14.64+0x3400] ;  /* 0x003400060e0a8981 */ /* 0x000164000c1e1900 */
.L_x_108:
[----:B------:R-:W-:Y:S05]  /*7d10*/  BSYNC.RECONVERGENT B1 ;  /* 0x0000000000017941 */ /* 0x000fea0003800200 */
.L_x_107:
[----:B------:R-:W-:Y:S01]  /*7d20*/  VIADD R12, R0, 0xe00 ;  /* 0x00000e00000c7836 */ /* 0x000fe20000000000 */
[----:B------:R-:W-:Y:S04]  /*7d30*/  BSSY.RECONVERGENT B1, `(.L_x_109) ;  /* 0x0000006000017945 */ /* 0x000fe80003800200 */
[----:B------:R-:W-:-:S13]  /*7d40*/  ISETP.GE.AND P0, PT, R12, R21, PT ;  /* 0x000000150c00720c */ /* 0x000fda0003f06270 */
[----:B------:R-:W-:Y:S05]  /*7d50*/  @P0 BRA `(.L_x_110) ;  /* 0x00000000000c0947 */ /* 0x000fea0003800000 */
[----:B------:R-:W-:-:S13]  /*7d60*/  ISETP.GE.AND P0, PT, R12, R23, PT ;  /* 0x000000170c00720c */ /* 0x000fda0003f06270 */
[----:B------:R0:W5:Y:S04]  /*7d70*/  @P0 LDG.E R11, desc[UR6][R24.64+0x3800] ;  /* 0x00380006180b0981 */ /* 0x000168000c1e1900 */
[----:B------:R0:W5:Y:S02]  /*7d80*/  @!P0 LDG.E R11, desc[UR6][R14.64+0x3800] ;  /* 0x003800060e0b8981 */ /* 0x000164000c1e1900 */
.L_x_110:
[----:B------:R-:W-:Y:S05]  /*7d90*/  BSYNC.RECONVERGENT B1 ;  /* 0x0000000000017941 */ /* 0x000fea0003800200 */
.L_x_109:
[----:B------:R-:W-:Y:S01]  /*7da0*/  VIADD R12, R0, 0xf00 ;  /* 0x00000f00000c7836 */ /* 0x000fe20000000000 */
[----:B------:R-:W-:Y:S04]  /*7db0*/  BSSY.RECONVERGENT B1, `(.L_x_111) ;  /* 0x0000006000017945 */ /* 0x000fe80003800200 */
[----:B------:R-:W-:-:S13]  /*7dc0*/  ISETP.GE.AND P0, PT, R12, R21, PT ;  /* 0x000000150c00720c */ /* 0x000fda0003f06270 */
[----:B------:R-:W-:Y:S05]  /*7dd0*/  @P0 BRA `(.L_x_112) ;  /* 0x00000000000c0947 */ /* 0x000fea0003800000 */
[----:B------:R-:W-:-:S13]  /*7de0*/  ISETP.GE.AND P0, PT, R12, R23, PT ;  /* 0x000000170c00720c */ /* 0x000fda0003f06270 */
[----:B------:R0:W5:Y:S04]  /*7df0*/  @P0 LDG.E R12, desc[UR6][R24.64+0x3c00] ;  /* 0x003c0006180c0981 */ /* 0x000168000c1e1900 */
[----:B------:R0:W5:Y:S02]  /*7e00*/  @!P0 LDG.E R12, desc[UR6][R14.64+0x3c00] ;  /* 0x003c00060e0c8981 */ /* 0x000164000c1e1900 */
.L_x_112:
[----:B------:R-:W-:Y:S05]  /*7e10*/  BSYNC.RECONVERGENT B1 ;  /* 0x0000000000017941 */ /* 0x000fea0003800200 */
.L_x_111:
[----:B------:R-:W-:-:S04]  /*7e20*/  LOP3.LUT R26, R0, 0x1000, RZ, 0xfc, !PT ;  /* 0x00001000001a7812 */ /* 0x000fc800078efcff */
[----:B------:R-:W-:-:S13]  /*7e30*/  ISETP.GE.AND P0, PT, R26, R21, PT ;  /* 0x000000151a00720c */ /* 0x000fda0003f06270 */
[----:B------:R-:W-:Y:S05]  /*7e40*/  @P0 BRA `(.L_x_113) ;  /* 0x0000001000200947 */ /* 0x000fea0003800000 */
[----:B------:R-:W-:-:S13]  /*7e50*/  ISETP.GE.AND P0, PT, R26, R23, PT ;  /* 0x000000171a00720c */ /* 0x000fda0003f06270 */
[----:B------:R0:W5:Y:S04]  /*7e60*/  @P0 LDG.E R13, desc[UR6][R24.64+0x4000] ;  /* 0x00400006180d0981 */ /* 0x000168000c1e1900 */
[----:B------:R0:W5:Y:S01]  /*7e70*/  @!P0 LDG.E R13, desc[UR6][R14.64+0x4000] ;  /* 0x004000060e0d8981 */ /* 0x000162000c1e1900 */
[----:B------:R-:W-:Y:S05]  /*7e80*/  BRA `(.L_x_113) ;  /* 0x0000001000107947 */ /* 0x000fea0003800000 */
.L_x_80:
[----:B------:R-:W-:Y:S02]  /*7e90*/  IMAD.IADD R21, R23, 0x1, R22 ;  /* 0x0000000117157824 */ /* 0x000fe400078e0216 */
[----:B------:R-:W-:Y:S02]  /*7ea0*/  VIADD R28, R0, 0x100 ;  /* 0x00000100001c7836 */ /* 0x000fe40000000000 */
[----:B------:R-:W-:-:S03]  /*7eb0*/  IMAD.MOV.U32 R15, RZ, RZ, R5 ;  /* 0x000000ffff0f7224 */ /* 0x000fc600078e0005 */
[----:B------:R-:W-:Y:S01]  /*7ec0*/  ISETP.GE.AND P1, PT, R28, R21, PT ;  /* 0x000000151c00720c */ /* 0x000fe20003f26270 */
[----:B------:R-:W-:-:S03]  /*7ed0*/  IMAD.WIDE.U32 R14, R3, 0x1100, R14 ;  /* 0x00001100030e7825 */ /* 0x000fc600078e000e */
[----:B------:R-:W-:Y:S01]  /*7ee0*/  IADD3 R25, P0, PT, R9, R14, RZ ;  /* 0x0000000e09197210 */ /* 0x000fe20007f1e0ff */
[----:B------:R-:W-:-:S05]  /*7ef0*/  IMAD.MOV.U32 R14, RZ, RZ, RZ ;  /* 0x000000ffff0e7224 */ /* 0x000fca00078e00ff */
[----:B------:R-:W-:-:S03]  /*7f00*/  IADD3.X R24, PT, PT, R7, R14, R15, P0, !PT ;  /* 0x0000000e07187210 */ /* 0x000fc600007fe40f */
[C---:B------:R-:W-:Y:S01]  /*7f10*/  @!P1 IMAD.IADD R14, R28.reuse, 0x1, -R23 ;  /* 0x000000011c0e9824 */ /* 0x040fe200078e0a17 */
[----:B------:R-:W-:-:S04]  /*7f20*/  @!P1 ISETP.GE.AND P2, PT, R28, R23, PT ;  /* 0x000000171c00920c */ /* 0x000fc80003f46270 */
[----:B------:R-:W-:Y:S02]  /*7f30*/  @!P1 SEL R28, R28, R14, !P2 ;  /* 0x0000000e1c1c9207 */ /* 0x000fe40005000000 */
[----:B------:R-:W-:Y:S02]  /*7f40*/  @!P1 SHF.R.S32.HI R14, RZ, 0x1f, R14 ;  /* 0x0000001fff0e9819 */ /* 0x000fe4000001140e */
[----:B------:R-:W-:Y:S02]  /*7f50*/  @!P1 SEL R15, R26, R25, !P2 ;  /* 0x000000191a0f9207 */ /* 0x000fe40005000000 */
[----:B------:R-:W-:Y:S02]  /*7f60*/  @!P1 SEL R14, R14, RZ, P2 ;  /* 0x000000ff0e0e9207 */ /* 0x000fe40001000000 */
[----:B------:R-:W-:Y:S02]  /*7f70*/  @!P1 IADD3 R28, P0, PT, R28, R15, RZ ;  /* 0x0000000f1c1c9210 */ /* 0x000fe40007f1e0ff */
[----:B------:R-:W-:-:S05]  /*7f80*/  @!P1 SEL R29, R27, R24, !P2 ;  /* 0x000000181b1d9207 */ /* 0x000fca0005000000 */
[----:B------:R-:W-:Y:S02]  /*7f90*/  @!P1 IMAD.X R29, R14, 0x1, R29, P0 ;  /* 0x000000010e1d9824 */ /* 0x000fe400000e061d */
[----:B------:R-:W0:Y:S02]  /*7fa0*/  @!P1 LDC.64 R14, c[0x0][0x3a0] ;  /* 0x0000e800ff0e9b82 */ /* 0x000e240000000a00 */
[----:B0-----:R-:W-:-:S04]  /*7fb0*/  @!P1 LEA R14, P0, R28, R14, 0x2 ;  /* 0x0000000e1c0e9211 */ /* 0x001fc800078010ff */
[----:B------:R-:W-:Y:S01]  /*7fc0*/  @!P1 LEA.HI.X R15, R28, R15, R29, 0x2, P0 ;  /* 0x0000000f1c0f9211 */ /* 0x000fe200000f141d */
[----:B------:R-:W-:-:S04]  /*7fd0*/  VIADD R29, R0, 0x200 ;  /* 0x00000200001d7836 */ /* 0x000fc80000000000 */
[----:B------:R0:W5:Y:S01]  /*7fe0*/  @!P1 LDG.E R19, desc[UR6][R14.64] ;  /* 0x000000060e139981 */ /* 0x000162000c1e1900 */
[----:B------:R-:W-:-:S13]  /*7ff0*/  ISETP.GE.AND P1, PT, R29, R21, PT ;  /* 0x000000151d00720c */ /* 0x000fda0003f26270 */
[C---:B------:R-:W-:Y:S01]  /*8000*/  @!P1 IMAD.IADD R28, R29.reuse, 0x1, -R23 ;  /* 0x000000011d1c9824 */ /* 0x040fe200078e0a17 */
[----:B------:R-:W-:-:S04]  /*8010*/  @!P1 ISETP.GE.AND P2, PT, R29, R23, PT ;  /* 0x000000171d00920c */ /* 0x000fc80003f46270 */
[----:B0-----:R-:W-:Y:S02]  /*8020*/  @!P1 SEL R14, R29, R28, !P2 ;  /* 0x0000001c1d0e9207 */ /* 0x001fe40005000000 */
        /* <DEDUP_REMOVED lines=8> */
[----:B------:R-:W-:Y:S02]  /*80b0*/  @!P1 LEA.HI.X R15, R28, R15, R29, 0x2, P0 ;  /* 0x0000000f1c0f9211 */ /* 0x000fe400000f141d */
[----:B------:R-:W-:-:S03]  /*80c0*/  IADD3 R29, PT, PT, R0, 0x300, RZ ;  /* 0x00000300001d7810 */ /* 0x000fc60007ffe0ff */
        /* <DEDUP_REMOVED lines=14> */
[----:B------:R-:W-:-:S03]  /*81b0*/  LOP3.LUT R29, R0, 0x400, RZ, 0xfc, !PT ;  /* 0x00000400001d7812 */ /* 0x000fc600078efcff */
        /* <DEDUP_REMOVED lines=159> */
[----:B------:R-:W-:-:S04]  /*8bb0*/  @!P1 SEL R14, R27, R24, !P2 ;  /* 0x000000181b0e9207 */ /* 0x000fc80005000000 */
[----:B------:R-:W-:Y:S02]  /*8bc0*/  @!P1 IADD3.X R29, PT, PT, R29, R14, RZ, P0, !PT ;  /* 0x0000000e1d1d9210 */ /* 0x000fe400007fe4ff */
        /* <DEDUP_REMOVED lines=15> */
[----:B------:R-:W0:Y:S01]  /*8cc0*/  @!P1 LDC.64 R14, c[0x0][0x3a0] ;  /* 0x0000e800ff0e9b82 */ /* 0x000e220000000a00 */
[----:B------:R-:W-:Y:S02]  /*8cd0*/  ISETP.GE.AND P2, PT, R0, R21, PT ;  /* 0x000000150000720c */ /* 0x000fe40003f46270 */
[----:B0-----:R-:W-:-:S04]  /*8ce0*/  @!P1 LEA R14, P0, R28, R14, 0x2 ;  /* 0x0000000e1c0e9211 */ /* 0x001fc800078010ff */
[----:B------:R-:W-:-:S07]  /*8cf0*/  @!P1 LEA.HI.X R15, R28, R15, R29, 0x2, P0 ;  /* 0x0000000f1c0f9211 */ /* 0x000fce00000f141d */
[C---:B------:R-:W-:Y:S01]  /*8d00*/  @!P2 IMAD.IADD R28, R0.reuse, 0x1, -R23 ;  /* 0x00000001001ca824 */ /* 0x040fe200078e0a17 */
[C---:B------:R-:W-:Y:S01]  /*8d10*/  @!P2 ISETP.GE.AND P0, PT, R0.reuse, R23, PT ;  /* 0x000000170000a20c */ /* 0x040fe20003f06270 */
[----:B------:R0:W5:Y:S03]  /*8d20*/  @!P1 LDG.E R12, desc[UR6][R14.64] ;  /* 0x000000060e0c9981 */ /* 0x000166000c1e1900 */
[----:B------:R-:W-:Y:S02]  /*8d30*/  @!P2 SHF.R.S32.HI R29, RZ, 0x1f, R28 ;  /* 0x0000001fff1da819 */ /* 0x000fe4000001141c */
[----:B------:R-:W-:Y:S02]  /*8d40*/  @!P2 SEL R28, R0, R28, !P0 ;  /* 0x0000001c001ca207 */ /* 0x000fe40004000000 */
[----:B------:R-:W-:Y:S02]  /*8d50*/  @!P2 SEL R29, R29, RZ, P0 ;  /* 0x000000ff1d1da207 */ /* 0x000fe40000000000 */
[----:B0-----:R-:W-:-:S02]  /*8d60*/  @!P2 SEL R15, R26, R25, !P0 ;  /* 0x000000191a0fa207 */ /* 0x001fc40004000000 */
[----:B------:R-:W-:Y:S02]  /*8d70*/  @!P2 SEL R14, R27, R24, !P0 ;  /* 0x000000181b0ea207 */ /* 0x000fe40004000000 */
[----:B------:R-:W-:-:S05]  /*8d80*/  @!P2 IADD3 R28, P1, PT, R28, R15, RZ ;  /* 0x0000000f1c1ca210 */ /* 0x000fca0007f3e0ff */
[----:B------:R-:W-:Y:S02]  /*8d90*/  @!P2 IMAD.X R29, R29, 0x1, R14, P1 ;  /* 0x000000011d1da824 */ /* 0x000fe400008e060e */
[----:B------:R-:W0:Y:S02]  /*8da0*/  @!P2 LDC.64 R14, c[0x0][0x3a0] ;  /* 0x0000e800ff0eab82 */ /* 0x000e240000000a00 */
[----:B0-----:R-:W-:-:S04]  /*8db0*/  @!P2 LEA R14, P0, R28, R14, 0x2 ;  /* 0x0000000e1c0ea211 */ /* 0x001fc800078010ff */
[----:B------:R-:W-:Y:S02]  /*8dc0*/  @!P2 LEA.HI.X R15, R28, R15, R29, 0x2, P0 ;  /* 0x0000000f1c0fa211 */ /* 0x000fe400000f141d */
[----:B------:R-:W-:-:S03]  /*8dd0*/  LOP3.LUT R28, R0, 0x1000, RZ, 0xfc, !PT ;  /* 0x00001000001c7812 */ /* 0x000fc600078efcff */
[----:B------:R0:W5:Y:S01]  /*8de0*/  @!P2 LDG.E R20, desc[UR6][R14.64] ;  /* 0x000000060e14a981 */ /* 0x000162000c1e1900 */
[----:B------:R-:W-:-:S13]  /*8df0*/  ISETP.GE.AND P1, PT, R28, R21, PT ;  /* 0x000000151c00720c */ /* 0x000fda0003f26270 */
[----:B0-----:R-:W0:Y:S01]  /*8e00*/  @!P1 LDC.64 R14, c[0x0][0x3a0] ;  /* 0x0000e800ff0e9b82 */ /* 0x001e220000000a00 */
[----:B------:R-:W-:-:S04]  /*8e10*/  @!P1 ISETP.GE.AND P2, PT, R28, R23, PT ;  /* 0x000000171c00920c */ /* 0x000fc80003f46270 */
[----:B------:R-:W-:Y:S01]  /*8e20*/  @!P1 SEL R29, R26, R25, !P2 ;  /* 0x000000191a1d9207 */ /* 0x000fe20005000000 */
[----:B------:R-:W-:Y:S01]  /*8e30*/  @!P1 IMAD.IADD R25, R28, 0x1, -R23 ;  /* 0x000000011c199824 */ /* 0x000fe200078e0a17 */
[----:B------:R-:W-:-:S04]  /*8e40*/  @!P1 SEL R26, R27, R24, !P2 ;  /* 0x000000181b1a9207 */ /* 0x000fc80005000000 */
[----:B------:R-:W-:Y:S02]  /*8e50*/  @!P1 SEL R24, R28, R25, !P2 ;  /* 0x000000191c189207 */ /* 0x000fe40005000000 */
[----:B------:R-:W-:Y:S02]  /*8e60*/  @!P1 SHF.R.S32.HI R25, RZ, 0x1f, R25 ;  /* 0x0000001fff199819 */ /* 0x000fe40000011419 */
[----:B------:R-:W-:Y:S02]  /*8e70*/  @!P1 IADD3 R24, P0, PT, R24, R29, RZ ;  /* 0x0000001d18189210 */ /* 0x000fe40007f1e0ff */
[----:B------:R-:W-:-:S05]  /*8e80*/  @!P1 SEL R25, R25, RZ, P2 ;  /* 0x000000ff19199207 */ /* 0x000fca0001000000 */
[----:B------:R-:W-:Y:S01]  /*8e90*/  @!P1 IMAD.X R26, R25, 0x1, R26, P0 ;  /* 0x00000001191a9824 */ /* 0x000fe200000e061a */
[----:B0-----:R-:W-:-:S04]  /*8ea0*/  @!P1 LEA R14, P0, R24, R14, 0x2 ;  /* 0x0000000e180e9211 */ /* 0x001fc800078010ff */
[----:B------:R-:W-:-:S05]  /*8eb0*/  @!P1 LEA.HI.X R15, R24, R15, R26, 0x2, P0 ;  /* 0x0000000f180f9211 */ /* 0x000fca00000f141a */
[----:B------:R0:W5:Y:S04]  /*8ec0*/  @!P1 LDG.E R13, desc[UR6][R14.64] ;  /* 0x000000060e0d9981 */ /* 0x000168000c1e1900 */
.L_x_113:
[----:B------:R-:W-:Y:S05]  /*8ed0*/  BSYNC.RECONVERGENT B0 ;  /* 0x0000000000007941 */ /* 0x000fea0003800200 */
.L_x_79:
[----:B01234-:R-:W0:Y:S01]  /*8ee0*/  S2R R15, SR_CgaCtaId ;  /* 0x00000000000f7919 */ /* 0x01fe220000008800 */
        /* <DEDUP_REMOVED lines=8> */
[----:B------:R0:W-:Y:S04]  /*8f70*/  STS [R15+0x1400], R2 ;  /* 0x001400020f007388 */ /* 0x0001e80000000800 */
[----:B------:R1:W-:Y:S04]  /*8f80*/  STS [R15+0x1800], R3 ;  /* 0x001800030f007388 */ /* 0x0003e80000000800 */
        /* <DEDUP_REMOVED lines=13> */
[----:B------:R-:W-:Y:S01]  /*9060*/  BSSY.RECONVERGENT B0, `(.L_x_114) ;  /* 0x000004b000007945 */ /* 0x000fe20003800200 */
[----:B-1----:R-:W-:Y:S01]  /*9070*/  VIMNMX R3, PT, PT, R2, R21, PT ;  /* 0x0000001502037248 */ /* 0x002fe20003fe0100 */
[----:B------:R-:W-:-:S03]  /*9080*/  IMAD R2, R23, 0x4, R14 ;  /* 0x0000000417027824 */ /* 0x000fc600078e020e */
[C---:B------:R-:W-:Y:S01]  /*9090*/  ISETP.GE.AND P0, PT, R3.reuse, R22, PT ;  /* 0x000000160300720c */ /* 0x040fe20003f06270 */
[----:B--2---:R-:W-:Y:S01]  /*90a0*/  IMAD.IADD R5, R3, 0x1, -R22 ;  /* 0x0000000103057824 */ /* 0x004fe200078e0a16 */
[----:B------:R-:W-:-:S04]  /*90b0*/  VIMNMX R4, PT, PT, R23, R3, PT ;  /* 0x0000000317047248 */ /* 0x000fc80003fe0100 */
[----:B------:R-:W-:-:S04]  /*90c0*/  SEL R5, R5, RZ, P0 ;  /* 0x000000ff05057207 */ /* 0x000fc80000000000 */
[----:B------:R-:W-:-:S13]  /*90d0*/  ISETP.GE.AND P0, PT, R5, R4, PT ;  /* 0x000000040500720c */ /* 0x000fda0003f06270 */
[----:B---3--:R-:W-:Y:S05]  /*90e0*/  @P0 BRA `(.L_x_115) ;  /* 0x0000000400080947 */ /* 0x008fea0003800000 */
.L_x_120:
[----:B------:R-:W-:Y:S01]  /*90f0*/  IMAD.IADD R6, R4, 0x1, -R5 ;  /* 0x0000000104067824 */ /* 0x000fe200078e0a05 */
[----:B------:R-:W-:Y:S01]  /*9100*/  BSSY.RECONVERGENT B1, `(.L_x_116) ;  /* 0x000003c000017945 */ /* 0x000fe20003800200 */
[----:B------:R-:W-:-:S03]  /*9110*/  IMAD.MOV.U32 R13, RZ, RZ, 0x3e055027 ;  /* 0x3e055027ff0d7424 */ /* 0x000fc600078e00ff */
        /* <DEDUP_REMOVED lines=13> */
[----:B------:R-:W-:-:S04]  /*91f0*/  LOP3.LUT R11, R10, 0xff800000, RZ, 0xc0, !PT ;  /* 0xff8000000a0b7812 */ /* 0x000fc800078ec0ff */
[-C--:B------:R-:W-:Y:S02]  /*9200*/  IADD3 R10, PT, PT, R8, -R11.reuse, RZ ;  /* 0x8000000b080a7210 */ /* 0x080fe40007ffe0ff */
[----:B------:R-:W-:-:S03]  /*9210*/  I2FP.F32.S32 R11, R11 ;  /* 0x0000000b000b7245 */ /* 0x000fc60000201400 */
[----:B------:R-:W-:Y:S01]  /*9220*/  FADD R12, R10, -1 ;  /* 0xbf8000000a0c7421 */ /* 0x000fe20000000000 */
[----:B------:R-:W-:Y:S02]  /*9230*/  FSEL R10, RZ, -23, P0 ;  /* 0xc1b80000ff0a7808 */ /* 0x000fe40000000000 */
[----:B------:R-:W-:Y:S01]  /*9240*/  ISETP.GT.U32.AND P0, PT, R8, 0x7f7fffff, PT ;  /* 0x7f7fffff0800780c */ /* 0x000fe20003f04070 */
[C---:B------:R-:W-:Y:S02]  /*9250*/  FFMA R13, R12.reuse, -R13, 0.14084610342979431152 ;  /* 0x3e1039f60c0d7423 */ /* 0x040fe4000000080d */
[----:B------:R-:W-:Y:S01]  /*9260*/  FFMA R10, R11, 1.1920928955078125e-07, R10 ;  /* 0x340000000b0a7823 */ /* 0x000fe2000000000a */
[----:B------:R-:W-:Y:S02]  /*9270*/  IMAD.MOV.U32 R11, RZ, RZ, 0x7f800000 ;  /* 0x7f800000ff0b7424 */ /* 0x000fe400078e00ff */
        /* <DEDUP_REMOVED lines=24> */
.L_x_119:
        /* <DEDUP_REMOVED lines=11> */
.L_x_118:
[----:B------:R-:W-:-:S13]  /*94b0*/  ISETP.GT.AND P0, PT, R9, R10, PT ;  /* 0x0000000a0900720c */ /* 0x000fda0003f04270 */
.L_x_117:
[----:B------:R-:W-:Y:S05]  /*94c0*/  BSYNC.RECONVERGENT B1 ;  /* 0x0000000000017941 */ /* 0x000fea0003800200 */
.L_x_116:
[----:B------:R-:W-:Y:S01]  /*94d0*/  @P0 VIADD R5, R7, 0x1 ;  /* 0x0000000107050836 */ /* 0x000fe20000000000 */
[----:B------:R-:W-:-:S04]  /*94e0*/  SEL R4, R4, R7, P0 ;  /* 0x0000000704047207 */ /* 0x000fc80000000000 */
[----:B------:R-:W-:-:S13]  /*94f0*/  ISETP.GE.AND P0, PT, R5, R4, PT ;  /* 0x000000040500720c */ /* 0x000fda0003f06270 */
[----:B------:R-:W-:Y:S05]  /*9500*/  @!P0 BRA `(.L_x_120) ;  /* 0xfffffff800f88947 */ /* 0x000fea000383ffff */
.L_x_115:
[----:B------:R-:W-:Y:S05]  /*9510*/  BSYNC.RECONVERGENT B0 ;  /* 0x0000000000007941 */ /* 0x000fea0003800200 */
.L_x_114:
        /* <DEDUP_REMOVED lines=36> */
[----:B------:R-:W-:Y:S02]  /*9760*/  HFMA2 R10, -RZ, RZ, 1.716796875, 251.125 ;  /* 0x3ede5bd9ff0a7431 */ /* 0x000fe400000001ff */
        /* <DEDUP_REMOVED lines=16> */
.L_x_124:
        /* <DEDUP_REMOVED lines=12> */
.L_x_123:
[----:B------:R-:W-:-:S13]  /*9930*/  ISETP.LE.AND P0, PT, R10, R13, PT ;  /* 0x0000000d0a00720c */ /* 0x000fda0003f03270 */
.L_x_122:
[----:B------:R-:W-:Y:S05]  /*9940*/  BSYNC.RECONVERGENT B0 ;  /* 0x0000000000007941 */ /* 0x000fea0003800200 */
.L_x_121:
        /* <DEDUP_REMOVED lines=54> */
.L_x_128:
        /* <DEDUP_REMOVED lines=12> */
.L_x_127:
[----:B------:R-:W-:-:S13]  /*9d70*/  ISETP.LE.AND P1, PT, R6, R9, PT ;  /* 0x000000090600720c */ /* 0x000fda0003f23270 */
.L_x_126:
[----:B------:R-:W-:Y:S05]  /*9d80*/  BSYNC.RECONVERGENT B0 ;  /* 0x0000000000007941 */ /* 0x000fea0003800200 */
.L_x_125:
[----:B------:R-:W-:Y:S01]  /*9d90*/  VIADD R5, R8, 0x1 ;  /* 0x0000000108057836 */ /* 0x000fe20000000000 */
[----:B-12---:R-:W-:Y:S01]  /*9da0*/  SEL R13, R3, R2, P1 ;  /* 0x00000002030d7207 */ /* 0x006fe20000800000 */
[----:B------:R-:W-:Y:S01]  /*9db0*/  VIADD R6, R10, 0x1 ;  /* 0x000000010a067836 */ /* 0x000fe20000000000 */
[----:B------:R-:W-:Y:S01]  /*9dc0*/  BSSY.RECONVERGENT B0, `(.L_x_129) ;  /* 0x0000042000007945 */ /* 0x000fe20003800200 */
[----:B------:R-:W-:Y:S01]  /*9dd0*/  @P1 IMAD.MOV R5, RZ, RZ, R8 ;  /* 0x000000ffff051224 */ /* 0x000fe200078e0208 */
[----:B------:R-:W-:Y:S01]  /*9de0*/  PLOP3.LUT P0, PT, PT, PT, PT, 0x8, 0x80 ;  /* 0x000000000080781c */ /* 0x000fe20003f0e170 */
[----:B------:R-:W-:Y:S02]  /*9df0*/  @!P1 IMAD.MOV R6, RZ, RZ, R10 ;  /* 0x000000ffff069224 */ /* 0x000fe400078e020a */
[--C-:B------:R-:W-:Y:S02]  /*9e00*/  @!P1 IMAD R7, R5, 0x4, R14.reuse ;  /* 0x0000000405079824 */ /* 0x100fe400078e020e */
        /* <DEDUP_REMOVED lines=48> */
.L_x_132:
        /* <DEDUP_REMOVED lines=12> */
.L_x_131:
[----:B------:R-:W-:-:S13]  /*a1d0*/  ISETP.LE.AND P0, PT, R8, R11, PT ;  /* 0x0000000b0800720c */ /* 0x000fda0003f03270 */
.L_x_130:
[----:B------:R-:W-:Y:S05]  /*a1e0*/  BSYNC.RECONVERGENT B0 ;  /* 0x0000000000007941 */ /* 0x000fea0003800200 */
.L_x_129:
[----:B------:R-:W-:Y:S01]  /*a1f0*/  VIADD R8, R6, 0x1 ;  /* 0x0000000106087836 */ /* 0x000fe20000000000 */
        /* <DEDUP_REMOVED lines=55> */
.L_x_136:
        /* <DEDUP_REMOVED lines=12> */
.L_x_135:
[----:B------:R-:W-:-:S13]  /*a630*/  ISETP.LE.AND P0, PT, R6, R11, PT ;  /* 0x0000000b0600720c */ /* 0x000fda0003f03270 */
.L_x_134:
[----:B------:R-:W-:Y:S05]  /*a640*/  BSYNC.RECONVERGENT B0 ;  /* 0x0000000000007941 */ /* 0x000fea0003800200 */
.L_x_133:
[----:B0-----:R-:W-:Y:S01]  /*a650*/  VIADD R6, R8, 0x1 ;  /* 0x0000000108067836 */ /* 0x001fe20000000000 */
[----:B------:R-:W-:Y:S01]  /*a660*/  IADD3 R5, PT, PT, R7, 0x1, RZ ;  /* 0x0000000107057810 */ /* 0x000fe20007ffe0ff */
        /* <DEDUP_REMOVED lines=54> */
.L_x_140:
        /* <DEDUP_REMOVED lines=12> */
.L_x_139:
[----:B------:R-:W-:-:S13]  /*aa90*/  ISETP.LE.AND P0, PT, R8, R15, PT ;  /* 0x0000000f0800720c */ /* 0x000fda0003f03270 */
.L_x_138:
[----:B------:R-:W-:Y:S05]  /*aaa0*/  BSYNC.RECONVERGENT B0 ;  /* 0x0000000000007941 */ /* 0x000fea0003800200 */
.L_x_137:
[----:B0-----:R-:W-:Y:S01]  /*aab0*/  IADD3 R8, PT, PT, R6, 0x1, RZ ;  /* 0x0000000106087810 */ /* 0x001fe20007ffe0ff */
[----:B------:R-:W-:Y:S01]  /*aac0*/  @!P0 IMAD.MOV R8, RZ, RZ, R6 ;  /* 0x000000ffff088224 */ /* 0x000fe200078e0206 */
[----:B------:R-:W-:Y:S01]  /*aad0*/  BSSY.RECONVERGENT B0, `(.L_x_141) ;  /* 0x0000043000007945 */ /* 0x000fe20003800200 */
[----:B------:R-:W-:Y:S01]  /*aae0*/  VIADD R7, R5, 0x1 ;  /* 0x0000000105077836 */ /* 0x000fe20000000000 */
[----:B-12---:R-:W-:Y:S01]  /*aaf0*/  SEL R10, R3, R2, P0 ;  /* 0x00000002030a7207 */ /* 0x006fe20000000000 */
        /* <DEDUP_REMOVED lines=51> */
.L_x_144:
        /* <DEDUP_REMOVED lines=12> */
.L_x_143:
[----:B------:R-:W-:-:S13]  /*aef0*/  ISETP.LE.AND P0, PT, R6, R15, PT ;  /* 0x0000000f0600720c */ /* 0x000fda0003f03270 */
.L_x_142:
[----:B------:R-:W-:Y:S05]  /*af00*/  BSYNC.RECONVERGENT B0 ;  /* 0x0000000000007941 */ /* 0x000fea0003800200 */
.L_x_141:
[----:B0-----:R-:W-:Y:S01]  /*af10*/  VIADD R6, R8, 0x1 ;  /* 0x0000000108067836 */ /* 0x001fe20000000000 */
[----:B------:R-:W-:Y:S01]  /*af20*/  BSSY.RECONVERGENT B0, `(.L_x_145) ;  /* 0x0000044000007945 */ /* 0x000fe20003800200 */
[----:B------:R-:W-:Y:S01]  /*af30*/  @!P0 IMAD.MOV R6, RZ, RZ, R8 ;  /* 0x000000ffff068224 */ /* 0x000fe200078e0208 */
[----:B-12---:R-:W-:Y:S01]  /*af40*/  SEL R9, R3, R2, P0 ;  /* 0x0000000203097207 */ /* 0x006fe20000000000 */
[C---:B------:R-:W-:Y:S01]  /*af50*/  VIADD R5, R7.reuse, 0x1 ;  /* 0x0000000107057836 */ /* 0x040fe20000000000 */
[----:B------:R-:W-:Y:S01]  /*af60*/  @P0 IADD3 R5, PT, PT, R7, RZ, RZ ;  /* 0x000000ff07050210 */ /* 0x000fe20007ffe0ff */
[C---:B------:R-:W-:Y:S01]  /*af70*/  @P0 IMAD R8, R6.reuse, 0x4, R14 ;  /* 0x0000000406080824 */ /* 0x040fe200078e020e */
[----:B------:R-:W-:-:S03]  /*af80*/  ISETP.GE.AND P1, PT, R6, R21, PT ;  /* 0x000000150600720c */ /* 0x000fc60003f26270 */
[----:B------:R-:W-:Y:S01]  /*af90*/  @!P0 IMAD R7, R5, 0x4, R14 ;  /* 0x0000000405078824 */ /* 0x000fe200078e020e */
        /* <DEDUP_REMOVED lines=47> */
.L_x_148:
        /* <DEDUP_REMOVED lines=12> */
.L_x_147:
[----:B------:R-:W-:-:S13]  /*b350*/  ISETP.LE.AND P0, PT, R8, R17, PT ;  /* 0x000000110800720c */ /* 0x000fda0003f03270 */
.L_x_146:
[----:B------:R-:W-:Y:S05]  /*b360*/  BSYNC.RECONVERGENT B0 ;  /* 0x0000000000007941 */ /* 0x000fea0003800200 */
.L_x_145:
[C---:B------:R-:W-:Y:S01]  /*b370*/  VIADD R15, R6.reuse, 0x1 ;  /* 0x00000001060f7836 */ /* 0x040fe20000000000 */
[----:B------:R-:W-:Y:S01]  /*b380*/  @!P0 IADD3 R15, PT, PT, R6, RZ, RZ ;  /* 0x000000ff060f8210 */ /* 0x000fe20007ffe0ff */
[----:B0-----:R-:W-:Y:S01]  /*b390*/  VIADD R7, R5, 0x1 ;  /* 0x0000000105077836 */ /* 0x001fe20000000000 */
        /* <DEDUP_REMOVED lines=32> */
[----:B------:R-:W-:-:S03]  /*b5a0*/  I2FP.F32.S32 R17, R18 ;  /* 0x0000001200117245 */ /* 0x000fc60000201400 */
[C---:B------:R-:W-:Y:S02]  /*b5b0*/  FMUL R19, R6.reuse, R19 ;  /* 0x0000001306137220 */ /* 0x040fe40000400000 */
[----:B------:R-:W-:Y:S01]  /*b5c0*/  FFMA R16, R17, 1.1920928955078125e-07, R16 ;  /* 0x3400000011107823 */ /* 0x000fe20000000010 */
[----:B------:R-:W-:Y:S02]  /*b5d0*/  IMAD.MOV.U32 R17, RZ, RZ, 0x3ede5bd9 ;  /* 0x3ede5bd9ff117424 */ /* 0x000fe400078e00ff */
[----:B------:R-:W-:Y:S01]  /*b5e0*/  FFMA R19, R6, R19, R6 ;  /* 0x0000001306137223 */ /* 0x000fe20000000006 */
[----:B------:R-:W-:-:S03]  /*b5f0*/  IMAD.MOV.U32 R6, RZ, RZ, 0x7f800000 ;  /* 0x7f800000ff067424 */ /* 0x000fc600078e00ff */
        /* <DEDUP_REMOVED lines=15> */
.L_x_152:
        /* <DEDUP_REMOVED lines=12> */
.L_x_151:
[----:B------:R-:W-:-:S13]  /*b7b0*/  ISETP.LE.AND P0, PT, R6, R19, PT ;  /* 0x000000130600720c */ /* 0x000fda0003f03270 */
.L_x_150:
[----:B------:R-:W-:Y:S05]  /*b7c0*/  BSYNC.RECONVERGENT B0 ;  /* 0x0000000000007941 */ /* 0x000fea0003800200 */
.L_x_149:
[----:B0-----:R-:W-:Y:S01]  /*b7d0*/  VIADD R5, R15, 0x1 ;  /* 0x000000010f057836 */ /* 0x001fe20000000000 */
[----:B------:R-:W-:Y:S01]  /*b7e0*/  BSSY.RECONVERGENT B0, `(.L_x_153) ;  /* 0x0000044000007945 */ /* 0x000fe20003800200 */
[----:B------:R-:W-:Y:S02]  /*b7f0*/  @!P0 IMAD.MOV R5, RZ, RZ, R15 ;  /* 0x000000ffff058224 */ /* 0x000fe400078e020f */
[----:B------:R-:W-:Y:S02]  /*b800*/  VIADD R6, R7, 0x1 ;  /* 0x0000000107067836 */ /* 0x000fe40000000000 */
[----:B------:R-:W-:Y:S01]  /*b810*/  @P0 IMAD.MOV R6, RZ, RZ, R7 ;  /* 0x000000ffff060224 */ /* 0x000fe200078e0207 */
[C---:B------:R-:W-:Y:S01]  /*b820*/  ISETP.GE.AND P1, PT, R5.reuse, R21, PT ;  /* 0x000000150500720c */ /* 0x040fe20003f26270 */
[----:B------:R-:W-:Y:S01]  /*b830*/  @P0 IMAD R16, R5, 0x4, R14 ;  /* 0x0000000405100824 */ /* 0x000fe200078e020e */
[----:B-12---:R-:W-:Y:S02]  /*b840*/  SEL R7, R3, R2, P0 ;  /* 0x0000000203077207 */ /* 0x006fe40000000000 */
[----:B------:R-:W-:-:S02]  /*b850*/  @!P0 LEA R15, R6, R14, 0x2 ;  /* 0x0000000e060f8211 */ /* 0x000fc400078e10ff */
        /* <DEDUP_REMOVED lines=47> */
.L_x_156:
        /* <DEDUP_REMOVED lines=12> */
.L_x_155:
[----:B------:R-:W-:-:S13]  /*bc10*/  ISETP.LE.AND P0, PT, R16, R19, PT ;  /* 0x000000131000720c */ /* 0x000fda0003f03270 */
.L_x_154:
[----:B------:R-:W-:Y:S05]  /*bc20*/  BSYNC.RECONVERGENT B0 ;  /* 0x0000000000007941 */ /* 0x000fea0003800200 */
.L_x_153:
[----:B------:R-:W-:Y:S01]  /*bc30*/  VIADD R17, R5, 0x1 ;  /* 0x0000000105117836 */ /* 0x000fe20000000000 */
[----:B------:R-:W-:Y:S01]  /*bc40*/  BSSY.RECONVERGENT B0, `(.L_x_157) ;  /* 0x0000044000007945 */ /* 0x000fe20003800200 */
[----:B------:R-:W-:Y:S02]  /*bc50*/  @!P0 IMAD.MOV R17, RZ, RZ, R5 ;  /* 0x000000ffff118224 */ /* 0x000fe400078e0205 */
[----:B------:R-:W-:Y:S02]  /*bc60*/  VIADD R18, R6, 0x1 ;  /* 0x0000000106127836 */ /* 0x000fe40000000000 */
[----:B------:R-:W-:Y:S01]  /*bc70*/  @P0 IMAD.MOV R18, RZ, RZ, R6 ;  /* 0x000000ffff120224 */ /* 0x000fe200078e0206 */
[C---:B------:R-:W-:Y:S02]  /*bc80*/  ISETP.GE.AND P1, PT, R17.reuse, R21, PT ;  /* 0x000000151100720c */ /* 0x040fe40003f26270 */
[----:B0-----:R-:W-:Y:S01]  /*bc90*/  @P0 LEA R15, R17, R14, 0x2 ;  /* 0x0000000e110f0211 */ /* 0x001fe200078e10ff */
[----:B------:R-:W-:Y:S01]  /*bca0*/  @!P0 IMAD R5, R18, 0x4, R14 ;  /* 0x0000000412058824 */ /* 0x000fe200078e020e */
[----:B-12---:R-:W-:-:S03]  /*bcb0*/  SEL R6, R3, R2, P0 ;  /* 0x0000000203067207 */ /* 0x006fc60000000000 */
        /* <DEDUP_REMOVED lines=47> */
.L_x_160:
        /* <DEDUP_REMOVED lines=12> */
.L_x_159:
[----:B------:R-:W-:-:S13]  /*c070*/  ISETP.LE.AND P0, PT, R15, R22, PT ;  /* 0x000000160f00720c */ /* 0x000fda0003f03270 */
.L_x_158:
[----:B------:R-:W-:Y:S05]  /*c080*/  BSYNC.RECONVERGENT B0 ;  /* 0x0000000000007941 */ /* 0x000fea0003800200 */
.L_x_157:
        /* <DEDUP_REMOVED lines=56> */
.L_x_164:
        /* <DEDUP_REMOVED lines=12> */
.L_x_163:
[----:B------:R-:W-:-:S13]  /*c4d0*/  ISETP.LE.AND P0, PT, R18, R25, PT ;  /* 0x000000191200720c */ /* 0x000fda0003f03270 */
.L_x_162:
[----:B------:R-:W-:Y:S05]  /*c4e0*/  BSYNC.RECONVERGENT B0 ;  /* 0x0000000000007941 */ /* 0x000fea0003800200 */
.L_x_161:
        /* <DEDUP_REMOVED lines=56> */
.L_x_168:
        /* <DEDUP_REMOVED lines=12> */
.L_x_167:
[----:B------:R-:W-:-:S13]  /*c930*/  ISETP.LE.AND P0, PT, R20, R27, PT ;  /* 0x0000001b1400720c */ /* 0x000fda0003f03270 */
.L_x_166:
[----:B------:R-:W-:Y:S05]  /*c940*/  BSYNC.RECONVERGENT B0 ;  /* 0x0000000000007941 */ /* 0x000fea0003800200 */
.L_x_165:
        /* <DEDUP_REMOVED lines=56> */
.L_x_172:
        /* <DEDUP_REMOVED lines=12> */
.L_x_171:
[----:B------:R-:W-:-:S13]  /*cd90*/  ISETP.LE.AND P0, PT, R19, R26, PT ;  /* 0x0000001a1300720c */ /* 0x000fda0003f03270 */
.L_x_170:
[----:B------:R-:W-:Y:S05]  /*cda0*/  BSYNC.RECONVERGENT B0 ;  /* 0x0000000000007941 */ /* 0x000fea0003800200 */
.L_x_169:
        /* <DEDUP_REMOVED lines=36> */
[----:B------:R-:W-:Y:S02]  /*cff0*/  FSEL R22, RZ, -23, P0 ;  /* 0xc1b80000ff167808 */ /* 0x000fe40000000000 */
[----:B------:R-:W-:-:S03]  /*d000*/  ISETP.GT.U32.AND P0, PT, R20, 0x7f7fffff, PT ;  /* 0x7f7fffff1400780c */ /* 0x000fc60003f04070 */
[----:B------:R-:W-:Y:S01]  /*d010*/  FFMA R22, R25, 1.1920928955078125e-07, R22 ;  /* 0x3400000019167823 */ /* 0x000fe20000000016 */
[----:B------:R-:W-:-:S03]  /*d020*/  MOV R25, 0x7f800000 ;  /* 0x7f80000000197802 */ /* 0x000fc60000000f00 */
        /* <DEDUP_REMOVED lines=16> */
.L_x_176:
        /* <DEDUP_REMOVED lines=12> */
.L_x_175:
[----:B------:R-:W-:-:S13]  /*d1f0*/  ISETP.LE.AND P0, PT, R22, R29, PT ;  /* 0x0000001d1600720c */ /* 0x000fda0003f03270 */
.L_x_174:
[----:B------:R-:W-:Y:S05]  /*d200*/  BSYNC.RECONVERGENT B0 ;  /* 0x0000000000007941 */ /* 0x000fea0003800200 */
.L_x_173:
        /* <DEDUP_REMOVED lines=42> */
[----:B------:R-:W-:Y:S01]  /*d4b0*/  HFMA2 R24, -RZ, RZ, 1.716796875, 251.125 ;  /* 0x3ede5bd9ff187431 */ /* 0x000fe200000001ff */
[----:B------:R-:W-:-:S04]  /*d4c0*/  FSETP.NEU.AND P0, PT, R19, RZ, PT ;  /* 0x000000ff1300720b */ /* 0x000fc80003f0d000 */
        /* <DEDUP_REMOVED lines=9> */
[----:B------:R-:W-:-:S05]  /*d560*/  LEA.HI.SX32 R19, R19, R24, 0x1e ;  /* 0x0000001813137211 */ /* 0x000fca00078ff2ff */
[----:B------:R-:W-:Y:S02]  /*d570*/  IMAD R24, R19, -0xa, R2 ;  /* 0xfffffff613187824 */ /* 0x000fe400078e0202 */
[----:B------:R-:W-:-:S07]  /*d580*/  IMAD.MOV.U32 R19, RZ, RZ, RZ ;  /* 0x000000ffff137224 */ /* 0x000fce00078e00ff */
.L_x_180:
        /* <DEDUP_REMOVED lines=12> */
.L_x_179:
[----:B------:R-:W-:-:S13]  /*d650*/  ISETP.LE.AND P0, PT, R25, R24, PT ;  /* 0x000000181900720c */ /* 0x000fda0003f03270 */
.L_x_178:
[----:B------:R-:W-:Y:S05]  /*d660*/  BSYNC.RECONVERGENT B0 ;  /* 0x0000000000007941 */ /* 0x000fea0003800200 */
.L_x_177:
        /* <DEDUP_REMOVED lines=16> */
[----:B012---:R-:W-:-:S04]  /*d770*/  VIMNMX R20, PT, PT, R2, R3, !PT ;  /* 0x0000000302147248 */ /* 0x007fc80007fe0100 */
[----:B------:R-:W-:Y:S02]  /*d780*/  ISETP.GE.AND P0, PT, R20, 0x1, PT ;  /* 0x000000011400780c */ /* 0x000fe40003f06270 */
[----:B------:R-:W-:-:S11]  /*d790*/  I2FP.F32.S32 R20, R20 ;  /* 0x0000001400147245 */ /* 0x000fd60000201400 */
[----:B------:R-:W-:-:S04]  /*d7a0*/  @!P0 FMUL R20, R20, 8388608 ;  /* 0x4b00000014148820 */ /* 0x000fc80000400000 */
[----:B------:R-:W-:-:S05]  /*d7b0*/  VIADD R22, R20, 0xc0d55555 ;  /* 0xc0d5555514167836 */ /* 0x000fca0000000000 */
[----:B------:R-:W-:Y:S02]  /*d7c0*/  LOP3.LUT R27, R22, 0xff800000, RZ, 0xc0, !PT ;  /* 0xff800000161b7812 */ /* 0x000fe400078ec0ff */
[----:B------:R-:W-:Y:S02]  /*d7d0*/  FSEL R22, RZ, -23, P0 ;  /* 0xc1b80000ff167808 */ /* 0x000fe40000000000 */
[C---:B------:R-:W-:Y:S01]  /*d7e0*/  ISETP.GT.U32.AND P0, PT, R20.reuse, 0x7f7fffff, PT ;  /* 0x7f7fffff1400780c */ /* 0x040fe20003f04070 */
[----:B------:R-:W-:Y:S01]  /*d7f0*/  IMAD.IADD R26, R20, 0x1, -R27 ;  /* 0x00000001141a7824 */ /* 0x000fe200078e0a1b */
[----:B------:R-:W-:-:S03]  /*d800*/  I2FP.F32.S32 R27, R27 ;  /* 0x0000001b001b7245 */ /* 0x000fc60000201400 */
[----:B------:R-:W-:Y:S02]  /*d810*/  FADD R26, R26, -1 ;  /* 0xbf8000001a1a7421 */ /* 0x000fe40000000000 */
[----:B------:R-:W-:Y:S01]  /*d820*/  FFMA R22, R27, 1.1920928955078125e-07, R22 ;  /* 0x340000001b167823 */ /* 0x000fe20000000016 */
[----:B------:R-:W-:-:S04]  /*d830*/  IMAD.MOV.U32 R27, RZ, RZ, 0x3e055027 ;  /* 0x3e055027ff1b7424 */ /* 0x000fc800078e00ff */
        /* <DEDUP_REMOVED lines=26> */
[----:B------:R-:W-:-:S07]  /*d9e0*/  HFMA2 R27, -RZ, RZ, 0, 0 ;  /* 0x00000000ff1b7431 */ /* 0x000fce00000001ff */
.L_x_184:
        /* <DEDUP_REMOVED lines=12> */
.L_x_183:
[----:B------:R-:W-:-:S13]  /*dab0*/  ISETP.LE.AND P0, PT, R26, R22, PT ;  /* 0x000000161a00720c */ /* 0x000fda0003f03270 */
.L_x_182:
[----:B------:R-:W-:Y:S05]  /*dac0*/  BSYNC.RECONVERGENT B0 ;  /* 0x0000000000007941 */ /* 0x000fea0003800200 */
.L_x_181:
[----:B------:R-:W-:Y:S01]  /*dad0*/  VIADD R26, R24, 0x1 ;  /* 0x00000001181a7836 */ /* 0x000fe20000000000 */
[----:B012---:R-:W-:Y:S01]  /*dae0*/  SEL R20, R3, R2, P0 ;  /* 0x0000000203147207 */ /* 0x007fe20000000000 */
[----:B------:R-:W-:Y:S01]  /*daf0*/  @P0 IMAD.MOV R26, RZ, RZ, R24 ;  /* 0x000000ffff1a0224 */ /* 0x000fe200078e0218 */
[----:B------:R-:W-:Y:S01]  /*db00*/  BSSY.RECONVERGENT B0, `(.L_x_185) ;  /* 0x0000043000007945 */ /* 0x000fe20003800200 */
[----:B------:R-:W-:Y:S02]  /*db10*/  VIADD R22, R25, 0x1 ;  /* 0x0000000119167836 */ /* 0x000fe40000000000 */
[----:B------:R-:W-:Y:S02]  /*db20*/  @!P0 IMAD R27, R26, 0x4, R14 ;  /* 0x000000041a1b8824 */ /* 0x000fe400078e020e */
[----:B------:R-:W-:-:S03]  /*db30*/  @!P0 IMAD.MOV R22, RZ, RZ, R25 ;  /* 0x000000ffff168224 */ /* 0x000fc600078e0219 */
[----:B------:R-:W0:Y:S01]  /*db40*/  @!P0 LDS R2, [R27] ;  /* 0x000000001b028984 */ /* 0x000e220000000800 */
[----:B------:R-:W-:-:S05]  /*db50*/  @P0 IMAD R25, R22, 0x4, R14 ;  /* 0x0000000416190824 */ /* 0x000fca00078e020e */
        /* <DEDUP_REMOVED lines=30> */
[----:B------:R-:W-:Y:S01]  /*dd40*/  FFMA R23, R24, 1.1920928955078125e-07, R23 ;  /* 0x3400000018177823 */ /* 0x000fe20000000017 */
[----:B------:R-:W-:-:S03]  /*dd50*/  HFMA2 R24, -RZ, RZ, 1.716796875, 251.125 ;  /* 0x3ede5bd9ff187431 */ /* 0x000fc600000001ff */
[----:B------:R-:W-:-:S06]  /*dd60*/  FFMA R23, R23, 0.69314718246459960938, R26 ;  /* 0x3f31721817177823 */ /* 0x000fcc000000001a */
[C---:B------:R-:W-:Y:S01]  /*dd70*/  @P0 FFMA R23, R22.reuse, R25, +INF ;  /* 0x7f80000016170423 */ /* 0x040fe20000000019 */
[----:B------:R-:W-:-:S03]  /*dd80*/  FSETP.NEU.AND P0, PT, R22, RZ, PT ;  /* 0x000000ff1600720b */ /* 0x000fc60003f0d000 */
[----:B------:R-:W-:Y:S01]  /*dd90*/  FFMA R23, R23, R24, 1 ;  /* 0x3f80000017177423 */ /* 0x000fe20000000018 */
[----:B------:R-:W-:-:S04]  /*dda0*/  IMAD.MOV.U32 R24, RZ, RZ, R2 ;  /* 0x000000ffff187224 */ /* 0x000fc800078e0002 */
[----:B------:R-:W-:-:S06]  /*ddb0*/  FSEL R22, R23, -INF , P0 ;  /* 0xff80000017167808 */ /* 0x000fcc0000000000 */
        /* <DEDUP_REMOVED lines=9> */
.L_x_188:
        /* <DEDUP_REMOVED lines=10> */
[----:B------:R-:W-:Y:S01]  /*def0*/  IMAD.MOV.U32 R24, RZ, RZ, R2 ;  /* 0x000000ffff187224 */ /* 0x000fe200078e0002 */
[----:B------:R-:W-:Y:S06]  /*df00*/  BRA `(.L_x_186) ;  /* 0x0000000000087947 */ /* 0x000fec0003800000 */
.L_x_187:
[----:B------:R-:W-:-:S04]  /*df10*/  ISETP.GT.AND P0, PT, R24, R27, PT ;  /* 0x0000001b1800720c */ /* 0x000fc80003f04270 */
[----:B------:R-:W-:-:S09]  /*df20*/  SEL R24, R2, R3, P0 ;  /* 0x0000000302187207 */ /* 0x000fd20000000000 */
.L_x_186:
[----:B------:R-:W-:Y:S05]  /*df30*/  BSYNC.RECONVERGENT B0 ;  /* 0x0000000000007941 */ /* 0x000fea0003800200 */
.L_x_185:
[----:B------:R-:W0:Y:S02]  /*df40*/  LDCU.U8 UR4, c[0x0][0x380] ;  /* 0x00007000ff0477ac */ /* 0x000e240008000000 */
[----:B0-----:R-:W-:-:S04]  /*df50*/  UPRMT UR4, UR4, 0x8880, URZ ;  /* 0x0000888004047896 */ /* 0x001fc800080000ff */
[----:B------:R-:W-:Y:S01]  /*df60*/  UISETP.NE.AND UP0, UPT, UR4, URZ, UPT ;  /* 0x000000ff0400728c */ /* 0x000fe2000bf05270 */
[----:B------:R-:W-:Y:S08]  /*df70*/  BAR.SYNC.DEFER_BLOCKING 0x0 ;  /* 0x0000000000007b1d */ /* 0x000ff00000010000 */
[----:B------:R-:W-:Y:S05]  /*df80*/  BRA.U !UP0, `(.L_x_189) ;  /* 0x0000000508b87547 */ /* 0x000fea000b800000 */
[----:B------:R-:W0:Y:S01]  /*df90*/  S2R R2, SR_LANEID ;  /* 0x0000000000027919 */ /* 0x000e220000000000 */
[----:B------:R-:W1:Y:S01]  /*dfa0*/  S2UR UR5, SR_CgaCtaId ;  /* 0x00000000000579c3 */ /* 0x000e620000008800 */
[----:B--2---:R-:W-:Y:S01]  /*dfb0*/  SHF.R.U32.HI R3, RZ, 0x5, R0 ;  /* 0x00000005ff037819 */ /* 0x004fe20000011600 */
[----:B------:R-:W-:Y:S01]  /*dfc0*/  UMOV UR4, 0x400 ;  /* 0x0000040000047882 */ /* 0x000fe20000000000 */
[----:B------:R-:W-:Y:S01]  /*dfd0*/  ISETP.NE.AND P0, PT, R0, RZ, PT ;  /* 0x000000ff0000720c */ /* 0x000fe20003f05270 */
[----:B-1----:R-:W-:Y:S02]  /*dfe0*/  ULEA UR4, UR5, UR4, 0x18 ;  /* 0x0000000405047291 */ /* 0x002fe4000f8ec0ff */
[----:B0-----:R-:W-:-:S04]  /*dff0*/  IMAD R3, R3, 0x20, R2 ;  /* 0x0000002003037824 */ /* 0x001fc800078e0202 */
[----:B------:R-:W-:-:S04]  /*e000*/  IMAD R3, R3, 0x11, RZ ;  /* 0x0000001103037824 */ /* 0x000fc800078e02ff */
[----:B------:R-:W-:Y:S02]  /*e010*/  IMAD R23, R3, 0x4, R14 ;  /* 0x0000000403177824 */ /* 0x000fe400078e020e */
[----:B------:R-:W-:-:S03]  /*e020*/  IMAD R3, R2, -0x10, R3 ;  /* 0xfffffff002037824 */ /* 0x000fc600078e0203 */
[----:B------:R-:W-:Y:S01]  /*e030*/  STS [R23], R4 ;  /* 0x0000000417007388 */ /* 0x000fe20000000800 */
[----:B------:R-:W-:-:S03]  /*e040*/  IMAD R26, R3, 0x4, R14 ;  /* 0x00000004031a7824 */ /* 0x000fc600078e020e */
        /* <DEDUP_REMOVED lines=9> */
[----:B------:R-:W-:Y:S04]  /*e0e0*/  STS [R23+0x28], R15 ;  /* 0x0000280f17007388 */ /* 0x000fe80000000800 */
[----:B------:R-:W-:Y:S01]  /*e0f0*/  STS [R23+0x2c], R16 ;  /* 0x00002c1017007388 */ /* 0x000fe20000000800 */
[----:B0-----:R-:W-:-:S03]  /*e100*/  LOP3.LUT R5, R0, 0x3e0, RZ, 0xc0, !PT ;  /* 0x000003e000057812 */ /* 0x001fc600078ec0ff */
[----:B------:R-:W-:Y:S01]  /*e110*/  STS [R23+0x30], R17 ;  /* 0x0000301117007388 */ /* 0x000fe20000000800 */
[----:B------:R-:W-:-:S03]  /*e120*/  LOP3.LUT R0, R0, 0x1f, RZ, 0xc0, !PT ;  /* 0x0000001f00007812 */ /* 0x000fc600078ec0ff */
[----:B------:R-:W-:Y:S02]  /*e130*/  STS [R23+0x34], R18 ;  /* 0x0000341217007388 */ /* 0x000fe40000000800 */
[----:B------:R-:W-:Y:S02]  /*e140*/  IMAD R4, R5, 0x11, R0 ;  /* 0x0000001105047824 */ /* 0x000fe400078e0200 */
[----:B------:R-:W-:Y:S01]  /*e150*/  STS [R23+0x38], R19 ;  /* 0x0000381317007388 */ /* 0x000fe20000000800 */
[----:B------:R-:W-:Y:S02]  /*e160*/  IMAD.MOV.U32 R5, RZ, RZ, RZ ;  /* 0x000000ffff057224 */ /* 0x000fe400078e00ff */
[----:B------:R-:W-:Y:S01]  /*e170*/  IADD3 R0, PT, PT, R4, 0xc0, RZ ;  /* 0x000000c004007810 */ /* 0x000fe20007ffe0ff */
[----:B------:R-:W-:Y:S04]  /*e180*/  STS [R23+0x3c], R20 ;  /* 0x00003c1417007388 */ /* 0x000fe80000000800 */
[----:B------:R-:W-:Y:S01]  /*e190*/  STS [R23+0x40], R24 ;  /* 0x0000401817007388 */ /* 0x000fe20000000800 */
[----:B------:R-:W-:-:S03]  /*e1a0*/  NOP ;  /* 0x0000000000007918 */ /* 0x000fc60000000000 */
[----:B------:R-:W-:Y:S04]  /*e1b0*/  LDS R8, [R26] ;  /* 0x000000001a087984 */ /* 0x000fe80000000800 */
[----:B------:R-:W-:Y:S04]  /*e1c0*/  LDS R22, [R26+0x80] ;  /* 0x000080001a167984 */ /* 0x000fe80000000800 */
        /* <DEDUP_REMOVED lines=15> */
[----:B------:R0:W-:Y:S01]  /*e2c0*/  @!P0 STS [UR4+0x4400], R21 ;  /* 0x00440015ff008988 */ /* 0x0001e20008000804 */
[----:B------:R-:W-:Y:S01]  /*e2d0*/  BAR.SYNC.DEFER_BLOCKING 0x0 ;  /* 0x0000000000007b1d */ /* 0x000fe20000010000 */
[----:B0-----:R-:W-:-:S05]  /*e2e0*/  VIADD R21, R4, 0x40 ;  /* 0x0000004004157836 */ /* 0x001fca0000000000 */
[----:B------:R-:W0:Y:S01]  /*e2f0*/  S2R R7, SR_CTAID.X ;  /* 0x0000000000077919 */ /* 0x000e220000002500 */
[----:B------:R-:W1:Y:S01]  /*e300*/  LDS R20, [UR4+0x4400] ;  /* 0x00440004ff147984 */ /* 0x000e620008000800 */
[----:B------:R-:W2:Y:S01]  /*e310*/  LDCU.64 UR4, c[0x0][0x3a0] ;  /* 0x00007400ff0477ac */ /* 0x000ea20008000a00 */
[----:B0-----:R-:W-:-:S04]  /*e320*/  IMAD.WIDE.U32 R6, R7, 0x1100, R4 ;  /* 0x0000110007067825 */ /* 0x001fc800078e0004 */
[----:B------:R-:W-:Y:S01]  /*e330*/  VIADD R5, R4, 0x20 ;  /* 0x0000002004057836 */ /* 0x000fe20000000000 */
[----:B--2---:R-:W-:-:S04]  /*e340*/  LEA R2, P0, R6, UR4, 0x2 ;  /* 0x0000000406027c11 */ /* 0x004fc8000f8010ff */
[----:B------:R-:W-:Y:S01]  /*e350*/  LEA.HI.X R3, R6, UR5, R7, 0x2, P0 ;  /* 0x0000000506037c11 */ /* 0x000fe200080f1407 */
[C---:B------:R-:W-:Y:S01]  /*e360*/  VIADD R7, R4.reuse, 0x80 ;  /* 0x0000008004077836 */ /* 0x040fe20000000000 */
[CC--:B-1----:R-:W-:Y:S02]  /*e370*/  ISETP.GE.AND P2, PT, R4.reuse, R20.reuse, PT ;  /* 0x000000140400720c */ /* 0x0c2fe40003f46270 */
[-C--:B------:R-:W-:Y:S01]  /*e380*/  ISETP.GE.AND P1, PT, R5, R20.reuse, PT ;  /* 0x000000140500720c */ /* 0x080fe20003f26270 */
[C---:B------:R-:W-:Y:S01]  /*e390*/  VIADD R5, R4.reuse, 0x60 ;  /* 0x0000006004057836 */ /* 0x040fe20000000000 */
[-C--:B------:R-:W-:Y:S01]  /*e3a0*/  ISETP.GE.AND P0, PT, R21, R20.reuse, PT ;  /* 0x000000141500720c */ /* 0x080fe20003f06270 */
[C---:B------:R-:W-:Y:S01]  /*e3b0*/  VIADD R21, R4.reuse, 0xa0 ;  /* 0x000000a004157836 */ /* 0x040fe20000000000 */
[-C--:B------:R-:W-:Y:S01]  /*e3c0*/  ISETP.GE.AND P6, PT, R7, R20.reuse, PT ;  /* 0x000000140700720c */ /* 0x080fe20003fc6270 */
[C---:B------:R-:W-:Y:S01]  /*e3d0*/  VIADD R7, R4.reuse, 0x100 ;  /* 0x0000010004077836 */ /* 0x040fe20000000000 */
[-C--:B------:R-:W-:Y:S01]  /*e3e0*/  ISETP.GE.AND P4, PT, R5, R20.reuse, PT ;  /* 0x000000140500720c */ /* 0x080fe20003f86270 */
[----:B------:R-:W-:Y:S01]  /*e3f0*/  VIADD R5, R4, 0xe0 ;  /* 0x000000e004057836 */ /* 0x000fe20000000000 */
[----:B------:R-:W-:-:S02]  /*e400*/  ISETP.GE.AND P3, PT, R0, R20, PT ;  /* 0x000000140000720c */ /* 0x000fc40003f66270 */
[-C--:B------:R-:W-:Y:S01]  /*e410*/  ISETP.GE.AND P5, PT, R21, R20.reuse, PT ;  /* 0x000000141500720c */ /* 0x080fe20003fa6270 */
[----:B------:R0:W-:Y:S01]  /*e420*/  @!P2 STG.E desc[UR6][R2.64], R8 ;  /* 0x000000080200a986 */ /* 0x0001e2000c101906 */
[-C--:B------:R-:W-:Y:S01]  /*e430*/  ISETP.GE.AND P2, PT, R5, R20.reuse, PT ;  /* 0x000000140500720c */ /* 0x080fe20003f46270 */
[C---:B------:R-:W-:Y:S02]  /*e440*/  VIADD R5, R4.reuse, 0x120 ;  /* 0x0000012004057836 */ /* 0x040fe40000000000 */
[----:B------:R0:W-:Y:S03]  /*e450*/  @!P0 STG.E desc[UR6][R2.64+0x100], R18 ;  /* 0x0001001202008986 */ /* 0x0001e6000c101906 */
[-C--:B------:R-:W-:Y:S01]  /*e460*/  ISETP.GE.AND P0, PT, R5, R20.reuse, PT ;  /* 0x000000140500720c */ /* 0x080fe20003f06270 */
[C---:B------:R-:W-:Y:S01]  /*e470*/  VIADD R5, R4.reuse, 0x160 ;  /* 0x0000016004057836 */ /* 0x040fe20000000000 */
[----:B------:R0:W-:Y:S01]  /*e480*/  @!P1 STG.E desc[UR6][R2.64+0x80], R22 ;  /* 0x0000801602009986 */ /* 0x0001e2000c101906 */
[----:B------:R-:W-:Y:S01]  /*e490*/  ISETP.GE.AND P1, PT, R7, R20, PT ;  /* 0x000000140700720c */ /* 0x000fe20003f26270 */
[----:B------:R-:W-:-:S02]  /*e4a0*/  VIADD R7, R4, 0x140 ;  /* 0x0000014004077836 */ /* 0x000fc40000000000 */
[----:B------:R0:W-:Y:S01]  /*e4b0*/  @!P6 STG.E desc[UR6][R2.64+0x200], R14 ;  /* 0x0002000e0200e986 */ /* 0x0001e2000c101906 */
[-C--:B------:R-:W-:Y:S01]  /*e4c0*/  ISETP.GE.AND P6, PT, R5, R20.reuse, PT ;  /* 0x000000140500720c */ /* 0x080fe20003fc6270 */
[C---:B------:R-:W-:Y:S02]  /*e4d0*/  VIADD R5, R4.reuse, 0x1a0 ;  /* 0x000001a004057836 */ /* 0x040fe40000000000 */
[----:B------:R0:W-:Y:S01]  /*e4e0*/  @!P4 STG.E desc[UR6][R2.64+0x180], R16 ;  /* 0x000180100200c986 */ /* 0x0001e2000c101906 */
[-C--:B------:R-:W-:Y:S01]  /*e4f0*/  ISETP.GE.AND P4, PT, R7, R20.reuse, PT ;  /* 0x000000140700720c */ /* 0x080fe20003f86270 */
[C---:B------:R-:W-:Y:S02]  /*e500*/  VIADD R7, R4.reuse, 0x180 ;  /* 0x0000018004077836 */ /* 0x040fe40000000000 */
        /* <DEDUP_REMOVED lines=8> */
[----:B------:R-:W-:Y:S02]  /*e590*/  VIADD R5, R4, 0x200 ;  /* 0x0000020004057836 */ /* 0x000fe40000000000 */
[----:B------:R0:W-:Y:S01]  /*e5a0*/  @!P2 STG.E desc[UR6][R2.64+0x380], R27 ;  /* 0x0003801b0200a986 */ /* 0x0001e2000c101906 */
[----:B------:R-:W-:-:S03]  /*e5b0*/  ISETP.GE.AND P2, PT, R7, R20, PT ;  /* 0x000000140700720c */ /* 0x000fc60003f46270 */
[----:B------:R0:W-:Y:S01]  /*e5c0*/  @!P0 STG.E desc[UR6][R2.64+0x480], R25 ;  /* 0x0004801902008986 */ /* 0x0001e2000c101906 */
[----:B------:R-:W-:-:S03]  /*e5d0*/  ISETP.GE.AND P0, PT, R5, R20, PT ;  /* 0x000000140500720c */ /* 0x000fc60003f06270 */
[----:B------:R0:W-:Y:S04]  /*e5e0*/  @!P4 STG.E desc[UR6][R2.64+0x500], R23 ;  /* 0x000500170200c986 */ /* 0x0001e8000c101906 */
[----:B------:R0:W-:Y:S04]  /*e5f0*/  @!P6 STG.E desc[UR6][R2.64+0x580], R19 ;  /* 0x000580130200e986 */ /* 0x0001e8000c101906 */
[----:B------:R0:W-:Y:S04]  /*e600*/  @!P5 STG.E desc[UR6][R2.64+0x600], R17 ;  /* 0x000600110200d986 */ /* 0x0001e8000c101906 */
[----:B------:R0:W-:Y:S04]  /*e610*/  @!P3 STG.E desc[UR6][R2.64+0x680], R15 ;  /* 0x0006800f0200b986 */ /* 0x0001e8000c101906 */
[----:B------:R0:W-:Y:S04]  /*e620*/  @!P2 STG.E desc[UR6][R2.64+0x700], R13 ;  /* 0x0007000d0200a986 */ /* 0x0001e8000c101906 */
[----:B------:R0:W-:Y:S01]  /*e630*/  @!P1 STG.E desc[UR6][R2.64+0x780], R11 ;  /* 0x0007800b02009986 */ /* 0x0001e2000c101906 */
[----:B------:R-:W-:Y:S05]  /*e640*/  @P0 EXIT ;  /* 0x000000000000094d */ /* 0x000fea0003800000 */
[----:B------:R-:W-:Y:S01]  /*e650*/  STG.E desc[UR6][R2.64+0x800], R9 ;  /* 0x0008000902007986 */ /* 0x000fe2000c101906 */
[----:B------:R-:W-:Y:S05]  /*e660*/  EXIT ;  /* 0x000000000000794d */ /* 0x000fea0003800000 */
.L_x_189:
        /* <DEDUP_REMOVED lines=8> */
[--C-:B------:R-:W-:Y:S02]  /*e6f0*/  IMAD R23, R3, 0x4, R14.reuse ;  /* 0x0000000403177824 */ /* 0x100fe400078e020e */
[----:B------:R-:W-:Y:S02]  /*e700*/  IMAD R3, R2, -0x10, R3 ;  /* 0xfffffff002037824 */ /* 0x000fe400078e0203 */
[----:B------:R-:W0:Y:S02]  /*e710*/  S2R R2, SR_CTAID.X ;  /* 0x0000000000027919 */ /* 0x000e240000002500 */
[----:B------:R-:W-:Y:S01]  /*e720*/  IMAD R22, R3, 0x4, R14 ;  /* 0x0000000403167824 */ /* 0x000fe200078e020e */
[----:B------:R-:W-:Y:S04]  /*e730*/  STS [R23], R4 ;  /* 0x0000000417007388 */ /* 0x000fe80000000800 */
[----:B------:R-:W-:Y:S04]  /*e740*/  STS [R23+0x4], R13 ;  /* 0x0000040d17007388 */ /* 0x000fe80000000800 */
[----:B------:R-:W-:Y:S04]  /*e750*/  STS [R23+0x8], R12 ;  /* 0x0000080c17007388 */ /* 0x000fe80000000800 */
[----:B------:R-:W-:Y:S04]  /*e760*/  STS [R23+0xc], R11 ;  /* 0x00000c0b17007388 */ /* 0x000fe80000000800 */
[----:B------:R-:W-:Y:S04]  /*e770*/  STS [R23+0x10], R10 ;  /* 0x0000100a17007388 */ /* 0x000fe80000000800 */
[----:B------:R-:W-:Y:S04]  /*e780*/  STS [R23+0x14], R9 ;  /* 0x0000140917007388 */ /* 0x000fe80000000800 */
[----:B------:R-:W-:Y:S04]  /*e790*/  STS [R23+0x18], R8 ;  /* 0x0000180817007388 */ /* 0x000fe80000000800 */
[----:B------:R-:W-:Y:S01]  /*e7a0*/  STS [R23+0x1c], R7 ;  /* 0x00001c0717007388 */ /* 0x000fe20000000800 */
[----:B0-----:R-:W-:-:S03]  /*e7b0*/  IMAD.WIDE.U32 R2, R2, 0x1100, RZ ;  /* 0x0000110002027825 */ /* 0x001fc600078e00ff */
[----:B------:R-:W-:Y:S04]  /*e7c0*/  STS [R23+0x20], R6 ;  /* 0x0000200617007388 */ /* 0x000fe80000000800 */
[----:B------:R-:W-:Y:S04]  /*e7d0*/  STS [R23+0x24], R5 ;  /* 0x0000240517007388 */ /* 0x000fe80000000800 */
[----:B------:R-:W-:Y:S04]  /*e7e0*/  STS [R23+0x28], R15 ;  /* 0x0000280f17007388 */ /* 0x000fe80000000800 */
[----:B------:R0:W-:Y:S04]  /*e7f0*/  STS [R23+0x2c], R16 ;  /* 0x00002c1017007388 */ /* 0x0001e80000000800 */
[----:B------:R-:W-:Y:S04]  /*e800*/  STS [R23+0x30], R17 ;  /* 0x0000301117007388 */ /* 0x000fe80000000800 */
[----:B------:R1:W-:Y:S01]  /*e810*/  STS [R23+0x34], R18 ;  /* 0x0000341217007388 */ /* 0x0003e20000000800 */
[----:B0-----:R-:W-:-:S03]  /*e820*/  LOP3.LUT R16, R0, 0x3e0, RZ, 0xc0, !PT ;  /* 0x000003e000107812 */ /* 0x001fc600078ec0ff */
[----:B------:R-:W-:Y:S02]  /*e830*/  STS [R23+0x38], R19 ;  /* 0x0000381317007388 */ /* 0x000fe40000000800 */
[----:B------:R-:W-:Y:S02]  /*e840*/  IMAD R16, R16, 0x11, RZ ;  /* 0x0000001110107824 */ /* 0x000fe400078e02ff */
[----:B------:R0:W-:Y:S01]  /*e850*/  STS [R23+0x3c], R20 ;  /* 0x00003c1417007388 */ /* 0x0001e20000000800 */
[----:B-1----:R-:W-:-:S03]  /*e860*/  LOP3.LUT R18, R2, 0x1f, R0, 0xf8, !PT ;  /* 0x0000001f02127812 */ /* 0x002fc600078ef800 */
[----:B------:R-:W-:Y:S01]  /*e870*/  STS [R23+0x40], R24 ;  /* 0x0000401817007388 */ /* 0x000fe20000000800 */
[----:B------:R-:W-:-:S03]  /*e880*/  NOP ;  /* 0x0000000000007918 */ /* 0x000fc60000000000 */
[----:B------:R-:W-:Y:S01]  /*e890*/  LDS R27, [R22] ;  /* 0x00000000161b7984 */ /* 0x000fe20000000800 */
[----:B------:R-:W-:-:S03]  /*e8a0*/  LOP3.LUT R0, R16, 0x1f, R0, 0xf8, !PT ;  /* 0x0000001f10007812 */ /* 0x000fc600078ef800 */
[----:B------:R-:W-:Y:S02]  /*e8b0*/  LDS R12, [R22+0x80] ;  /* 0x00008000160c7984 */ /* 0x000fe40000000800 */
[----:B0-----:R-:W-:Y:S02]  /*e8c0*/  VIADD R20, R0, 0xc0 ;  /* 0x000000c000147836 */ /* 0x001fe40000000000 */
        /* <DEDUP_REMOVED lines=17> */
[----:B------:R-:W-:-:S02]  /*e9e0*/  IADD3 R18, P0, PT, R16, R18, RZ ;  /* 0x0000001210127210 */ /* 0x000fc40007f1e0ff */
[C---:B------:R-:W-:Y:S01]  /*e9f0*/  IADD3 R16, PT, PT, R0.reuse, 0x40, RZ ;  /* 0x0000004000107810 */ /* 0x040fe20007ffe0ff */
[----:B0-----:R-:W-:Y:S02]  /*ea00*/  VIADD R21, R0, 0x20 ;  /* 0x0000002000157836 */ /* 0x001fe40000000000 */
[----:B------:R-:W-:Y:S01]  /*ea10*/  IMAD.X R3, RZ, RZ, R3, P0 ;  /* 0x000000ffff037224 */ /* 0x000fe200000e0603 */
[----:B------:R-:W0:Y:S01]  /*ea20*/  LDS R14, [UR4+0x4400] ;  /* 0x00440004ff0e7984 */ /* 0x000e220008000800 */
[----:B------:R-:W1:Y:S02]  /*ea30*/  LDCU.64 UR4, c[0x0][0x388] ;  /* 0x00007100ff0477ac */ /* 0x000e640008000a00 */
[----:B-1----:R-:W-:-:S04]  /*ea40*/  LEA R2, P0, R18, UR4, 0x2 ;  /* 0x0000000412027c11 */ /* 0x002fc8000f8010ff */
[----:B------:R-:W-:Y:S01]  /*ea50*/  LEA.HI.X R3, R18, UR5, R3, 0x2, P0 ;  /* 0x0000000512037c11 */ /* 0x000fe200080f1403 */
[C---:B------:R-:W-:Y:S01]  /*ea60*/  VIADD R18, R0.reuse, 0xa0 ;  /* 0x000000a000127836 */ /* 0x040fe20000000000 */
[CC--:B0-----:R-:W-:Y:S02]  /*ea70*/  ISETP.GE.AND P2, PT, R0.reuse, R14.reuse, PT ;  /* 0x0000000e0000720c */ /* 0x0c1fe40003f46270 */
[-C--:B------:R-:W-:Y:S01]  /*ea80*/  ISETP.GE.AND P3, PT, R21, R14.reuse, PT ;  /* 0x0000000e1500720c */ /* 0x080fe20003f66270 */
[----:B------:R-:W-:Y:S01]  /*ea90*/  VIADD R21, R0, 0x60 ;  /* 0x0000006000157836 */ /* 0x000fe20000000000 */
[-C--:B------:R-:W-:Y:S01]  /*eaa0*/  ISETP.GE.AND P4, PT, R16, R14.reuse, PT ;  /* 0x0000000e1000720c */ /* 0x080fe20003f86270 */
[----:B------:R-:W-:Y:S01]  /*eab0*/  VIADD R16, R0, 0x80 ;  /* 0x0000008000107836 */ /* 0x000fe20000000000 */
[-C--:B------:R-:W-:Y:S02]  /*eac0*/  ISETP.GE.AND P1, PT, R20, R14.reuse, PT ;  /* 0x0000000e1400720c */ /* 0x080fe40003f26270 */
[-C--:B------:R-:W-:Y:S01]  /*ead0*/  ISETP.GE.AND P5, PT, R21, R14.reuse, PT ;  /* 0x0000000e1500720c */ /* 0x080fe20003fa6270 */
[----:B------:R-:W-:Y:S01]  /*eae0*/  VIADD R21, R0, 0xe0 ;  /* 0x000000e000157836 */ /* 0x000fe20000000000 */
[-C--:B------:R-:W-:Y:S01]  /*eaf0*/  ISETP.GE.AND P6, PT, R16, R14.reuse, PT ;  /* 0x0000000e1000720c */ /* 0x080fe20003fc6270 */
[----:B------:R-:W-:Y:S01]  /*eb00*/  VIADD R16, R0, 0x100 ;  /* 0x0000010000107836 */ /* 0x000fe20000000000 */
[-C--:B------:R-:W-:Y:S01]  /*eb10*/  ISETP.GE.AND P0, PT, R18, R14.reuse, PT ;  /* 0x0000000e1200720c */ /* 0x080fe20003f06270 */
[----:B------:R0:W-:Y:S01]  /*eb20*/  @!P2 STG.E desc[UR6][R2.64], R27 ;  /* 0x0000001b0200a986 */ /* 0x0001e2000c101906 */
[----:B------:R-:W-:Y:S01]  /*eb30*/  ISETP.GE.AND P2, PT, R21, R14, PT ;  /* 0x0000000e1500720c */ /* 0x000fe20003f46270 */
[----:B------:R-:W-:-:S02]  /*eb40*/  VIADD R21, R0, 0x120 ;  /* 0x0000012000157836 */ /* 0x000fc40000000000 */
[----:B------:R1:W-:Y:S03]  /*eb50*/  @!P4 STG.E desc[UR6][R2.64+0x100], R10 ;  /* 0x0001000a0200c986 */ /* 0x0003e6000c101906 */
[-C--:B------:R-:W-:Y:S01]  /*eb60*/  ISETP.GE.AND P4, PT, R21, R14.reuse, PT ;  /* 0x0000000e1500720c */ /* 0x080fe20003f86270 */
[----:B------:R-:W-:Y:S01]  /*eb70*/  VIADD R21, R0, 0x160 ;  /* 0x0000016000157836 */ /* 0x000fe20000000000 */
[----:B------:R1:W-:Y:S01]  /*eb80*/  @!P3 STG.E desc[UR6][R2.64+0x80], R12 ;  /* 0x0000800c0200b986 */ /* 0x0003e2000c101906 */
[-C--:B------:R-:W-:Y:S01]  /*eb90*/  ISETP.GE.AND P3, PT, R16, R14.reuse, PT ;  /* 0x0000000e1000720c */ /* 0x080fe20003f66270 */
[C---:B------:R-:W-:Y:S02]  /*eba0*/  VIADD R16, R0.reuse, 0x140 ;  /* 0x0000014000107836 */ /* 0x040fe40000000000 */
[----:B------:R1:W-:Y:S01]  /*ebb0*/  @!P6 STG.E desc[UR6][R2.64+0x200], R6 ;  /* 0x000200060200e986 */ /* 0x0003e2000c101906 */
[----:B------:R-:W-:Y:S01]  /*ebc0*/  ISETP.GE.AND P6, PT, R21, R14, PT ;  /* 0x0000000e1500720c */ /* 0x000fe20003fc6270 */
[----:B------:R-:W-:-:S02]  /*ebd0*/  VIADD R21, R0, 0x1a0 ;  /* 0x000001a000157836 */ /* 0x000fc40000000000 */
[----:B------:R1:W-:Y:S01]  /*ebe0*/  @!P1 STG.E desc[UR6][R2.64+0x300], R29 ;  /* 0x0003001d02009986 */ /* 0x0003e2000c101906 */
[C---:B0-----:R-:W-:Y:S02]  /*ebf0*/  VIADD R27, R0.reuse, 0x180 ;  /* 0x00000180001b7836 */ /* 0x041fe40000000000 */
[-C--:B------:R-:W-:Y:S01]  /*ec00*/  ISETP.GE.AND P1, PT, R21, R14.reuse, PT ;  /* 0x0000000e1500720c */ /* 0x080fe20003f26270 */
[C---:B------:R-:W-:Y:S01]  /*ec10*/  VIADD R21, R0.reuse, 0x1e0 ;  /* 0x000001e000157836 */ /* 0x040fe20000000000 */
[----:B------:R1:W-:Y:S01]  /*ec20*/  @!P0 STG.E desc[UR6][R2.64+0x280], R4 ;  /* 0x0002800402008986 */ /* 0x0003e2000c101906 */
[-C--:B------:R-:W-:Y:S01]  /*ec30*/  ISETP.GE.AND P0, PT, R27, R14.reuse, PT ;  /* 0x0000000e1b00720c */ /* 0x080fe20003f06270 */
[C---:B------:R-:W-:Y:S02]  /*ec40*/  VIADD R27, R0.reuse, 0x1c0 ;  /* 0x000001c0001b7836 */ /* 0x040fe40000000000 */
[----:B------:R1:W-:Y:S01]  /*ec50*/  @!P3 STG.E desc[UR6][R2.64+0x400], R25 ;  /* 0x000400190200b986 */ /* 0x0003e2000c101906 */
[----:B------:R-:W-:Y:S01]  /*ec60*/  ISETP.GE.AND P3, PT, R21, R14, PT ;  /* 0x0000000e1500720c */ /* 0x000fe20003f66270 */
[----:B------:R-:W-:-:S02]  /*ec70*/  VIADD R21, R0, 0x200 ;  /* 0x0000020000157836 */ /* 0x000fc40000000000 */
[----:B------:R1:W-:Y:S01]  /*ec80*/  @!P5 STG.E desc[UR6][R2.64+0x180], R8 ;  /* 0x000180080200d986 */ /* 0x0003e2000c101906 */
[----:B------:R-:W-:-:S03]  /*ec90*/  ISETP.GE.AND P5, PT, R16, R14, PT ;  /* 0x0000000e1000720c */ /* 0x000fc60003fa6270 */
        /* <DEDUP_REMOVED lines=13> */
.L_x_190:
[----:B------:R-:W-:-:S00]  /*ed70*/  BRA `(.L_x_190) ;  /* 0xfffffffc00fc7947 */ /* 0x000fc0000383ffff */
[----:B------:R-:W-:-:S00]  /*ed80*/  NOP ;  /* 0x0000000000007918 */ /* 0x000fc00000000000 */
[----:B------:R-:W-:-:S00]  /*ed90*/  NOP ;  /* 0x0000000000007918 */ /* 0x000fc00000000000 */
[----:B------:R-:W-:-:S00]  /*eda0*/  NOP ;  /* 0x0000000000007918 */ /* 0x000fc00000000000 */
[----:B------:R-:W-:-:S00]  /*edb0*/  NOP ;  /* 0x0000000000007918 */ /* 0x000fc00000000000 */
[----:B------:R-:W-:-:S00]  /*edc0*/  NOP ;  /* 0x0000000000007918 */ /* 0x000fc00000000000 */
[----:B------:R-:W-:-:S00]  /*edd0*/  NOP ;  /* 0x0000000000007918 */ /* 0x000fc00000000000 */
[----:B------:R-:W-:-:S00]  /*ede0*/  NOP ;  /* 0x0000000000007918 */ /* 0x000fc00000000000 */
[----:B------:R-:W-:-:S00]  /*edf0*/  NOP ;  /* 0x0000000000007918 */ /* 0x000fc00000000000 */
.L_x_3025:


//--------------------- .text._ZN3cub18CUB_300001_SM_10006detail10merge_sort30DeviceMergeSortPartitionKernelIN6thrust24THRUST_300001_SM_1000_NS6detail15normal_iteratorINS5_10device_ptrIiEEEEm14lex_comparatoriEEvbT_PT2_T0_SF_PSF_T1_SF_i --------------------------
	.section	.text._ZN3cub18CUB_300001_SM_10006detail10merge_sort30DeviceMergeSortPartitionKernelIN6thrust24THRUST_300001_SM_1000_NS6detail15normal_iteratorINS5_10device_ptrIiEEEEm14lex_comparatoriEEvbT_PT2_T0_SF_PSF_T1_SF_i,"ax",@progbits
	.align	128
        .global         _ZN3cub18CUB_300001_SM_10006detail10merge_sort30DeviceMergeSortPartitionKernelIN6thrust24THRUST_300001_SM_1000_NS6detail15normal_iteratorINS5_10device_ptrIiEEEEm14lex_comparatoriEEvbT_PT2_T0_SF_PSF_T1_SF_i
        .type           _ZN3cub18CUB_300001_SM_10006detail10merge_sort30DeviceMergeSortPartitionKernelIN6thrust24THRUST_300001_SM_1000_NS6detail15normal_iteratorINS5_10device_ptrIiEEEEm14lex_comparatoriEEvbT_PT2_T0_SF_PSF_T1_SF_i,@function
        .size           _ZN3cub18CUB_300001_SM_10006detail10merge_sort30DeviceMergeSortPartitionKernelIN6thrust24THRUST_300001_SM_1000_NS6detail15normal_iteratorINS5_10device_ptrIiEEEEm14lex_comparatoriEEvbT_PT2_T0_SF_PSF_T1_SF_i,(.L_x_3026 - _ZN3cub18CUB_300001_SM_10006detail10merge_sort30DeviceMergeSortPartitionKernelIN6thrust24THRUST_300001_SM_1000_NS6detail15normal_iteratorINS5_10device_ptrIiEEEEm14lex_comparatoriEEvbT_PT2_T0_SF_PSF_T1_SF_i)
        .other          _ZN3cub18CUB_300001_SM_10006detail10merge_sort30DeviceMergeSortPartitionKernelIN6thrust24THRUST_300001_SM_1000_NS6detail15normal_iteratorINS5_10device_ptrIiEEEEm14lex_comparatoriEEvbT_PT2_T0_SF_PSF_T1_SF_i,@"STO_CUDA_ENTRY STV_DEFAULT"
_ZN3cub18CUB_300001_SM_10006detail10merge_sort30DeviceMergeSortPartitionKernelIN6thrust24THRUST_300001_SM_1000_NS6detail15normal_iteratorINS5_10device_ptrIiEEEEm14lex_comparatoriEEvbT_PT2_T0_SF_PSF_T1_SF_i:
.text._ZN3cub18CUB_300001_SM_10006detail10merge_sort30DeviceMergeSortPartitionKernelIN6thrust24THRUST_300001_SM_1000_NS6detail15normal_iteratorINS5_10device_ptrIiEEEEm14lex_comparatoriEEvbT_PT2_T0_SF_PSF_T1_SF_i:
[----:B------:R-:W-:Y:S01]  /*0000*/  LDC R1, c[0x0][0x37c] ;  /* 0x0000df00ff017b82 */ /* 0x000fe20000000800 */
[----:B------:R-:W0:Y:S01]  /*0010*/  S2R R0, SR_CTAID.X ;  /* 0x0000000000007919 */ /* 0x000e220000002500 */
[----:B------:R-:W0:Y:S01]  /*0020*/  LDCU UR4, c[0x0][0x360] ;  /* 0x00006c00ff0477ac */ /* 0x000e220008000800 */
[----:B------:R-:W0:Y:S01]  /*0030*/  S2R R3, SR_TID.X ;  /* 0x0000000000037919 */ /* 0x000e220000002100 */
[----:B------:R-:W1:Y:S01]  /*0040*/  LDCU.64 UR10, c[0x0][0x3a0] ;  /* 0x00007400ff0a77ac */ /* 0x000e620008000a00 */
[----:B0-----:R-:W-:-:S05]  /*0050*/  IMAD R0, R0, UR4, R3 ;  /* 0x0000000400007c24 */ /* 0x001fca000f8e0203 */
[----:B-1----:R-:W-:-:S04]  /*0060*/  ISETP.GE.U32.AND P0, PT, R0, UR10, PT ;  /* 0x0000000a00007c0c */ /* 0x002fc8000bf06070 */
[----:B------:R-:W-:-:S13]  /*0070*/  ISETP.GE.U32.AND.EX P0, PT, RZ, UR11, PT, P0 ;  /* 0x0000000bff007c0c */ /* 0x000fda000bf06100 */
[----:B------:R-:W-:Y:S05]  /*0080*/  @P0 EXIT ;  /* 0x000000000000094d */ /* 0x000fea0003800000 */
[----:B------:R-:W0:Y:S01]  /*0090*/  LDCU.64 UR6, c[0x0][0x3b8] ;  /* 0x00007700ff0677ac */ /* 0x000e220008000a00 */
[----:B------:R-:W1:Y:S01]  /*00a0*/  LDC R4, c[0x0][0x3c0] ;  /* 0x0000f000ff047b82 */ /* 0x000e620000000800 */
[----:B------:R-:W-:Y:S01]  /*00b0*/  ACQBULK ;  /* 0x000000000000782e */ /* 0x000fe20000000000 */
[----:B------:R-:W2:Y:S01]  /*00c0*/  LDCU.64 UR8, c[0x0][0x358] ;  /* 0x00006b00ff0877ac */ /* 0x000ea20008000a00 */
[----:B0-----:R-:W-:Y:S02]  /*00d0*/  UIADD3 UR4, UPT, UPT, -UR6, URZ, URZ ;  /* 0x000000ff06047290 */ /* 0x001fe4000fffe1ff */
[----:B------:R-:W-:-:S04]  /*00e0*/  USHF.R.U32.HI UR5, URZ, 0x1, UR7 ;  /* 0x00000001ff057899 */ /* 0x000fc80008011607 */
[----:B------:R-:W-:Y:S01]  /*00f0*/  LOP3.LUT R7, R0, UR4, RZ, 0xc0, !PT ;  /* 0x0000000400077c12 */ /* 0x000fe2000f8ec0ff */
[----:B------:R-:W-:Y:S01]  /*0100*/  USHF.R.U64 UR4, UR6, 0x1, UR7 ;  /* 0x0000000106047899 */ /* 0x000fe20008001207 */
[----:B-1----:R-:W-:Y:S01]  /*0110*/  SHF.R.S32.HI R5, RZ, 0x1f, R4 ;  /* 0x0000001fff057819 */ /* 0x002fe20000011404 */
[----:B------:R-:W-:Y:S02]  /*0120*/  IMAD R6, R4, UR5, RZ ;  /* 0x0000000504067c24 */ /* 0x000fe4000f8e02ff */
[----:B------:R-:W-:-:S04]  /*0130*/  IMAD.WIDE.U32 R2, R7, R4, RZ ;  /* 0x0000000407027225 */ /* 0x000fc800078e00ff */
[----:B------:R-:W-:-:S04]  /*0140*/  IMAD.WIDE.U32 R10, R4, UR4, RZ ;  /* 0x00000004040a7c25 */ /* 0x000fc8000f8e00ff */
[C---:B------:R-:W-:Y:S01]  /*0150*/  IMAD R9, R5.reuse, UR4, R6 ;  /* 0x0000000405097c24 */ /* 0x040fe2000f8e0206 */
[----:B------:R-:W-:Y:S01]  /*0160*/  IADD3 R6, P2, PT, R0, 0x1, RZ ;  /* 0x0000000100067810 */ /* 0x000fe20007f5e0ff */
[----:B------:R-:W-:Y:S01]  /*0170*/  IMAD R3, R5, R7, R3 ;  /* 0x0000000705037224 */ /* 0x000fe200078e0203 */
[----:B------:R-:W-:Y:S01]  /*0180*/  LOP3.LUT R7, RZ, R2, RZ, 0x33, !PT ;  /* 0x00000002ff077212 */ /* 0x000fe200078e33ff */
[----:B------:R-:W-:Y:S01]  /*0190*/  IMAD.IADD R11, R11, 0x1, R9 ;  /* 0x000000010b0b7824 */ /* 0x000fe200078e0209 */
[----:B------:R-:W0:Y:S01]  /*01a0*/  LDCU.64 UR4, c[0x0][0x398] ;  /* 0x00007300ff0477ac */ /* 0x000e220008000a00 */
[----:B------:R-:W-:Y:S01]  /*01b0*/  ISETP.NE.U32.AND P0, PT, R6, UR10, PT ;  /* 0x0000000a06007c0c */ /* 0x000fe2000bf05070 */
[----:B------:R-:W-:Y:S01]  /*01c0*/  IMAD.X R6, RZ, RZ, RZ, P2 ;  /* 0x000000ffff067224 */ /* 0x000fe200010e06ff */
[----:B------:R-:W-:Y:S02]  /*01d0*/  ISETP.LT.U32.AND P1, PT, R10, R7, PT ;  /* 0x000000070a00720c */ /* 0x000fe40003f21070 */
[----:B------:R-:W-:-:S02]  /*01e0*/  LOP3.LUT R8, RZ, R3, RZ, 0x33, !PT ;  /* 0x00000003ff087212 */ /* 0x000fc400078e33ff */
[----:B------:R-:W-:Y:S02]  /*01f0*/  ISETP.NE.AND.EX P0, PT, R6, UR11, PT, P0 ;  /* 0x0000000b06007c0c */ /* 0x000fe4000bf05300 */
[----:B------:R-:W-:-:S04]  /*0200*/  ISETP.LT.U32.AND.EX P1, PT, R11, R8, PT, P1 ;  /* 0x000000080b00720c */ /* 0x000fc80003f21110 */
[----:B------:R-:W-:Y:S02]  /*0210*/  SEL R7, R10, R7, P1 ;  /* 0x000000070a077207 */ /* 0x000fe40000800000 */
[----:B------:R-:W-:Y:S02]  /*0220*/  SEL R8, R11, R8, P1 ;  /* 0x000000080b087207 */ /* 0x000fe40000800000 */
[----:B------:R-:W-:-:S05]  /*0230*/  IADD3 R6, P1, PT, R7, R2, RZ ;  /* 0x0000000207067210 */ /* 0x000fca0007f3e0ff */
[----:B------:R-:W-:Y:S01]  /*0240*/  IMAD.X R7, R8, 0x1, R3, P1 ;  /* 0x0000000108077824 */ /* 0x000fe200008e0603 */
[----:B0-----:R-:W-:Y:S01]  /*0250*/  ISETP.LT.U32.AND P1, PT, R6, UR4, PT ;  /* 0x0000000406007c0c */ /* 0x001fe2000bf21070 */
[----:B------:R-:W0:Y:S03]  /*0260*/  @!P0 LDC.64 R8, c[0x0][0x3a8] ;  /* 0x0000ea00ff088b82 */ /* 0x000e260000000a00 */
[----:B------:R-:W-:-:S04]  /*0270*/  ISETP.LT.U32.AND.EX P1, PT, R7, UR5, PT, P1 ;  /* 0x0000000507007c0c */ /* 0x000fc8000bf21110 */
[----:B------:R-:W-:Y:S02]  /*0280*/  SEL R6, R6, UR4, P1 ;  /* 0x0000000406067c07 */ /* 0x000fe40008800000 */
[----:B------:R-:W-:Y:S02]  /*0290*/  SEL R7, R7, UR5, P1 ;  /* 0x0000000507077c07 */ /* 0x000fe40008800000 */
[----:B------:R-:W-:Y:S02]  /*02a0*/  LOP3.LUT R15, RZ, R6, RZ, 0x33, !PT ;  /* 0x00000006ff0f7212 */ /* 0x000fe400078e33ff */
[----:B------:R-:W-:Y:S02]  /*02b0*/  LOP3.LUT R17, RZ, R7, RZ, 0x33, !PT ;  /* 0x00000007ff117212 */ /* 0x000fe400078e33ff */
[----:B------:R-:W-:-:S04]  /*02c0*/  ISETP.LT.U32.AND P1, PT, R10, R15, PT ;  /* 0x0000000f0a00720c */ /* 0x000fc80003f21070 */
[----:B------:R-:W-:-:S04]  /*02d0*/  ISETP.LT.U32.AND.EX P1, PT, R11, R17, PT, P1 ;  /* 0x000000110b00720c */ /* 0x000fc80003f21110 */
[----:B------:R-:W-:Y:S02]  /*02e0*/  SEL R15, R10, R15, P1 ;  /* 0x0000000f0a0f7207 */ /* 0x000fe40000800000 */
[----:B------:R-:W-:Y:S02]  /*02f0*/  SEL R17, R11, R17, P1 ;  /* 0x000000110b117207 */ /* 0x000fe40000800000 */
[----:B------:R-:W-:Y:S02]  /*0300*/  IADD3 R15, P3, PT, R15, R6, RZ ;  /* 0x000000060f0f7210 */ /* 0x000fe40007f7e0ff */
[----:B0-----:R-:W-:Y:S02]  /*0310*/  @!P0 LEA R8, P2, R0, R8, 0x3 ;  /* 0x0000000800088211 */ /* 0x001fe400078418ff */
[----:B------:R-:W-:Y:S01]  /*0320*/  ISETP.LT.U32.AND P1, PT, R2, UR4, PT ;  /* 0x0000000402007c0c */ /* 0x000fe2000bf21070 */
[----:B------:R-:W-:Y:S01]  /*0330*/  IMAD.X R17, R17, 0x1, R7, P3 ;  /* 0x0000000111117824 */ /* 0x000fe200018e0607 */
[----:B------:R-:W-:-:S02]  /*0340*/  @!P0 LEA.HI.X R9, R0, R9, RZ, 0x3, P2 ;  /* 0x0000000900098211 */ /* 0x000fc400010f1cff */
[----:B------:R-:W-:Y:S02]  /*0350*/  ISETP.LT.U32.AND P2, PT, R15, UR4, PT ;  /* 0x000000040f007c0c */ /* 0x000fe4000bf41070 */
[----:B------:R-:W-:Y:S01]  /*0360*/  ISETP.LT.U32.AND.EX P1, PT, R3, UR5, PT, P1 ;  /* 0x0000000503007c0c */ /* 0x000fe2000bf21110 */
[----:B--2---:R0:W-:Y:S01]  /*0370*/  @!P0 STG.E.64 desc[UR8][R8.64], R6 ;  /* 0x0000000608008986 */ /* 0x0041e2000c101b08 */
[----:B------:R-:W-:Y:S02]  /*0380*/  ISETP.LT.U32.AND.EX P2, PT, R17, UR5, PT, P2 ;  /* 0x0000000511007c0c */ /* 0x000fe4000bf41120 */
[----:B------:R-:W-:Y:S02]  /*0390*/  SEL R2, R2, UR4, P1 ;  /* 0x0000000402027c07 */ /* 0x000fe40008800000 */
[----:B------:R-:W-:Y:S02]  /*03a0*/  SEL R3, R3, UR5, P1 ;  /* 0x0000000503037c07 */ /* 0x000fe40008800000 */
[----:B------:R-:W-:-:S02]  /*03b0*/  SEL R15, R15, UR4, P2 ;  /* 0x000000040f0f7c07 */ /* 0x000fc40009000000 */
[----:B------:R-:W-:Y:S01]  /*03c0*/  SEL R17, R17, UR5, P2 ;  /* 0x0000000511117c07 */ /* 0x000fe20009000000 */
[----:B------:R-:W-:Y:S06]  /*03d0*/  @!P0 EXIT ;  /* 0x000000000000894d */ /* 0x000fec0003800000 */
[----:B------:R-:W1:Y:S01]  /*03e0*/  LDCU.U8 UR5, c[0x0][0x380] ;  /* 0x00007000ff0577ac */ /* 0x000e620008000000 */
[----:B------:R-:W-:Y:S01]  /*03f0*/  IADD3 R13, P0, PT, R15, -R2, RZ ;  /* 0x800000020f0d7210 */ /* 0x000fe20007f1e0ff */
[----:B------:R-:W-:Y:S01]  /*0400*/  BSSY.RECONVERGENT B0, `(.L_x_191) ;  /* 0x00000da000007945 */ /* 0x000fe20003800200 */
[----:B------:R-:W-:-:S06]  /*0410*/  UIADD3 UR4, UPT, UPT, UR6, -0x1, URZ ;  /* 0xffffffff06047890 */ /* 0x000fcc000fffe0ff */
[----:B------:R-:W-:-:S05]  /*0420*/  LOP3.LUT R11, R0, UR4, RZ, 0xc0, !PT ;  /* 0x00000004000b7c12 */ /* 0x000fca000f8ec0ff */
[----:B0-----:R-:W-:Y:S01]  /*0430*/  IMAD.WIDE.U32 R8, R11, R4, RZ ;  /* 0x000000040b087225 */ /* 0x001fe200078e00ff */
[----:B-1----:R-:W-:-:S03]  /*0440*/  UPRMT UR4, UR5, 0x8880, URZ ;  /* 0x0000888005047896 */ /* 0x002fc600080000ff */
[----:B------:R-:W-:Y:S01]  /*0450*/  IMAD.X R4, R17, 0x1, ~R3, P0 ;  /* 0x0000000111047824 */ /* 0x000fe200000e0e03 */
[----:B------:R-:W-:Y:S01]  /*0460*/  ISETP.LT.U32.AND P0, PT, R8, R13, PT ;  /* 0x0000000d0800720c */ /* 0x000fe20003f01070 */
[----:B------:R-:W-:Y:S01]  /*0470*/  IMAD R5, R5, R11, R9 ;  /* 0x0000000b05057224 */ /* 0x000fe200078e0209 */
[----:B------:R-:W-:-:S04]  /*0480*/  UISETP.NE.AND UP0, UPT, UR4, URZ, UPT ;  /* 0x000000ff0400728c */ /* 0x000fc8000bf05270 */
[----:B------:R-:W-:-:S04]  /*0490*/  ISETP.LT.U32.AND.EX P0, PT, R5, R4, PT, P0 ;  /* 0x000000040500720c */ /* 0x000fc80003f01100 */
[----:B------:R-:W-:Y:S02]  /*04a0*/  SEL R13, R8, R13, P0 ;  /* 0x0000000d080d7207 */ /* 0x000fe40000000000 */
[----:B------:R-:W-:Y:S01]  /*04b0*/  SEL R11, R5, R4, P0 ;  /* 0x00000004050b7207 */ /* 0x000fe20000000000 */
[----:B------:R-:W-:Y:S06]  /*04c0*/  BRA.U !UP0, `(.L_x_192) ;  /* 0x00000005089c7547 */ /* 0x000fec000b800000 */
[----:B------:R-:W-:Y:S01]  /*04d0*/  IADD3 R8, P0, PT, R15, -R6, RZ ;  /* 0x800000060f087210 */ /* 0x000fe20007f1e0ff */
[----:B------:R-:W-:Y:S01]  /*04e0*/  BSSY.RECONVERGENT B1, `(.L_x_193) ;  /* 0x0000064000017945 */ /* 0x000fe20003800200 */
[----:B------:R-:W-:-:S03]  /*04f0*/  IADD3 R9, P2, PT, R6, -R2, RZ ;  /* 0x8000000206097210 */ /* 0x000fc60007f5e0ff */
[----:B------:R-:W-:Y:S01]  /*0500*/  IMAD.X R10, R17, 0x1, ~R7, P0 ;  /* 0x00000001110a7824 */ /* 0x000fe200000e0e07 */
[----:B------:R-:W-:Y:S01]  /*0510*/  ISETP.GT.U32.AND P0, PT, R13, R8, PT ;  /* 0x000000080d00720c */ /* 0x000fe20003f04070 */
[----:B------:R-:W-:Y:S01]  /*0520*/  IMAD.X R12, R7, 0x1, ~R3, P2 ;  /* 0x00000001070c7824 */ /* 0x000fe200010e0e03 */
[----:B------:R-:W-:Y:S02]  /*0530*/  ISETP.LT.U32.AND P1, PT, R9, R13, PT ;  /* 0x0000000d0900720c */ /* 0x000fe40003f21070 */
[----:B------:R-:W-:Y:S02]  /*0540*/  ISETP.GT.U32.AND.EX P0, PT, R11, R10, PT, P0 ;  /* 0x0000000a0b00720c */ /* 0x000fe40003f04100 */
[----:B------:R-:W-:Y:S02]  /*0550*/  ISETP.LT.U32.AND.EX P1, PT, R12, R11, PT, P1 ;  /* 0x0000000b0c00720c */ /* 0x000fe40003f21110 */
[----:B------:R-:W-:Y:S02]  /*0560*/  SEL R5, R13, R8, P0 ;  /* 0x000000080d057207 */ /* 0x000fe40000000000 */
[----:B------:R-:W-:-:S02]  /*0570*/  SEL R4, R11, R10, P0 ;  /* 0x0000000a0b047207 */ /* 0x000fc40000000000 */
[----:B------:R-:W-:Y:S02]  /*0580*/  IADD3 R5, P0, PT, R5, -R8, RZ ;  /* 0x8000000805057210 */ /* 0x000fe40007f1e0ff */
[----:B------:R-:W-:Y:S02]  /*0590*/  SEL R8, R9, R13, P1 ;  /* 0x0000000d09087207 */ /* 0x000fe40000800000 */
[----:B------:R-:W-:Y:S01]  /*05a0*/  SEL R9, R12, R11, P1 ;  /* 0x0000000b0c097207 */ /* 0x000fe20000800000 */
[----:B------:R-:W-:Y:S01]  /*05b0*/  IMAD.X R4, R4, 0x1, ~R10, P0 ;  /* 0x0000000104047824 */ /* 0x000fe200000e0e0a */
[----:B------:R-:W-:-:S04]  /*05c0*/  ISETP.GE.U32.AND P0, PT, R5, R8, PT ;  /* 0x000000080500720c */ /* 0x000fc80003f06070 */
[----:B------:R-:W-:-:S13]  /*05d0*/  ISETP.GE.U32.AND.EX P0, PT, R4, R9, PT, P0 ;  /* 0x000000090400720c */ /* 0x000fda0003f06100 */
[----:B------:R-:W-:Y:S05]  /*05e0*/  @P0 BRA `(.L_x_194) ;  /* 0x00000004004c0947 */ /* 0x000fea0003800000 */
[----:B------:R-:W-:-:S05]  /*05f0*/  IADD3 R6, P0, PT, R13, R6, RZ ;  /* 0x000000060d067210 */ /* 0x000fca0007f1e0ff */
[----:B------:R-:W-:-:S08]  /*0600*/  IMAD.X R7, R11, 0x1, R7, P0 ;  /* 0x000000010b077824 */ /* 0x000fd000000e0607 */
.L_x_199:
[----:B------:R-:W-:Y:S01]  /*0610*/  IADD3 R10, P0, PT, -R5, R8, RZ ;  /* 0x00000008050a7210 */ /* 0x000fe20007f1e1ff */
[----:B------:R-:W0:Y:S04]  /*0620*/  LDCU.64 UR4, c[0x0][0x388] ;  /* 0x00007100ff0477ac */ /* 0x000e280008000a00 */
[----:B------:R-:W-:-:S05]  /*0630*/  IMAD.X R15, R9, 0x1, ~R4, P0 ;  /* 0x00000001090f7824 */ /* 0x000fca00000e0e04 */
[--C-:B------:R-:W-:Y:S02]  /*0640*/  SHF.R.U64 R10, R10, 0x1, R15.reuse ;  /* 0x000000010a0a7819 */ /* 0x100fe4000000120f */
[----:B------:R-:W-:Y:S02]  /*0650*/  SHF.R.U32.HI R15, RZ, 0x1, R15 ;  /* 0x00000001ff0f7819 */ /* 0x000fe4000001160f */
[----:B------:R-:W-:-:S04]  /*0660*/  IADD3 R11, P0, PT, R5, R10, RZ ;  /* 0x0000000a050b7210 */ /* 0x000fc80007f1e0ff */
[----:B------:R-:W-:Y:S01]  /*0670*/  LOP3.LUT R13, RZ, R11, RZ, 0x33, !PT ;  /* 0x0000000bff0d7212 */ /* 0x000fe200078e33ff */
[----:B------:R-:W-:Y:S01]  /*0680*/  IMAD.X R10, R4, 0x1, R15, P0 ;  /* 0x00000001040a7824 */ /* 0x000fe200000e060f */
[----:B------:R-:W-:Y:S02]  /*0690*/  IADD3 R15, P0, PT, R11, R2, RZ ;  /* 0x000000020b0f7210 */ /* 0x000fe40007f1e0ff */
[----:B------:R-:W-:Y:S02]  /*06a0*/  IADD3 R12, P1, PT, R13, R6, RZ ;  /* 0x000000060d0c7210 */ /* 0x000fe40007f3e0ff */
[----:B------:R-:W-:Y:S01]  /*06b0*/  LOP3.LUT R14, RZ, R10, RZ, 0x33, !PT ;  /* 0x0000000aff0e7212 */ /* 0x000fe200078e33ff */
[----:B------:R-:W-:Y:S01]  /*06c0*/  IMAD.X R20, R10, 0x1, R3, P0 ;  /* 0x000000010a147824 */ /* 0x000fe200000e0603 */
[----:B0-----:R-:W-:-:S03]  /*06d0*/  LEA R18, P0, R15, UR4, 0x2 ;  /* 0x000000040f127c11 */ /* 0x001fc6000f8010ff */
[----:B------:R-:W-:Y:S01]  /*06e0*/  IMAD.X R13, R14, 0x1, R7, P1 ;  /* 0x000000010e0d7824 */ /* 0x000fe200008e0607 */
[C---:B------:R-:W-:Y:S02]  /*06f0*/  LEA R16, P1, R12.reuse, UR4, 0x2 ;  /* 0x000000040c107c11 */ /* 0x040fe4000f8210ff */
[----:B------:R-:W-:Y:S02]  /*0700*/  LEA.HI.X R19, R15, UR5, R20, 0x2, P0 ;  /* 0x000000050f137c11 */ /* 0x000fe400080f1414 */
[----:B------:R-:W-:-:S03]  /*0710*/  LEA.HI.X R17, R12, UR5, R13, 0x2, P1 ;  /* 0x000000050c117c11 */ /* 0x000fc600088f140d */
[----:B------:R-:W2:Y:S04]  /*0720*/  LDG.E R12, desc[UR8][R18.64] ;  /* 0x00000008120c7981 */ /* 0x000ea8000c1e1900 */
[----:B------:R-:W2:Y:S01]  /*0730*/  LDG.E R13, desc[UR8][R16.64] ;  /* 0x00000008100d7981 */ /* 0x000ea2000c1e1900 */
[----:B------:R-:W-:Y:S01]  /*0740*/  IMAD.MOV.U32 R23, RZ, RZ, 0x3e055027 ;  /* 0x3e055027ff177424 */ /* 0x000fe200078e00ff */
[----:B------:R-:W-:Y:S01]  /*0750*/  BSSY.RECONVERGENT B2, `(.L_x_195) ;  /* 0x0000033000027945 */ /* 0x000fe20003800200 */
[----:B--2---:R-:W-:-:S04]  /*0760*/  VIMNMX R14, PT, PT, R12, R13, !PT ;  /* 0x0000000d0c0e7248 */ /* 0x004fc80007fe0100 */
[----:B------:R-:W-:Y:S02]  /*0770*/  ISETP.GE.AND P0, PT, R14, 0x1, PT ;  /* 0x000000010e00780c */ /* 0x000fe40003f06270 */
[----:B------:R-:W-:-:S11]  /*0780*/  I2FP.F32.S32 R14, R14 ;  /* 0x0000000e000e7245 */ /* 0x000fd60000201400 */
[----:B------:R-:W-:-:S04]  /*0790*/  @!P0 FMUL R14, R14, 8388608 ;  /* 0x4b0000000e0e8820 */ /* 0x000fc80000400000 */
[----:B------:R-:W-:-:S05]  /*07a0*/  VIADD R15, R14, 0xc0d55555 ;  /* 0xc0d555550e0f7836 */ /* 0x000fca0000000000 */
[----:B------:R-:W-:-:S04]  /*07b0*/  LOP3.LUT R21, R15, 0xff800000, RZ, 0xc0, !PT ;  /* 0xff8000000f157812 */ /* 0x000fc800078ec0ff */
[----:B------:R-:W-:Y:S01]  /*07c0*/  I2FP.F32.S32 R16, R21 ;  /* 0x0000001500107245 */ /* 0x000fe20000201400 */
        /* <DEDUP_REMOVED lines=31> */
.L_x_198:
        /* <DEDUP_REMOVED lines=11> */
.L_x_197:
[----:B------:R-:W-:-:S13]  /*0a70*/  ISETP.GT.AND P0, PT, R13, R16, PT ;  /* 0x000000100d00720c */ /* 0x000fda0003f04270 */
.L_x_196:
[----:B------:R-:W-:Y:S05]  /*0a80*/  BSYNC.RECONVERGENT B2 ;  /* 0x0000000000027941 */ /* 0x000fea0003800200 */
.L_x_195:
[----:B------:R-:W-:Y:S02]  /*0a90*/  IADD3 R12, P1, PT, R11, 0x1, RZ ;  /* 0x000000010b0c7810 */ /* 0x000fe40007f3e0ff */
[----:B------:R-:W-:Y:S02]  /*0aa0*/  SEL R8, R8, R11, P0 ;  /* 0x0000000b08087207 */ /* 0x000fe40000000000 */
[----:B------:R-:W-:Y:S01]  /*0ab0*/  SEL R5, R12, R5, P0 ;  /* 0x000000050c057207 */ /* 0x000fe20000000000 */
[----:B------:R-:W-:Y:S01]  /*0ac0*/  IMAD.X R11, RZ, RZ, R10, P1 ;  /* 0x000000ffff0b7224 */ /* 0x000fe200008e060a */
[----:B------:R-:W-:-:S04]  /*0ad0*/  SEL R9, R9, R10, P0 ;  /* 0x0000000a09097207 */ /* 0x000fc80000000000 */
[----:B------:R-:W-:Y:S02]  /*0ae0*/  SEL R4, R11, R4, P0 ;  /* 0x000000040b047207 */ /* 0x000fe40000000000 */
[----:B------:R-:W-:-:S04]  /*0af0*/  ISETP.GE.U32.AND P0, PT, R5, R8, PT ;  /* 0x000000080500720c */ /* 0x000fc80003f06070 */
[----:B------:R-:W-:-:S13]  /*0b00*/  ISETP.GE.U32.AND.EX P0, PT, R4, R9, PT, P0 ;  /* 0x000000090400720c */ /* 0x000fda0003f06100 */
[----:B------:R-:W-:Y:S05]  /*0b10*/  @!P0 BRA `(.L_x_199) ;  /* 0xfffffff800bc8947 */ /* 0x000fea000383ffff */
.L_x_194:
[----:B------:R-:W-:Y:S05]  /*0b20*/  BSYNC.RECONVERGENT B1 ;  /* 0x0000000000017941 */ /* 0x000fea0003800200 */
.L_x_193:
[----:B------:R-:W-:Y:S05]  /*0b30*/  BRA `(.L_x_200) ;  /* 0x0000000400987947 */ /* 0x000fea0003800000 */
.L_x_192:
[----:B------:R-:W-:Y:S02]  /*0b40*/  IADD3 R10, P0, PT, R15, -R6, RZ ;  /* 0x800000060f0a7210 */ /* 0x000fe40007f1e0ff */
        /* <DEDUP_REMOVED lines=16> */
[----:B------:R-:W-:Y:S01]  /*0c50*/  IADD3 R6, P0, PT, R13, R6, RZ ;  /* 0x000000060d067210 */ /* 0x000fe20007f1e0ff */
[----:B------:R-:W-:Y:S02]  /*0c60*/  IMAD.MOV.U32 R8, RZ, RZ, R10 ;  /* 0x000000ffff087224 */ /* 0x000fe400078e000a */
[----:B------:R-:W-:Y:S02]  /*0c70*/  IMAD.MOV.U32 R9, RZ, RZ, R15 ;  /* 0x000000ffff097224 */ /* 0x000fe400078e000f */
[----:B------:R-:W-:-:S08]  /*0c80*/  IMAD.X R7, R11, 0x1, R7, P0 ;  /* 0x000000010b077824 */ /* 0x000fd000000e0607 */
.L_x_205:
        /* <DEDUP_REMOVED lines=59> */
.L_x_204:
        /* <DEDUP_REMOVED lines=11> */
.L_x_203:
[----:B------:R-:W-:-:S13]  /*10f0*/  ISETP.GT.AND P0, PT, R13, R16, PT ;  /* 0x000000100d00720c */ /* 0x000fda0003f04270 */
.L_x_202:
[----:B------:R-:W-:Y:S05]  /*1100*/  BSYNC.RECONVERGENT B1 ;  /* 0x0000000000017941 */ /* 0x000fea0003800200 */
.L_x_201:
        /* <DEDUP_REMOVED lines=9> */
.L_x_200:
[----:B------:R-:W-:Y:S05]  /*11a0*/  BSYNC.RECONVERGENT B0 ;  /* 0x0000000000007941 */ /* 0x000fea0003800200 */
.L_x_191:
[----:B------:R-:W0:Y:S01]  /*11b0*/  LDCU.64 UR4, c[0x0][0x3a8] ;  /* 0x00007500ff0477ac */ /* 0x000e220008000a00 */
[----:B------:R-:W-:-:S05]  /*11c0*/  IADD3 R2, P0, PT, R2, R5, RZ ;  /* 0x0000000502027210 */ /* 0x000fca0007f1e0ff */
[----:B------:R-:W-:Y:S01]  /*11d0*/  IMAD.X R3, R3, 0x1, R4, P0 ;  /* 0x0000000103037824 */ /* 0x000fe200000e0604 */
[----:B0-----:R-:W-:-:S04]  /*11e0*/  LEA R6, P1, R0, UR4, 0x3 ;  /* 0x0000000400067c11 */ /* 0x001fc8000f8218ff */
[----:B------:R-:W-:-:S05]  /*11f0*/  LEA.HI.X R7, R0, UR5, RZ, 0x3, P1 ;  /* 0x0000000500077c11 */ /* 0x000fca00088f1cff */
[----:B------:R-:W-:Y:S01]  /*1200*/  STG.E.64 desc[UR8][R6.64], R2 ;  /* 0x0000000206007986 */ /* 0x000fe2000c101b08 */
[----:B------:R-:W-:Y:S05]  /*1210*/  EXIT ;  /* 0x000000000000794d */ /* 0x000fea0003800000 */
.L_x_206:
        /* <DEDUP_REMOVED lines=14> */
.L_x_3026:


//--------------------- .text._ZN3cub18CUB_300001_SM_10006detail10merge_sort30DeviceMergeSortBlockSortKernelINS2_10policy_hubIN6thrust24THRUST_300001_SM_1000_NS6detail15normal_iteratorINS6_10device_ptrIiEEEEE9Policy600ESB_PNS0_8NullTypeESB_SF_m14lex_comparatoriSE_EEvbT0_T1_T2_T3_T4_PT6_PT7_T5_NS1_7vsmem_tE --------------------------
	.section	.text._ZN3cub18CUB_300001_SM_10006detail10merge_sort30DeviceMergeSortBlockSortKernelINS2_10policy_hubIN6thrust24THRUST_300001_SM_1000_NS6detail15normal_iteratorINS6_10device_ptrIiEEEEE9Policy600ESB_PNS0_8NullTypeESB_SF_m14lex_comparatoriSE_EEvbT0_T1_T2_T3_T4_PT6_PT7_T5_NS1_7vsmem_tE,"ax",@progbits
	.align	128
        .global         _ZN3cub18CUB_300001_SM_10006detail10merge_sort30DeviceMergeSortBlockSortKernelINS2_10policy_hubIN6thrust24THRUST_300001_SM_1000_NS6detail15normal_iteratorINS6_10device_ptrIiEEEEE9Policy600ESB_PNS0_8NullTypeESB_SF_m14lex_comparatoriSE_EEvbT0_T1_T2_T3_T4_PT6_PT7_T5_NS1_7vsmem_tE
        .type           _ZN3cub18CUB_300001_SM_10006detail10merge_sort30DeviceMergeSortBlockSortKernelINS2_10policy_hubIN6thrust24THRUST_300001_SM_1000_NS6detail15normal_iteratorINS6_10device_ptrIiEEEEE9Policy600ESB_PNS0_8NullTypeESB_SF_m14lex_comparatoriSE_EEvbT0_T1_T2_T3_T4_PT6_PT7_T5_NS1_7vsmem_tE,@function
        .size           _ZN3cub18CUB_300001_SM_10006detail10merge_sort30DeviceMergeSortBlockSortKernelINS2_10policy_hubIN6thrust24THRUST_300001_SM_1000_NS6detail15normal_iteratorINS6_10device_ptrIiEEEEE9Policy600ESB_PNS0_8NullTypeESB_SF_m14lex_comparatoriSE_EEvbT0_T1_T2_T3_T4_PT6_PT7_T5_NS1_7vsmem_tE,(.L_x_3027 - _ZN3cub18CUB_300001_SM_10006detail10merge_sort30DeviceMergeSortBlockSortKernelINS2_10policy_hubIN6thrust24THRUST_300001_SM_1000_NS6detail15normal_iteratorINS6_10device_ptrIiEEEEE9Policy600ESB_PNS0_8NullTypeESB_SF_m14lex_comparatoriSE_EEvbT0_T1_T2_T3_T4_PT6_PT7_T5_NS1_7vsmem_tE)
        .other          _ZN3cub18CUB_300001_SM_10006detail10merge_sort30DeviceMergeSortBlockSortKernelINS2_10policy_hubIN6thrust24THRUST_300001_SM_1000_NS6detail15normal_iteratorINS6_10device_ptrIiEEEEE9Policy600ESB_PNS0_8NullTypeESB_SF_m14lex_comparatoriSE_EEvbT0_T1_T2_T3_T4_PT6_PT7_T5_NS1_7vsmem_tE,@"STO_CUDA_ENTRY STV_DEFAULT"
_ZN3cub18CUB_300001_SM_10006detail10merge_sort30DeviceMergeSortBlockSortKernelINS2_10policy_hubIN6thrust24THRUST_300001_SM_1000_NS6detail15normal_iteratorINS6_10device_ptrIiEEEEE9Policy600ESB_PNS0_8NullTypeESB_SF_m14lex_comparatoriSE_EEvbT0_T1_T2_T3_T4_PT6_PT7_T5_NS1_7vsmem_tE:
.text._ZN3cub18CUB_300001_SM_10006detail10merge_sort30DeviceMergeSortBlockSortKernelINS2_10policy_hubIN6thrust24THRUST_300001_SM_1000_NS6detail15normal_iteratorINS6_10device_ptrIiEEEEE9Policy600ESB_PNS0_8NullTypeESB_SF_m14lex_comparatoriSE_EEvbT0_T1_T2_T3_T4_PT6_PT7_T5_NS1_7vsmem_tE:
[----:B------:R-:W-:Y:S08]  /*0000*/  LDC R1, c[0x0][0x37c] ;  /* 0x0000df00ff017b82 */ /* 0x000ff00000000800 */
[----:B------:R-:W0:Y:S01]  /*0010*/  S2UR UR6, SR_CTAID.X ;  /* 0x00000000000679c3 */ /* 0x000e220000002500 */
[----:B------:R-:W1:Y:S01]  /*0020*/  LDCU UR4, c[0x0][0x370] ;  /* 0x00006e00ff0477ac */ /* 0x000e620008000800 */
[----:B------:R-:W2:Y:S01]  /*0030*/  LDCU.64 UR8, c[0x0][0x358] ;  /* 0x00006b00ff0877ac */ /* 0x000ea20008000a00 */
[----:B-1----:R-:W-:-:S04]  /*0040*/  UIADD3 UR4, UP0, UPT, UR4, -0x1, URZ ;  /* 0xffffffff04047890 */ /* 0x002fc8000ff1e0ff */
[----:B------:R-:W-:Y:S02]  /*0050*/  UIADD3.X UR5, UPT, UPT, URZ, -0x1, URZ, UP0, !UPT ;  /* 0xffffffffff057890 */ /* 0x000fe400087fe4ff */
[----:B0-----:R-:W-:Y:S02]  /*0060*/  UISETP.GT.U32.AND UP0, UPT, UR4, UR6, UPT ;  /* 0x000000060400728c */ /* 0x001fe4000bf04070 */
[----:B------:R-:W-:Y:S02]  /*0070*/  UIMAD.WIDE.U32 UR10, UR6, 0x1100, URZ ;  /* 0x00001100060a78a5 */ /* 0x000fe4000f8e00ff */
[----:B------:R-:W-:-:S09]  /*0080*/  UISETP.GT.U32.AND.EX UP0, UPT, UR5, URZ, UPT, UP0 ;  /* 0x000000ff0500728c */ /* 0x000fd2000bf04100 */
[----:B--2---:R-:W-:Y:S05]  /*0090*/  BRA.U !UP0, `(.L_x_207) ;  /* 0x0000023908ac7547 */ /* 0x004fea000b800000 */
[----:B------:R-:W0:Y:S01]  /*00a0*/  S2R R0, SR_TID.X ;  /* 0x0000000000007919 */ /* 0x000e220000002100 */
[----:B------:R-:W1:Y:S01]  /*00b0*/  LDCU.64 UR4, c[0x0][0x388] ;  /* 0x00007100ff0477ac */ /* 0x000e620008000a00 */
[----:B------:R-:W-:Y:S01]  /*00c0*/  ACQBULK ;  /* 0x000000000000782e */ /* 0x000fe20000000000 */
[----:B0-----:R-:W-:-:S05]  /*00d0*/  LOP3.LUT R3, R0, 0x3e0, RZ, 0xc0, !PT ;  /* 0x000003e000037812 */ /* 0x001fca00078ec0ff */
[----:B------:R-:W-:-:S05]  /*00e0*/  IMAD R3, R3, 0x11, RZ ;  /* 0x0000001103037824 */ /* 0x000fca00078e02ff */
[----:B------:R-:W-:-:S04]  /*00f0*/  LOP3.LUT R2, R3, 0x1f, R0, 0xf8, !PT ;  /* 0x0000001f03027812 */ /* 0x000fc800078ef800 */
[----:B------:R-:W-:-:S05]  /*0100*/  IADD3 R4, P0, PT, R2, UR10, RZ ;  /* 0x0000000a02047c10 */ /* 0x000fca000ff1e0ff */
[----:B------:R-:W-:Y:S02]  /*0110*/  IMAD.X R5, RZ, RZ, UR11, P0 ;  /* 0x0000000bff057e24 */ /* 0x000fe400080e06ff */
[----:B------:R-:W-:-:S03]  /*0120*/  IMAD.SHL.U32 R2, R4, 0x4, RZ ;  /* 0x0000000404027824 */ /* 0x000fc600078e00ff */
[----:B------:R-:W-:Y:S02]  /*0130*/  SHF.L.U64.HI R4, R4, 0x2, R5 ;  /* 0x0000000204047819 */ /* 0x000fe40000010205 */
[----:B-1----:R-:W-:-:S04]  /*0140*/  IADD3 R6, P0, PT, R2, UR4, RZ ;  /* 0x0000000402067c10 */ /* 0x002fc8000ff1e0ff */
[----:B------:R-:W-:-:S05]  /*0150*/  IADD3.X R7, PT, PT, R4, UR5, RZ, P0, !PT ;  /* 0x0000000504077c10 */ /* 0x000fca00087fe4ff */
[----:B------:R-:W2:Y:S04]  /*0160*/  LDG.E R8, desc[UR8][R6.64] ;  /* 0x0000000806087981 */ /* 0x000ea8000c1e1900 */
[----:B------:R-:W3:Y:S04]  /*0170*/  LDG.E R10, desc[UR8][R6.64+0x80] ;  /* 0x00008008060a7981 */ /* 0x000ee8000c1e1900 */
[----:B------:R-:W4:Y:S04]  /*0180*/  LDG.E R12, desc[UR8][R6.64+0x100] ;  /* 0x00010008060c7981 */ /* 0x000f28000c1e1900 */
[----:B------:R-:W5:Y:S04]  /*0190*/  LDG.E R14, desc[UR8][R6.64+0x180] ;  /* 0x00018008060e7981 */ /* 0x000f68000c1e1900 */
        /* <DEDUP_REMOVED lines=12> */
[----:B------:R0:W5:Y:S01]  /*0260*/  LDG.E R40, desc[UR8][R6.64+0x800] ;  /* 0x0008000806287981 */ /* 0x000162000c1e1900 */
[----:B------:R-:W1:Y:S01]  /*0270*/  S2UR UR5, SR_CgaCtaId ;  /* 0x00000000000579c3 */ /* 0x000e620000008800 */
[----:B------:R-:W-:Y:S01]  /*0280*/  SHF.R.U32.HI R5, RZ, 0x5, R0 ;  /* 0x00000005ff057819 */ /* 0x000fe20000011600 */
[----:B------:R-:W-:Y:S01]  /*0290*/  UMOV UR4, 0x400 ;  /* 0x0000040000047882 */ /* 0x000fe20000000000 */
[----:B------:R-:W0:Y:S01]  /*02a0*/  S2R R42, SR_LANEID ;  /* 0x00000000002a7919 */ /* 0x000e220000000000 */
[----:B-1----:R-:W-:-:S02]  /*02b0*/  ULEA UR4, UR5, UR4, 0x18 ;  /* 0x0000000405047291 */ /* 0x002fc4000f8ec0ff */
[----:B0-----:R-:W-:-:S05]  /*02c0*/  IMAD R5, R5, 0x220, R42 ;  /* 0x0000022005057824 */ /* 0x001fca00078e022a */
[----:B------:R-:W-:-:S04]  /*02d0*/  LEA R5, R5, UR4, 0x2 ;  /* 0x0000000405057c11 */ /* 0x000fc8000f8e10ff */
[----:B------:R-:W-:Y:S01]  /*02e0*/  LEA R6, R42, R5, 0x6 ;  /* 0x000000052a067211 */ /* 0x000fe200078e30ff */
[----:B--2---:R0:W-:Y:S04]  /*02f0*/  STS [R5], R8 ;  /* 0x0000000805007388 */ /* 0x0041e80000000800 */
[----:B---3--:R-:W-:Y:S04]  /*0300*/  STS [R5+0x80], R10 ;  /* 0x0000800a05007388 */ /* 0x008fe80000000800 */
[----:B----4-:R-:W-:Y:S01]  /*0310*/  STS [R5+0x100], R12 ;  /* 0x0001000c05007388 */ /* 0x010fe20000000800 */
[----:B0-----:R-:W-:-:S03]  /*0320*/  LOP3.LUT R8, R0, 0x1f, RZ, 0xc0, !PT ;  /* 0x0000001f00087812 */ /* 0x001fc600078ec0ff */
[----:B-----5:R-:W-:Y:S04]  /*0330*/  STS [R5+0x180], R14 ;  /* 0x0001800e05007388 */ /* 0x020fe80000000800 */
        /* <DEDUP_REMOVED lines=14> */
[----:B------:R-:W-:Y:S04]  /*0420*/  LDS R7, [R6] ;  /* 0x0000000006077984 */ /* 0x000fe80000000800 */
[----:B------:R-:W0:Y:S04]  /*0430*/  LDS R10, [R6+0x4] ;  /* 0x00000400060a7984 */ /* 0x000e280000000800 */
[----:B------:R1:W2:Y:S04]  /*0440*/  LDS R9, [R6+0x8] ;  /* 0x0000080006097984 */ /* 0x0002a80000000800 */
[----:B------:R1:W3:Y:S04]  /*0450*/  LDS R12, [R6+0xc] ;  /* 0x00000c00060c7984 */ /* 0x0002e80000000800 */
[----:B------:R1:W4:Y:S04]  /*0460*/  LDS R11, [R6+0x10] ;  /* 0x00001000060b7984 */ /* 0x0003280000000800 */
[----:B------:R1:W0:Y:S04]  /*0470*/  LDS R14, [R6+0x14] ;  /* 0x00001400060e7984 */ /* 0x0002280000000800 */
[----:B------:R1:W0:Y:S04]  /*0480*/  LDS R13, [R6+0x18] ;  /* 0x00001800060d7984 */ /* 0x0002280000000800 */
[----:B------:R1:W1:Y:S04]  /*0490*/  LDS R16, [R6+0x1c] ;  /* 0x00001c0006107984 */ /* 0x0002680000000800 */
        /* <DEDUP_REMOVED lines=8> */
[----:B------:R1:W1:Y:S01]  /*0520*/  LDS R23, [R6+0x40] ;  /* 0x0000400006177984 */ /* 0x0002620000000800 */
[----:B------:R-:W-:Y:S01]  /*0530*/  BAR.SYNC.DEFER_BLOCKING 0x0 ;  /* 0x0000000000007b1d */ /* 0x000fe20000010000 */
[----:B0-----:R-:W-:Y:S01]  /*0540*/  VIMNMX R25, PT, PT, R7, R10, !PT ;  /* 0x0000000a07197248 */ /* 0x001fe20007fe0100 */
[----:B------:R-:W-:-:S06]  /*0550*/  HFMA2 R30, -RZ, RZ, 1.5048828125, 33.21875 ;  /* 0x3e055027ff1e7431 */ /* 0x000fcc00000001ff */
[----:B------:R-:W-:Y:S01]  /*0560*/  PREEXIT ;  /* 0x000000000000782d */ /* 0x000fe20000000000 */
[----:B------:R-:W-:Y:S01]  /*0570*/  BSSY.RECONVERGENT B0, `(.L_x_208) ;  /* 0x0000035000007945 */ /* 0x000fe20003800200 */
        /* <DEDUP_REMOVED lines=27> */
[----:B------:R-:W-:-:S04]  /*0730*/  FSEL R26, R26, -INF , P0 ;  /* 0xff8000001a1a7808 */ /* 0x000fc80000000000 */
[----:B------:R-:W0:Y:S02]  /*0740*/  F2I.U32.TRUNC.NTZ R28, R26 ;  /* 0x0000001a001c7305 */ /* 0x000e24000020f000 */
[----:B0-----:R-:W-:-:S13]  /*0750*/  ISETP.NE.AND P0, PT, R28, RZ, PT ;  /* 0x000000ff1c00720c */ /* 0x001fda0003f05270 */
[----:B-1234-:R-:W-:Y:S05]  /*0760*/  @!P0 BRA `(.L_x_209) ;  /* 0x0000000000548947 */ /* 0x01efea0003800000 */
[----:B------:R-:W-:-:S04]  /*0770*/  IMAD.HI R25, R7, 0x66666667, RZ ;  /* 0x6666666707197827 */ /* 0x000fc800078e02ff */
[----:B------:R-:W-:Y:S01]  /*0780*/  IMAD.MOV.U32 R27, RZ, RZ, R10 ;  /* 0x000000ffff1b7224 */ /* 0x000fe200078e000a */
[----:B------:R-:W-:-:S04]  /*0790*/  SHF.R.U32.HI R26, RZ, 0x1f, R25 ;  /* 0x0000001fff1a7819 */ /* 0x000fc80000011619 */
[----:B------:R-:W-:Y:S02]  /*07a0*/  LEA.HI.SX32 R26, R25, R26, 0x1e ;  /* 0x0000001a191a7211 */ /* 0x000fe400078ff2ff */
[----:B------:R-:W-:-:S03]  /*07b0*/  MOV R25, RZ ;  /* 0x000000ff00197202 */ /* 0x000fc60000000f00 */
[----:B------:R-:W-:-:S07]  /*07c0*/  IMAD R30, R26, -0xa, R7 ;  /* 0xfffffff61a1e7824 */ /* 0x000fce00078e0207 */
.L_x_211:
        /* <DEDUP_REMOVED lines=10> */
[----:B------:R-:W-:Y:S05]  /*0870*/  BRA `(.L_x_209) ;  /* 0x0000000000107947 */ /* 0x000fea0003800000 */
.L_x_210:
[----:B------:R-:W-:-:S04]  /*0880*/  ISETP.GT.AND P0, PT, R27, R30, PT ;  /* 0x0000001e1b00720c */ /* 0x000fc80003f04270 */
[----:B------:R-:W-:Y:S02]  /*0890*/  SEL R25, R10, R7, P0 ;  /* 0x000000070a197207 */ /* 0x000fe40000000000 */
[----:B------:R-:W-:-:S03]  /*08a0*/  SEL R7, R7, R10, P0 ;  /* 0x0000000a07077207 */ /* 0x000fc60000000000 */
[----:B------:R-:W-:-:S07]  /*08b0*/  IMAD.MOV.U32 R10, RZ, RZ, R25 ;  /* 0x000000ffff0a7224 */ /* 0x000fce00078e0019 */
.L_x_209:
[----:B------:R-:W-:Y:S05]  /*08c0*/  BSYNC.RECONVERGENT B0 ;  /* 0x0000000000007941 */ /* 0x000fea0003800200 */
.L_x_208:
[----:B------:R-:W-:Y:S01]  /*08d0*/  VIMNMX R25, PT, PT, R9, R12, !PT ;  /* 0x0000000c09197248 */ /* 0x000fe20007fe0100 */
[----:B------:R-:W-:Y:S01]  /*08e0*/  IMAD.MOV.U32 R30, RZ, RZ, 0x3e055027 ;  /* 0x3e055027ff1e7424 */ /* 0x000fe200078e00ff */
[----:B------:R-:W-:Y:S02]  /*08f0*/  BSSY.RECONVERGENT B0, `(.L_x_212) ;  /* 0x0000035000007945 */ /* 0x000fe40003800200 */
[----:B------:R-:W-:Y:S02]  /*0900*/  ISETP.GE.AND P0, PT, R25, 0x1, PT ;  /* 0x000000011900780c */ /* 0x000fe40003f06270 */
[----:B------:R-:W-:-:S11]  /*0910*/  I2FP.F32.S32 R25, R25 ;  /* 0x0000001900197245 */ /* 0x000fd60000201400 */
[----:B------:R-:W-:-:S04]  /*0920*/  @!P0 FMUL R25, R25, 8388608 ;  /* 0x4b00000019198820 */ /* 0x000fc80000400000 */
[----:B------:R-:W-:-:S05]  /*0930*/  VIADD R26, R25, 0xc0d55555 ;  /* 0xc0d55555191a7836 */ /* 0x000fca0000000000 */
[----:B------:R-:W-:-:S04]  /*0940*/  LOP3.LUT R28, R26, 0xff800000, RZ, 0xc0, !PT ;  /* 0xff8000001a1c7812 */ /* 0x000fc800078ec0ff */
[-C--:B------:R-:W-:Y:S02]  /*0950*/  IADD3 R26, PT, PT, R25, -R28.reuse, RZ ;  /* 0x8000001c191a7210 */ /* 0x080fe40007ffe0ff */
[----:B------:R-:W-:Y:S01]  /*0960*/  I2FP.F32.S32 R27, R28 ;  /* 0x0000001c001b7245 */ /* 0x000fe20000201400 */
        /* <DEDUP_REMOVED lines=30> */
.L_x_215:
        /* <DEDUP_REMOVED lines=10> */
[----:B------:R-:W-:Y:S05]  /*0bf0*/  BRA `(.L_x_213) ;  /* 0x0000000000107947 */ /* 0x000fea0003800000 */
.L_x_214:
[----:B------:R-:W-:-:S04]  /*0c00*/  ISETP.GT.AND P0, PT, R27, R30, PT ;  /* 0x0000001e1b00720c */ /* 0x000fc80003f04270 */
[----:B------:R-:W-:Y:S02]  /*0c10*/  SEL R25, R12, R9, P0 ;  /* 0x000000090c197207 */ /* 0x000fe40000000000 */
[----:B------:R-:W-:-:S03]  /*0c20*/  SEL R9, R9, R12, P0 ;  /* 0x0000000c09097207 */ /* 0x000fc60000000000 */
[----:B------:R-:W-:-:S07]  /*0c30*/  IMAD.MOV.U32 R12, RZ, RZ, R25 ;  /* 0x000000ffff0c7224 */ /* 0x000fce00078e0019 */
.L_x_213:
[----:B------:R-:W-:Y:S05]  /*0c40*/  BSYNC.RECONVERGENT B0 ;  /* 0x0000000000007941 */ /* 0x000fea0003800200 */
.L_x_212:
[----:B------:R-:W-:Y:S01]  /*0c50*/  VIMNMX R25, PT, PT, R11, R14, !PT ;  /* 0x0000000e0b197248 */ /* 0x000fe20007fe0100 */
[----:B------:R-:W-:Y:S01]  /*0c60*/  IMAD.MOV.U32 R30, RZ, RZ, 0x3e055027 ;  /* 0x3e055027ff1e7424 */ /* 0x000fe200078e00ff */
[----:B------:R-:W-:Y:S02]  /*0c70*/  BSSY.RECONVERGENT B0, `(.L_x_216) ;  /* 0x0000035000007945 */ /* 0x000fe40003800200 */
[----:B------:R-:W-:Y:S02]  /*0c80*/  ISETP.GE.AND P0, PT, R25, 0x1, PT ;  /* 0x000000011900780c */ /* 0x000fe40003f06270 */
[----:B------:R-:W-:-:S11]  /*0c90*/  I2FP.F32.S32 R25, R25 ;  /* 0x0000001900197245 */ /* 0x000fd60000201400 */
[----:B------:R-:W-:-:S05]  /*0ca0*/  @!P0 FMUL R25, R25, 8388608 ;  /* 0x4b00000019198820 */ /* 0x000fca0000400000 */
[----:B------:R-:W-:-:S04]  /*0cb0*/  IADD3 R26, PT, PT, R25, -0x3f2aaaab, RZ ;  /* 0xc0d55555191a7810 */ /* 0x000fc80007ffe0ff */
[----:B------:R-:W-:-:S04]  /*0cc0*/  LOP3.LUT R28, R26, 0xff800000, RZ, 0xc0, !PT ;  /* 0xff8000001a1c7812 */ /* 0x000fc800078ec0ff */
[----:B------:R-:W-:Y:S01]  /*0cd0*/  I2FP.F32.S32 R27, R28 ;  /* 0x0000001c001b7245 */ /* 0x000fe20000201400 */
[----:B------:R-:W-:Y:S01]  /*0ce0*/  IMAD.IADD R26, R25, 0x1, -R28 ;  /* 0x00000001191a7824 */ /* 0x000fe200078e0a1c */
[----:B------:R-:W-:-:S03]  /*0cf0*/  MOV R28, 0x7f800000 ;  /* 0x7f800000001c7802 */ /* 0x000fc60000000f00 */
        /* <DEDUP_REMOVED lines=29> */
.L_x_219:
        /* <DEDUP_REMOVED lines=11> */
.L_x_218:
[----:B------:R-:W-:-:S04]  /*0f80*/  ISETP.GT.AND P0, PT, R27, R30, PT ;  /* 0x0000001e1b00720c */ /* 0x000fc80003f04270 */
[----:B------:R-:W-:Y:S02]  /*0f90*/  SEL R25, R14, R11, P0 ;  /* 0x0000000b0e197207 */ /* 0x000fe40000000000 */
[----:B------:R-:W-:-:S03]  /*0fa0*/  SEL R11, R11, R14, P0 ;  /* 0x0000000e0b0b7207 */ /* 0x000fc60000000000 */
[----:B------:R-:W-:-:S07]  /*0fb0*/  IMAD.MOV.U32 R14, RZ, RZ, R25 ;  /* 0x000000ffff0e7224 */ /* 0x000fce00078e0019 */
.L_x_217:
[----:B------:R-:W-:Y:S05]  /*0fc0*/  BSYNC.RECONVERGENT B0 ;  /* 0x0000000000007941 */ /* 0x000fea0003800200 */
.L_x_216:
[----:B------:R-:W-:Y:S01]  /*0fd0*/  VIMNMX R25, PT, PT, R13, R16, !PT ;  /* 0x000000100d197248 */ /* 0x000fe20007fe0100 */
[----:B------:R-:W-:Y:S01]  /*0fe0*/  HFMA2 R30, -RZ, RZ, 1.5048828125, 33.21875 ;  /* 0x3e055027ff1e7431 */ /* 0x000fe200000001ff */
[----:B------:R-:W-:Y:S02]  /*0ff0*/  BSSY.RECONVERGENT B0, `(.L_x_220) ;  /* 0x0000035000007945 */ /* 0x000fe40003800200 */
[----:B------:R-:W-:Y:S02]  /*1000*/  ISETP.GE.AND P0, PT, R25, 0x1, PT ;  /* 0x000000011900780c */ /* 0x000fe40003f06270 */
[----:B------:R-:W-:-:S11]  /*1010*/  I2FP.F32.S32 R25, R25 ;  /* 0x0000001900197245 */ /* 0x000fd60000201400 */
[----:B------:R-:W-:-:S05]  /*1020*/  @!P0 FMUL R25, R25, 8388608 ;  /* 0x4b00000019198820 */ /* 0x000fca0000400000 */
[----:B------:R-:W-:-:S04]  /*1030*/  IADD3 R26, PT, PT, R25, -0x3f2aaaab, RZ ;  /* 0xc0d55555191a7810 */ /* 0x000fc80007ffe0ff */
        /* <DEDUP_REMOVED lines=17> */
[----:B------:R-:W-:Y:S01]  /*1150*/  MOV R27, 0x3ede5bd9 ;  /* 0x3ede5bd9001b7802 */ /* 0x000fe20000000f00 */
[----:B------:R-:W-:-:S04]  /*1160*/  FFMA R29, R29, R30, R29 ;  /* 0x0000001e1d1d7223 */ /* 0x000fc8000000001d */
[----:B------:R-:W-:-:S04]  /*1170*/  FFMA R26, R26, 0.69314718246459960938, R29 ;  /* 0x3f3172181a1a7823 */ /* 0x000fc8000000001d */
        /* <DEDUP_REMOVED lines=13> */
.L_x_223:
        /* <DEDUP_REMOVED lines=11> */
.L_x_222:
[----:B------:R-:W-:-:S04]  /*1300*/  ISETP.GT.AND P0, PT, R27, R30, PT ;  /* 0x0000001e1b00720c */ /* 0x000fc80003f04270 */
[----:B------:R-:W-:Y:S02]  /*1310*/  SEL R25, R16, R13, P0 ;  /* 0x0000000d10197207 */ /* 0x000fe40000000000 */
[----:B------:R-:W-:-:S03]  /*1320*/  SEL R13, R13, R16, P0 ;  /* 0x000000100d0d7207 */ /* 0x000fc60000000000 */
[----:B------:R-:W-:-:S07]  /*1330*/  IMAD.MOV.U32 R16, RZ, RZ, R25 ;  /* 0x000000ffff107224 */ /* 0x000fce00078e0019 */
.L_x_221:
[----:B------:R-:W-:Y:S05]  /*1340*/  BSYNC.RECONVERGENT B0 ;  /* 0x0000000000007941 */ /* 0x000fea0003800200 */
.L_x_220:
        /* <DEDUP_REMOVED lines=40> */
.L_x_227:
        /* <DEDUP_REMOVED lines=11> */
.L_x_226:
[----:B------:R-:W-:-:S04]  /*1680*/  ISETP.GT.AND P0, PT, R27, R30, PT ;  /* 0x0000001e1b00720c */ /* 0x000fc80003f04270 */
[----:B------:R-:W-:Y:S02]  /*1690*/  SEL R25, R18, R15, P0 ;  /* 0x0000000f12197207 */ /* 0x000fe40000000000 */
[----:B------:R-:W-:-:S03]  /*16a0*/  SEL R15, R15, R18, P0 ;  /* 0x000000120f0f7207 */ /* 0x000fc60000000000 */
[----:B------:R-:W-:-:S07]  /*16b0*/  IMAD.MOV.U32 R18, RZ, RZ, R25 ;  /* 0x000000ffff127224 */ /* 0x000fce00078e0019 */
.L_x_225:
[----:B------:R-:W-:Y:S05]  /*16c0*/  BSYNC.RECONVERGENT B0 ;  /* 0x0000000000007941 */ /* 0x000fea0003800200 */
.L_x_224:
        /* <DEDUP_REMOVED lines=40> */
.L_x_231:
        /* <DEDUP_REMOVED lines=11> */
.L_x_230:
[----:B------:R-:W-:-:S04]  /*1a00*/  ISETP.GT.AND P0, PT, R27, R30, PT ;  /* 0x0000001e1b00720c */ /* 0x000fc80003f04270 */
[----:B------:R-:W-:Y:S02]  /*1a10*/  SEL R25, R20, R17, P0 ;  /* 0x0000001114197207 */ /* 0x000fe40000000000 */
[----:B------:R-:W-:-:S03]  /*1a20*/  SEL R17, R17, R20, P0 ;  /* 0x0000001411117207 */ /* 0x000fc60000000000 */
[----:B------:R-:W-:-:S07]  /*1a30*/  IMAD.MOV.U32 R20, RZ, RZ, R25 ;  /* 0x000000ffff147224 */ /* 0x000fce00078e0019 */
.L_x_229:
[----:B------:R-:W-:Y:S05]  /*1a40*/  BSYNC.RECONVERGENT B0 ;  /* 0x0000000000007941 */ /* 0x000fea0003800200 */
.L_x_228:
        /* <DEDUP_REMOVED lines=40> */
.L_x_235:
        /* <DEDUP_REMOVED lines=11> */
.L_x_234:
[----:B------:R-:W-:-:S04]  /*1d80*/  ISETP.GT.AND P0, PT, R27, R30, PT ;  /* 0x0000001e1b00720c */ /* 0x000fc80003f04270 */
[----:B------:R-:W-:Y:S02]  /*1d90*/  SEL R25, R22, R19, P0 ;  /* 0x0000001316197207 */ /* 0x000fe40000000000 */
[----:B------:R-:W-:-:S03]  /*1da0*/  SEL R19, R19, R22, P0 ;  /* 0x0000001613137207 */ /* 0x000fc60000000000 */
[----:B------:R-:W-:-:S07]  /*1db0*/  IMAD.MOV.U32 R22, RZ, RZ, R25 ;  /* 0x000000ffff167224 */ /* 0x000fce00078e0019 */
.L_x_233:
[----:B------:R-:W-:Y:S05]  /*1dc0*/  BSYNC.RECONVERGENT B0 ;  /* 0x0000000000007941 */ /* 0x000fea0003800200 */
.L_x_232:
        /* <DEDUP_REMOVED lines=40> */
.L_x_239:
        /* <DEDUP_REMOVED lines=11> */
.L_x_238:
[----:B------:R-:W-:-:S04]  /*2100*/  ISETP.GT.AND P0, PT, R27, R30, PT ;  /* 0x0000001e1b00720c */ /* 0x000fc80003f04270 */
[----:B------:R-:W-:Y:S02]  /*2110*/  SEL R25, R24, R21, P0 ;  /* 0x0000001518197207 */ /* 0x000fe40000000000 */
[----:B------:R-:W-:-:S03]  /*2120*/  SEL R21, R21, R24, P0 ;  /* 0x0000001815157207 */ /* 0x000fc60000000000 */
[----:B------:R-:W-:-:S07]  /*2130*/  IMAD.MOV.U32 R24, RZ, RZ, R25 ;  /* 0x000000ffff187224 */ /* 0x000fce00078e0019 */
.L_x_237:
[----:B------:R-:W-:Y:S05]  /*2140*/  BSYNC.RECONVERGENT B0 ;  /* 0x0000000000007941 */ /* 0x000fea0003800200 */
.L_x_236:
        /* <DEDUP_REMOVED lines=40> */
.L_x_243:
        /* <DEDUP_REMOVED lines=11> */
.L_x_242:
[----:B------:R-:W-:-:S04]  /*2480*/  ISETP.GT.AND P0, PT, R25, R30, PT ;  /* 0x0000001e1900720c */ /* 0x000fc80003f04270 */
[----:B------:R-:W-:Y:S02]  /*2490*/  SEL R25, R9, R10, P0 ;  /* 0x0000000a09197207 */ /* 0x000fe40000000000 */
[----:B------:R-:W-:-:S03]  /*24a0*/  SEL R10, R10, R9, P0 ;  /* 0x000000090a0a7207 */ /* 0x000fc60000000000 */
[----:B------:R-:W-:-:S07]  /*24b0*/  IMAD.MOV.U32 R9, RZ, RZ, R25 ;  /* 0x000000ffff097224 */ /* 0x000fce00078e0019 */
.L_x_241:
[----:B------:R-:W-:Y:S05]  /*24c0*/  BSYNC.RECONVERGENT B0 ;  /* 0x0000000000007941 */ /* 0x000fea0003800200 */
.L_x_240:
        /* <DEDUP_REMOVED lines=40> */
.L_x_247:
        /* <DEDUP_REMOVED lines=11> */
.L_x_246:
[----:B------:R-:W-:-:S04]  /*2800*/  ISETP.GT.AND P0, PT, R25, R30, PT ;  /* 0x0000001e1900720c */ /* 0x000fc80003f04270 */
[----:B------:R-:W-:Y:S02]  /*2810*/  SEL R25, R11, R12, P0 ;  /* 0x0000000c0b197207 */ /* 0x000fe40000000000 */
[----:B------:R-:W-:-:S03]  /*2820*/  SEL R12, R12, R11, P0 ;  /* 0x0000000b0c0c7207 */ /* 0x000fc60000000000 */
[----:B------:R-:W-:-:S07]  /*2830*/  IMAD.MOV.U32 R11, RZ, RZ, R25 ;  /* 0x000000ffff0b7224 */ /* 0x000fce00078e0019 */
.L_x_245:
[----:B------:R-:W-:Y:S05]  /*2840*/  BSYNC.RECONVERGENT B0 ;  /* 0x0000000000007941 */ /* 0x000fea0003800200 */
.L_x_244:
        /* <DEDUP_REMOVED lines=40> */
.L_x_251:
        /* <DEDUP_REMOVED lines=11> */
.L_x_250:
[----:B------:R-:W-:-:S04]  /*2b80*/  ISETP.GT.AND P0, PT, R25, R30, PT ;  /* 0x0000001e1900720c */ /* 0x000fc80003f04270 */
[----:B------:R-:W-:Y:S02]  /*2b90*/  SEL R25, R13, R14, P0 ;  /* 0x0000000e0d197207 */ /* 0x000fe40000000000 */
[----:B------:R-:W-:-:S03]  /*2ba0*/  SEL R14, R14, R13, P0 ;  /* 0x0000000d0e0e7207 */ /* 0x000fc60000000000 */
[----:B------:R-:W-:-:S07]  /*2bb0*/  IMAD.MOV.U32 R13, RZ, RZ, R25 ;  /* 0x000000ffff0d7224 */ /* 0x000fce00078e0019 */
.L_x_249:
[----:B------:R-:W-:Y:S05]  /*2bc0*/  BSYNC.RECONVERGENT B0 ;  /* 0x0000000000007941 */ /* 0x000fea0003800200 */
.L_x_248:
        /* <DEDUP_REMOVED lines=40> */
.L_x_255:
        /* <DEDUP_REMOVED lines=11> */
.L_x_254:
[----:B------:R-:W-:-:S04]  /*2f00*/  ISETP.GT.AND P0, PT, R25, R30, PT ;  /* 0x0000001e1900720c */ /* 0x000fc80003f04270 */
[----:B------:R-:W-:Y:S02]  /*2f10*/  SEL R25, R15, R16, P0 ;  /* 0x000000100f197207 */ /* 0x000fe40000000000 */
[----:B------:R-:W-:-:S03]  /*2f20*/  SEL R16, R16, R15, P0 ;  /* 0x0000000f10107207 */ /* 0x000fc60000000000 */
[----:B------:R-:W-:-:S07]  /*2f30*/  IMAD.MOV.U32 R15, RZ, RZ, R25 ;  /* 0x000000ffff0f7224 */ /* 0x000fce00078e0019 */
.L_x_253:
[----:B------:R-:W-:Y:S05]  /*2f40*/  BSYNC.RECONVERGENT B0 ;  /* 0x0000000000007941 */ /* 0x000fea0003800200 */
.L_x_252:
        /* <DEDUP_REMOVED lines=40> */
.L_x_259:
        /* <DEDUP_REMOVED lines=11> */
.L_x_258:
[----:B------:R-:W-:-:S04]  /*3280*/  ISETP.GT.AND P0, PT, R25, R30, PT ;  /* 0x0000001e1900720c */ /* 0x000fc80003f04270 */
[----:B------:R-:W-:Y:S02]  /*3290*/  SEL R25, R17, R18, P0 ;  /* 0x0000001211197207 */ /* 0x000fe40000000000 */
[----:B------:R-:W-:-:S03]  /*32a0*/  SEL R18, R18, R17, P0 ;  /* 0x0000001112127207 */ /* 0x000fc60000000000 */
[----:B------:R-:W-:-:S07]  /*32b0*/  IMAD.MOV.U32 R17, RZ, RZ, R25 ;  /* 0x000000ffff117224 */ /* 0x000fce00078e0019 */
.L_x_257:
[----:B------:R-:W-:Y:S05]  /*32c0*/  BSYNC.RECONVERGENT B0 ;  /* 0x0000000000007941 */ /* 0x000fea0003800200 */
.L_x_256:
        /* <DEDUP_REMOVED lines=40> */
.L_x_263:
        /* <DEDUP_REMOVED lines=11> */
.L_x_262:
[----:B------:R-:W-:-:S04]  /*3600*/  ISETP.GT.AND P0, PT, R25, R30, PT ;  /* 0x0000001e1900720c */ /* 0x000fc80003f04270 */
[----:B------:R-:W-:Y:S02]  /*3610*/  SEL R25, R19, R20, P0 ;  /* 0x0000001413197207 */ /* 0x000fe40000000000 */
[----:B------:R-:W-:-:S03]  /*3620*/  SEL R20, R20, R19, P0 ;  /* 0x0000001314147207 */ /* 0x000fc60000000000 */
[----:B------:R-:W-:-:S07]  /*3630*/  IMAD.MOV.U32 R19, RZ, RZ, R25 ;  /* 0x000000ffff137224 */ /* 0x000fce00078e0019 */
.L_x_261:
[----:B------:R-:W-:Y:S05]  /*3640*/  BSYNC.RECONVERGENT B0 ;  /* 0x0000000000007941 */ /* 0x000fea0003800200 */
.L_x_260:
        /* <DEDUP_REMOVED lines=40> */
.L_x_267:
        /* <DEDUP_REMOVED lines=11> */
.L_x_266:
[----:B------:R-:W-:-:S04]  /*3980*/  ISETP.GT.AND P0, PT, R25, R30, PT ;  /* 0x0000001e1900720c */ /* 0x000fc80003f04270 */
[----:B------:R-:W-:Y:S02]  /*3990*/  SEL R25, R21, R22, P0 ;  /* 0x0000001615197207 */ /* 0x000fe40000000000 */
[----:B------:R-:W-:-:S03]  /*39a0*/  SEL R22, R22, R21, P0 ;  /* 0x0000001516167207 */ /* 0x000fc60000000000 */
[----:B------:R-:W-:-:S07]  /*39b0*/  IMAD.MOV.U32 R21, RZ, RZ, R25 ;  /* 0x000000ffff157224 */ /* 0x000fce00078e0019 */
.L_x_265:
[----:B------:R-:W-:Y:S05]  /*39c0*/  BSYNC.RECONVERGENT B0 ;  /* 0x0000000000007941 */ /* 0x000fea0003800200 */
.L_x_264:
        /* <DEDUP_REMOVED lines=40> */
.L_x_271:
        /* <DEDUP_REMOVED lines=11> */
.L_x_270:
[----:B------:R-:W-:-:S04]  /*3d00*/  ISETP.GT.AND P0, PT, R25, R30, PT ;  /* 0x0000001e1900720c */ /* 0x000fc80003f04270 */
[----:B------:R-:W-:Y:S02]  /*3d10*/  SEL R25, R23, R24, P0 ;  /* 0x0000001817197207 */ /* 0x000fe40000000000 */
[----:B------:R-:W-:-:S03]  /*3d20*/  SEL R24, R24, R23, P0 ;  /* 0x0000001718187207 */ /* 0x000fc60000000000 */
[----:B------:R-:W-:-:S07]  /*3d30*/  IMAD.MOV.U32 R23, RZ, RZ, R25 ;  /* 0x000000ffff177224 */ /* 0x000fce00078e0019 */
.L_x_269:
[----:B------:R-:W-:Y:S05]  /*3d40*/  BSYNC.RECONVERGENT B0 ;  /* 0x0000000000007941 */ /* 0x000fea0003800200 */
.L_x_268:
        /* <DEDUP_REMOVED lines=16> */
[----:B------:R-:W-:Y:S01]  /*3e50*/  MOV R27, 0x3ede5bd9 ;  /* 0x3ede5bd9001b7802 */ /* 0x000fe20000000f00 */
        /* <DEDUP_REMOVED lines=20> */
[----:B------:R-:W-:Y:S01]  /*3fa0*/  IMAD.MOV.U32 R25, RZ, RZ, RZ ;  /* 0x000000ffff197224 */ /* 0x000fe200078e00ff */
[----:B------:R-:W-:-:S03]  /*3fb0*/  MOV R26, R10 ;  /* 0x0000000a001a7202 */ /* 0x000fc60000000f00 */
[----:B------:R-:W-:-:S07]  /*3fc0*/  IMAD R29, R28, -0xa, R7 ;  /* 0xfffffff61c1d7824 */ /* 0x000fce00078e0207 */
.L_x_275:
        /* <DEDUP_REMOVED lines=11> */
.L_x_274:
[----:B------:R-:W-:-:S04]  /*4080*/  ISETP.GT.AND P0, PT, R26, R29, PT ;  /* 0x0000001d1a00720c */ /* 0x000fc80003f04270 */
[----:B------:R-:W-:Y:S02]  /*4090*/  SEL R25, R10, R7, P0 ;  /* 0x000000070a197207 */ /* 0x000fe40000000000 */
[----:B------:R-:W-:-:S03]  /*40a0*/  SEL R7, R7, R10, P0 ;  /* 0x0000000a07077207 */ /* 0x000fc60000000000 */
[----:B------:R-:W-:-:S07]  /*40b0*/  IMAD.MOV.U32 R10, RZ, RZ, R25 ;  /* 0x000000ffff0a7224 */ /* 0x000fce00078e0019 */
.L_x_273:
[----:B------:R-:W-:Y:S05]  /*40c0*/  BSYNC.RECONVERGENT B0 ;  /* 0x0000000000007941 */ /* 0x000fea0003800200 */
.L_x_272:
        /* <DEDUP_REMOVED lines=40> */
.L_x_279:
        /* <DEDUP_REMOVED lines=11> */
.L_x_278:
[----:B------:R-:W-:-:S04]  /*4400*/  ISETP.GT.AND P0, PT, R26, R29, PT ;  /* 0x0000001d1a00720c */ /* 0x000fc80003f04270 */
[----:B------:R-:W-:Y:S02]  /*4410*/  SEL R25, R12, R9, P0 ;  /* 0x000000090c197207 */ /* 0x000fe40000000000 */
[----:B------:R-:W-:-:S03]  /*4420*/  SEL R9, R9, R12, P0 ;  /* 0x0000000c09097207 */ /* 0x000fc60000000000 */
[----:B------:R-:W-:-:S07]  /*4430*/  IMAD.MOV.U32 R12, RZ, RZ, R25 ;  /* 0x000000ffff0c7224 */ /* 0x000fce00078e0019 */
.L_x_277:
[----:B------:R-:W-:Y:S05]  /*4440*/  BSYNC.RECONVERGENT B0 ;  /* 0x0000000000007941 */ /* 0x000fea0003800200 */
.L_x_276:
        /* <DEDUP_REMOVED lines=40> */
.L_x_283:
        /* <DEDUP_REMOVED lines=11> */
.L_x_282:
[----:B------:R-:W-:-:S04]  /*4780*/  ISETP.GT.AND P0, PT, R26, R29, PT ;  /* 0x0000001d1a00720c */ /* 0x000fc80003f04270 */
[----:B------:R-:W-:Y:S02]  /*4790*/  SEL R25, R14, R11, P0 ;  /* 0x0000000b0e197207 */ /* 0x000fe40000000000 */
[----:B------:R-:W-:-:S03]  /*47a0*/  SEL R11, R11, R14, P0 ;  /* 0x0000000e0b0b7207 */ /* 0x000fc60000000000 */
[----:B------:R-:W-:-:S07]  /*47b0*/  IMAD.MOV.U32 R14, RZ, RZ, R25 ;  /* 0x000000ffff0e7224 */ /* 0x000fce00078e0019 */
.L_x_281:
[----:B------:R-:W-:Y:S05]  /*47c0*/  BSYNC.RECONVERGENT B0 ;  /* 0x0000000000007941 */ /* 0x000fea0003800200 */
.L_x_280:
        /* <DEDUP_REMOVED lines=40> */
.L_x_287:
        /* <DEDUP_REMOVED lines=11> */
.L_x_286:
[----:B------:R-:W-:-:S04]  /*4b00*/  ISETP.GT.AND P0, PT, R26, R29, PT ;  /* 0x0000001d1a00720c */ /* 0x000fc80003f04270 */
[----:B------:R-:W-:Y:S02]  /*4b10*/  SEL R25, R16, R13, P0 ;  /* 0x0000000d10197207 */ /* 0x000fe40000000000 */
[----:B------:R-:W-:-:S03]  /*4b20*/  SEL R13, R13, R16, P0 ;  /* 0x000000100d0d7207 */ /* 0x000fc60000000000 */
[----:B------:R-:W-:-:S07]  /*4b30*/  IMAD.MOV.U32 R16, RZ, RZ, R25 ;  /* 0x000000ffff107224 */ /* 0x000fce00078e0019 */
.L_x_285:
[----:B------:R-:W-:Y:S05]  /*4b40*/  BSYNC.RECONVERGENT B0 ;  /* 0x0000000000007941 */ /* 0x000fea0003800200 */
.L_x_284:
        /* <DEDUP_REMOVED lines=40> */
.L_x_291:
        /* <DEDUP_REMOVED lines=11> */
.L_x_290:
[----:B------:R-:W-:-:S04]  /*4e80*/  ISETP.GT.AND P0, PT, R26, R29, PT ;  /* 0x0000001d1a00720c */ /* 0x000fc80003f04270 */
[----:B------:R-:W-:Y:S02]  /*4e90*/  SEL R25, R18, R15, P0 ;  /* 0x0000000f12197207 */ /* 0x000fe40000000000 */
[----:B------:R-:W-:-:S03]  /*4ea0*/  SEL R15, R15, R18, P0 ;  /* 0x000000120f0f7207 */ /* 0x000fc60000000000 */
[----:B------:R-:W-:-:S07]  /*4eb0*/  IMAD.MOV.U32 R18, RZ, RZ, R25 ;  /* 0x000000ffff127224 */ /* 0x000fce00078e0019 */
.L_x_289:
[----:B------:R-:W-:Y:S05]  /*4ec0*/  BSYNC.RECONVERGENT B0 ;  /* 0x0000000000007941 */ /* 0x000fea0003800200 */
.L_x_288:
        /* <DEDUP_REMOVED lines=40> */
.L_x_295:
        /* <DEDUP_REMOVED lines=11> */
.L_x_294:
[----:B------:R-:W-:-:S04]  /*5200*/  ISETP.GT.AND P0, PT, R26, R29, PT ;  /* 0x0000001d1a00720c */ /* 0x000fc80003f04270 */
[----:B------:R-:W-:Y:S02]  /*5210*/  SEL R25, R20, R17, P0 ;  /* 0x0000001114197207 */ /* 0x000fe40000000000 */
[----:B------:R-:W-:-:S03]  /*5220*/  SEL R17, R17, R20, P0 ;  /* 0x0000001411117207 */ /* 0x000fc60000000000 */
[----:B------:R-:W-:-:S07]  /*5230*/  IMAD.MOV.U32 R20, RZ, RZ, R25 ;  /* 0x000000ffff147224 */ /* 0x000fce00078e0019 */
.L_x_293:
[----:B------:R-:W-:Y:S05]  /*5240*/  BSYNC.RECONVERGENT B0 ;  /* 0x0000000000007941 */ /* 0x000fea0003800200 */
.L_x_292:
        /* <DEDUP_REMOVED lines=40> */
.L_x_299:
        /* <DEDUP_REMOVED lines=11> */
.L_x_298:
[----:B------:R-:W-:-:S04]  /*5580*/  ISETP.GT.AND P0, PT, R26, R29, PT ;  /* 0x0000001d1a00720c */ /* 0x000fc80003f04270 */
[----:B------:R-:W-:Y:S02]  /*5590*/  SEL R25, R22, R19, P0 ;  /* 0x0000001316197207 */ /* 0x000fe40000000000 */
[----:B------:R-:W-:-:S03]  /*55a0*/  SEL R19, R19, R22, P0 ;  /* 0x0000001613137207 */ /* 0x000fc60000000000 */
[----:B------:R-:W-:-:S07]  /*55b0*/  IMAD.MOV.U32 R22, RZ, RZ, R25 ;  /* 0x000000ffff167224 */ /* 0x000fce00078e0019 */
.L_x_297:
[----:B------:R-:W-:Y:S05]  /*55c0*/  BSYNC.RECONVERGENT B0 ;  /* 0x0000000000007941 */ /* 0x000fea0003800200 */
.L_x_296:
        /* <DEDUP_REMOVED lines=40> */
.L_x_303:
        /* <DEDUP_REMOVED lines=11> */
.L_x_302:
[----:B------:R-:W-:-:S04]  /*5900*/  ISETP.GT.AND P0, PT, R26, R29, PT ;  /* 0x0000001d1a00720c */ /* 0x000fc80003f04270 */
[----:B------:R-:W-:Y:S02]  /*5910*/  SEL R25, R24, R21, P0 ;  /* 0x0000001518197207 */ /* 0x000fe40000000000 */
[----:B------:R-:W-:-:S03]  /*5920*/  SEL R21, R21, R24, P0 ;  /* 0x0000001815157207 */ /* 0x000fc60000000000 */
[----:B------:R-:W-:-:S07]  /*5930*/  IMAD.MOV.U32 R24, RZ, RZ, R25 ;  /* 0x000000ffff187224 */ /* 0x000fce00078e0019 */
.L_x_301:
[----:B------:R-:W-:Y:S05]  /*5940*/  BSYNC.RECONVERGENT B0 ;  /* 0x0000000000007941 */ /* 0x000fea0003800200 */
.L_x_300:
        /* <DEDUP_REMOVED lines=40> */
.L_x_307:
        /* <DEDUP_REMOVED lines=11> */
.L_x_306:
[----:B------:R-:W-:-:S04]  /*5c80*/  ISETP.GT.AND P0, PT, R26, R29, PT ;  /* 0x0000001d1a00720c */ /* 0x000fc80003f04270 */
[----:B------:R-:W-:Y:S02]  /*5c90*/  SEL R25, R9, R10, P0 ;  /* 0x0000000a09197207 */ /* 0x000fe40000000000 */
[----:B------:R-:W-:-:S03]  /*5ca0*/  SEL R10, R10, R9, P0 ;  /* 0x000000090a0a7207 */ /* 0x000fc60000000000 */
[----:B------:R-:W-:-:S07]  /*5cb0*/  IMAD.MOV.U32 R9, RZ, RZ, R25 ;  /* 0x000000ffff097224 */ /* 0x000fce00078e0019 */
.L_x_305:
[----:B------:R-:W-:Y:S05]  /*5cc0*/  BSYNC.RECONVERGENT B0 ;  /* 0x0000000000007941 */ /* 0x000fea0003800200 */
.L_x_304:
        /* <DEDUP_REMOVED lines=40> */
.L_x_311:
        /* <DEDUP_REMOVED lines=11> */
.L_x_310:
[----:B------:R-:W-:-:S04]  /*6000*/  ISETP.GT.AND P0, PT, R26, R29, PT ;  /* 0x0000001d1a00720c */ /* 0x000fc80003f04270 */
[----:B------:R-:W-:Y:S02]  /*6010*/  SEL R25, R11, R12, P0 ;  /* 0x0000000c0b197207 */ /* 0x000fe40000000000 */
[----:B------:R-:W-:-:S03]  /*6020*/  SEL R12, R12, R11, P0 ;  /* 0x0000000b0c0c7207 */ /* 0x000fc60000000000 */
[----:B------:R-:W-:-:S07]  /*6030*/  IMAD.MOV.U32 R11, RZ, RZ, R25 ;  /* 0x000000ffff0b7224 */ /* 0x000fce00078e0019 */
.L_x_309:
[----:B------:R-:W-:Y:S05]  /*6040*/  BSYNC.RECONVERGENT B0 ;  /* 0x0000000000007941 */ /* 0x000fea0003800200 */
.L_x_308:
        /* <DEDUP_REMOVED lines=40> */
.L_x_315:
        /* <DEDUP_REMOVED lines=11> */
.L_x_314:
[----:B------:R-:W-:-:S04]  /*6380*/  ISETP.GT.AND P0, PT, R26, R29, PT ;  /* 0x0000001d1a00720c */ /* 0x000fc80003f04270 */
[----:B------:R-:W-:Y:S02]  /*6390*/  SEL R25, R13, R14, P0 ;  /* 0x0000000e0d197207 */ /* 0x000fe40000000000 */
[----:B------:R-:W-:-:S03]  /*63a0*/  SEL R14, R14, R13, P0 ;  /* 0x0000000d0e0e7207 */ /* 0x000fc60000000000 */
[----:B------:R-:W-:-:S07]  /*63b0*/  IMAD.MOV.U32 R13, RZ, RZ, R25 ;  /* 0x000000ffff0d7224 */ /* 0x000fce00078e0019 */
.L_x_313:
[----:B------:R-:W-:Y:S05]  /*63c0*/  BSYNC.RECONVERGENT B0 ;  /* 0x0000000000007941 */ /* 0x000fea0003800200 */
.L_x_312:
        /* <DEDUP_REMOVED lines=40> */
.L_x_319:
        /* <DEDUP_REMOVED lines=11> */
.L_x_318:
[----:B------:R-:W-:-:S04]  /*6700*/  ISETP.GT.AND P0, PT, R26, R29, PT ;  /* 0x0000001d1a00720c */ /* 0x000fc80003f04270 */
[----:B------:R-:W-:Y:S02]  /*6710*/  SEL R25, R15, R16, P0 ;  /* 0x000000100f197207 */ /* 0x000fe40000000000 */
[----:B------:R-:W-:-:S03]  /*6720*/  SEL R16, R16, R15, P0 ;  /* 0x0000000f10107207 */ /* 0x000fc60000000000 */
[----:B------:R-:W-:-:S07]  /*6730*/  IMAD.MOV.U32 R15, RZ, RZ, R25 ;  /* 0x000000ffff0f7224 */ /* 0x000fce00078e0019 */
.L_x_317:
[----:B------:R-:W-:Y:S05]  /*6740*/  BSYNC.RECONVERGENT B0 ;  /* 0x0000000000007941 */ /* 0x000fea0003800200 */
.L_x_316:
        /* <DEDUP_REMOVED lines=40> */
.L_x_323:
        /* <DEDUP_REMOVED lines=11> */
.L_x_322:
[----:B------:R-:W-:-:S04]  /*6a80*/  ISETP.GT.AND P0, PT, R26, R29, PT ;  /* 0x0000001d1a00720c */ /* 0x000fc80003f04270 */
[----:B------:R-:W-:Y:S02]  /*6a90*/  SEL R25, R17, R18, P0 ;  /* 0x0000001211197207 */ /* 0x000fe40000000000 */
[----:B------:R-:W-:-:S03]  /*6aa0*/  SEL R18, R18, R17, P0 ;  /* 0x0000001112127207 */ /* 0x000fc60000000000 */
[----:B------:R-:W-:-:S07]  /*6ab0*/  IMAD.MOV.U32 R17, RZ, RZ, R25 ;  /* 0x000000ffff117224 */ /* 0x000fce00078e0019 */
.L_x_321:
[----:B------:R-:W-:Y:S05]  /*6ac0*/  BSYNC.RECONVERGENT B0 ;  /* 0x0000000000007941 */ /* 0x000fea0003800200 */
.L_x_320:
        /* <DEDUP_REMOVED lines=40> */
.L_x_327:
        /* <DEDUP_REMOVED lines=11> */
.L_x_326:
[----:B------:R-:W-:-:S04]  /*6e00*/  ISETP.GT.AND P0, PT, R26, R29, PT ;  /* 0x0000001d1a00720c */ /* 0x000fc80003f04270 */
[----:B------:R-:W-:Y:S02]  /*6e10*/  SEL R25, R19, R20, P0 ;  /* 0x0000001413197207 */ /* 0x000fe40000000000 */
[----:B------:R-:W-:-:S03]  /*6e20*/  SEL R20, R20, R19, P0 ;  /* 0x0000001314147207 */ /* 0x000fc60000000000 */
[----:B------:R-:W-:-:S07]  /*6e30*/  IMAD.MOV.U32 R19, RZ, RZ, R25 ;  /* 0x000000ffff137224 */ /* 0x000fce00078e0019 */
.L_x_325:
[----:B------:R-:W-:Y:S05]  /*6e40*/  BSYNC.RECONVERGENT B0 ;  /* 0x0000000000007941 */ /* 0x000fea0003800200 */
.L_x_324:
        /* <DEDUP_REMOVED lines=40> */
.L_x_331:
        /* <DEDUP_REMOVED lines=11> */
.L_x_330:
[----:B------:R-:W-:-:S04]  /*7180*/  ISETP.GT.AND P0, PT, R26, R29, PT ;  /* 0x0000001d1a00720c */ /* 0x000fc80003f04270 */
[----:B------:R-:W-:Y:S02]  /*7190*/  SEL R25, R21, R22, P0 ;  /* 0x0000001615197207 */ /* 0x000fe40000000000 */
[----:B------:R-:W-:-:S03]  /*71a0*/  SEL R22, R22, R21, P0 ;  /* 0x0000001516167207 */ /* 0x000fc60000000000 */
[----:B------:R-:W-:-:S07]  /*71b0*/  IMAD.MOV.U32 R21, RZ, RZ, R25 ;  /* 0x000000ffff157224 */ /* 0x000fce00078e0019 */
.L_x_329:
[----:B------:R-:W-:Y:S05]  /*71c0*/  BSYNC.RECONVERGENT B0 ;  /* 0x0000000000007941 */ /* 0x000fea0003800200 */
.L_x_328:
        /* <DEDUP_REMOVED lines=40> */
.L_x_335:
        /* <DEDUP_REMOVED lines=11> */
.L_x_334:
[----:B------:R-:W-:-:S04]  /*7500*/  ISETP.GT.AND P0, PT, R26, R29, PT ;  /* 0x0000001d1a00720c */ /* 0x000fc80003f04270 */
[----:B------:R-:W-:Y:S02]  /*7510*/  SEL R25, R23, R24, P0 ;  /* 0x0000001817197207 */ /* 0x000fe40000000000 */
[----:B------:R-:W-:-:S03]  /*7520*/  SEL R24, R24, R23, P0 ;  /* 0x0000001718187207 */ /* 0x000fc60000000000 */
[----:B------:R-:W-:-:S07]  /*7530*/  IMAD.MOV.U32 R23, RZ, RZ, R25 ;  /* 0x000000ffff177224 */ /* 0x000fce00078e0019 */
.L_x_333:
[----:B------:R-:W-:Y:S05]  /*7540*/  BSYNC.RECONVERGENT B0 ;  /* 0x0000000000007941 */ /* 0x000fea0003800200 */
.L_x_332:
        /* <DEDUP_REMOVED lines=40> */
.L_x_339:
        /* <DEDUP_REMOVED lines=11> */
.L_x_338:
[----:B------:R-:W-:-:S04]  /*7880*/  ISETP.GT.AND P0, PT, R26, R29, PT ;  /* 0x0000001d1a00720c */ /* 0x000fc80003f04270 */
[----:B------:R-:W-:Y:S02]  /*7890*/  SEL R25, R10, R7, P0 ;  /* 0x000000070a197207 */ /* 0x000fe40000000000 */
[----:B------:R-:W-:-:S03]  /*78a0*/  SEL R7, R7, R10, P0 ;  /* 0x0000000a07077207 */ /* 0x000fc60000000000 */
[----:B------:R-:W-:-:S07]  /*78b0*/  IMAD.MOV.U32 R10, RZ, RZ, R25 ;  /* 0x000000ffff0a7224 */ /* 0x000fce00078e0019 */
.L_x_337:
[----:B------:R-:W-:Y:S05]  /*78c0*/  BSYNC.RECONVERGENT B0 ;  /* 0x0000000000007941 */ /* 0x000fea0003800200 */
.L_x_336:
        /* <DEDUP_REMOVED lines=40> */
.L_x_343:
        /* <DEDUP_REMOVED lines=11> */
.L_x_342:
[----:B------:R-:W-:-:S04]  /*7c00*/  ISETP.GT.AND P0, PT, R26, R29, PT ;  /* 0x0000001d1a00720c */ /* 0x000fc80003f04270 */
[----:B------:R-:W-:Y:S02]  /*7c10*/  SEL R25, R12, R9, P0 ;  /* 0x000000090c197207 */ /* 0x000fe40000000000 */
[----:B------:R-:W-:-:S03]  /*7c20*/  SEL R9, R9, R12, P0 ;  /* 0x0000000c09097207 */ /* 0x000fc60000000000 */
[----:B------:R-:W-:-:S07]  /*7c30*/  IMAD.MOV.U32 R12, RZ, RZ, R25 ;  /* 0x000000ffff0c7224 */ /* 0x000fce00078e0019 */
.L_x_341:
[----:B------:R-:W-:Y:S05]  /*7c40*/  BSYNC.RECONVERGENT B0 ;  /* 0x0000000000007941 */ /* 0x000fea0003800200 */
.L_x_340:
        /* <DEDUP_REMOVED lines=40> */
.L_x_347:
        /* <DEDUP_REMOVED lines=11> */
.L_x_346:
[----:B------:R-:W-:-:S04]  /*7f80*/  ISETP.GT.AND P0, PT, R26, R29, PT ;  /* 0x0000001d1a00720c */ /* 0x000fc80003f04270 */
[----:B------:R-:W-:Y:S02]  /*7f90*/  SEL R25, R14, R11, P0 ;  /* 0x0000000b0e197207 */ /* 0x000fe40000000000 */
[----:B------:R-:W-:-:S03]  /*7fa0*/  SEL R11, R11, R14, P0 ;  /* 0x0000000e0b0b7207 */ /* 0x000fc60000000000 */
[----:B------:R-:W-:-:S07]  /*7fb0*/  IMAD.MOV.U32 R14, RZ, RZ, R25 ;  /* 0x000000ffff0e7224 */ /* 0x000fce00078e0019 */
.L_x_345:
[----:B------:R-:W-:Y:S05]  /*7fc0*/  BSYNC.RECONVERGENT B0 ;  /* 0x0000000000007941 */ /* 0x000fea0003800200 */
.L_x_344:
        /* <DEDUP_REMOVED lines=40> */
.L_x_351:
        /* <DEDUP_REMOVED lines=11> */
.L_x_350:
[----:B------:R-:W-:-:S04]  /*8300*/  ISETP.GT.AND P0, PT, R26, R29, PT ;  /* 0x0000001d1a00720c */ /* 0x000fc80003f04270 */
[----:B------:R-:W-:Y:S02]  /*8310*/  SEL R25, R16, R13, P0 ;  /* 0x0000000d10197207 */ /* 0x000fe40000000000 */
[----:B------:R-:W-:-:S03]  /*8320*/  SEL R13, R13, R16, P0 ;  /* 0x000000100d0d7207 */ /* 0x000fc60000000000 */
[----:B------:R-:W-:-:S07]  /*8330*/  IMAD.MOV.U32 R16, RZ, RZ, R25 ;  /* 0x000000ffff107224 */ /* 0x000fce00078e0019 */
.L_x_349:
[----:B------:R-:W-:Y:S05]  /*8340*/  BSYNC.RECONVERGENT B0 ;  /* 0x0000000000007941 */ /* 0x000fea0003800200 */
.L_x_348:
        /* <DEDUP_REMOVED lines=40> */
.L_x_355:
        /* <DEDUP_REMOVED lines=11> */
.L_x_354:
[----:B------:R-:W-:-:S04]  /*8680*/  ISETP.GT.AND P0, PT, R26, R29, PT ;  /* 0x0000001d1a00720c */ /* 0x000fc80003f04270 */
[----:B------:R-:W-:Y:S02]  /*8690*/  SEL R25, R18, R15, P0 ;  /* 0x0000000f12197207 */ /* 0x000fe40000000000 */
[----:B------:R-:W-:-:S03]  /*86a0*/  SEL R15, R15, R18, P0 ;  /* 0x000000120f0f7207 */ /* 0x000fc60000000000 */
[----:B------:R-:W-:-:S07]  /*86b0*/  IMAD.MOV.U32 R18, RZ, RZ, R25 ;  /* 0x000000ffff127224 */ /* 0x000fce00078e0019 */
.L_x_353:
[----:B------:R-:W-:Y:S05]  /*86c0*/  BSYNC.RECONVERGENT B0 ;  /* 0x0000000000007941 */ /* 0x000fea0003800200 */
.L_x_352:
        /* <DEDUP_REMOVED lines=40> */
.L_x_359:
        /* <DEDUP_REMOVED lines=11> */
.L_x_358:
[----:B------:R-:W-:-:S04]  /*8a00*/  ISETP.GT.AND P0, PT, R26, R29, PT ;  /* 0x0000001d1a00720c */ /* 0x000fc80003f04270 */
[----:B------:R-:W-:Y:S02]  /*8a10*/  SEL R25, R20, R17, P0 ;  /* 0x0000001114197207 */ /* 0x000fe40000000000 */
[----:B------:R-:W-:-:S03]  /*8a20*/  SEL R17, R17, R20, P0 ;  /* 0x0000001411117207 */ /* 0x000fc60000000000 */
[----:B------:R-:W-:-:S07]  /*8a30*/  IMAD.MOV.U32 R20, RZ, RZ, R25 ;  /* 0x000000ffff147224 */ /* 0x000fce00078e0019 */
.L_x_357:
[----:B------:R-:W-:Y:S05]  /*8a40*/  BSYNC.RECONVERGENT B0 ;  /* 0x0000000000007941 */ /* 0x000fea0003800200 */
.L_x_356:
        /* <DEDUP_REMOVED lines=40> */
.L_x_363:
        /* <DEDUP_REMOVED lines=11> */
.L_x_362:
[----:B------:R-:W-:-:S04]  /*8d80*/  ISETP.GT.AND P0, PT, R26, R29, PT ;  /* 0x0000001d1a00720c */ /* 0x000fc80003f04270 */
[----:B------:R-:W-:Y:S02]  /*8d90*/  SEL R25, R22, R19, P0 ;  /* 0x0000001316197207 */ /* 0x000fe40000000000 */
[----:B------:R-:W-:-:S03]  /*8da0*/  SEL R19, R19, R22, P0 ;  /* 0x0000001613137207 */ /* 0x000fc60000000000 */
[----:B------:R-:W-:-:S07]  /*8db0*/  IMAD.MOV.U32 R22, RZ, RZ, R25 ;  /* 0x000000ffff167224 */ /* 0x000fce00078e0019 */
.L_x_361:
[----:B------:R-:W-:Y:S05]  /*8dc0*/  BSYNC.RECONVERGENT B0 ;  /* 0x0000000000007941 */ /* 0x000fea0003800200 */
.L_x_360:
        /* <DEDUP_REMOVED lines=40> */
.L_x_367:
        /* <DEDUP_REMOVED lines=11> */
.L_x_366:
[----:B------:R-:W-:-:S04]  /*9100*/  ISETP.GT.AND P0, PT, R26, R29, PT ;  /* 0x0000001d1a00720c */ /* 0x000fc80003f04270 */
[----:B------:R-:W-:Y:S02]  /*9110*/  SEL R25, R24, R21, P0 ;  /* 0x0000001518197207 */ /* 0x000fe40000000000 */
[----:B------:R-:W-:-:S03]  /*9120*/  SEL R21, R21, R24, P0 ;  /* 0x0000001815157207 */ /* 0x000fc60000000000 */
[----:B------:R-:W-:-:S07]  /*9130*/  IMAD.MOV.U32 R24, RZ, RZ, R25 ;  /* 0x000000ffff187224 */ /* 0x000fce00078e0019 */
.L_x_365:
[----:B------:R-:W-:Y:S05]  /*9140*/  BSYNC.RECONVERGENT B0 ;  /* 0x0000000000007941 */ /* 0x000fea0003800200 */
.L_x_364:
        /* <DEDUP_REMOVED lines=40> */
.L_x_371:
        /* <DEDUP_REMOVED lines=11> */
.L_x_370:
[----:B------:R-:W-:-:S04]  /*9480*/  ISETP.GT.AND P0, PT, R26, R29, PT ;  /* 0x0000001d1a00720c */ /* 0x000fc80003f04270 */
[----:B------:R-:W-:Y:S02]  /*9490*/  SEL R25, R9, R10, P0 ;  /* 0x0000000a09197207 */ /* 0x000fe40000000000 */
[----:B------:R-:W-:-:S03]  /*94a0*/  SEL R10, R10, R9, P0 ;  /* 0x000000090a0a7207 */ /* 0x000fc60000000000 */
[----:B------:R-:W-:-:S07]  /*94b0*/  IMAD.MOV.U32 R9, RZ, RZ, R25 ;  /* 0x000000ffff097224 */ /* 0x000fce00078e0019 */
.L_x_369:
[----:B------:R-:W-:Y:S05]  /*94c0*/  BSYNC.RECONVERGENT B0 ;  /* 0x0000000000007941 */ /* 0x000fea0003800200 */
.L_x_368:
        /* <DEDUP_REMOVED lines=40> */
.L_x_375:
        /* <DEDUP_REMOVED lines=11> */
.L_x_374:
[----:B------:R-:W-:-:S04]  /*9800*/  ISETP.GT.AND P0, PT, R26, R29, PT ;  /* 0x0000001d1a00720c */ /* 0x000fc80003f04270 */
[----:B------:R-:W-:Y:S02]  /*9810*/  SEL R25, R11, R12, P0 ;  /* 0x0000000c0b197207 */ /* 0x000fe40000000000 */
[----:B------:R-:W-:-:S03]  /*9820*/  SEL R12, R12, R11, P0 ;  /* 0x0000000b0c0c7207 */ /* 0x000fc60000000000 */
[----:B------:R-:W-:-:S07]  /*9830*/  IMAD.MOV.U32 R11, RZ, RZ, R25 ;  /* 0x000000ffff0b7224 */ /* 0x000fce00078e0019 */
.L_x_373:
[----:B------:R-:W-:Y:S05]  /*9840*/  BSYNC.RECONVERGENT B0 ;  /* 0x0000000000007941 */ /* 0x000fea0003800200 */
.L_x_372:
        /* <DEDUP_REMOVED lines=40> */
.L_x_379:
        /* <DEDUP_REMOVED lines=11> */
.L_x_378:
[----:B------:R-:W-:-:S04]  /*9b80*/  ISETP.GT.AND P0, PT, R26, R29, PT ;  /* 0x0000001d1a00720c */ /* 0x000fc80003f04270 */
[----:B------:R-:W-:Y:S02]  /*9b90*/  SEL R25, R13, R14, P0 ;  /* 0x0000000e0d197207 */ /* 0x000fe40000000000 */
[----:B------:R-:W-:-:S03]  /*9ba0*/  SEL R14, R14, R13, P0 ;  /* 0x0000000d0e0e7207 */ /* 0x000fc60000000000 */
[----:B------:R-:W-:-:S07]  /*9bb0*/  IMAD.MOV.U32 R13, RZ, RZ, R25 ;  /* 0x000000ffff0d7224 */ /* 0x000fce00078e0019 */
.L_x_377:
[----:B------:R-:W-:Y:S05]  /*9bc0*/  BSYNC.RECONVERGENT B0 ;  /* 0x0000000000007941 */ /* 0x000fea0003800200 */
.L_x_376:
        /* <DEDUP_REMOVED lines=40> */
.L_x_383:
        /* <DEDUP_REMOVED lines=11> */
.L_x_382:
[----:B------:R-:W-:-:S04]  /*9f00*/  ISETP.GT.AND P0, PT, R26, R29, PT ;  /* 0x0000001d1a00720c */ /* 0x000fc80003f04270 */
[----:B------:R-:W-:Y:S02]  /*9f10*/  SEL R25, R15, R16, P0 ;  /* 0x000000100f197207 */ /* 0x000fe40000000000 */
[----:B------:R-:W-:-:S03]  /*9f20*/  SEL R16, R16, R15, P0 ;  /* 0x0000000f10107207 */ /* 0x000fc60000000000 */
[----:B------:R-:W-:-:S07]  /*9f30*/  IMAD.MOV.U32 R15, RZ, RZ, R25 ;  /* 0x000000ffff0f7224 */ /* 0x000fce00078e0019 */
.L_x_381:
[----:B------:R-:W-:Y:S05]  /*9f40*/  BSYNC.RECONVERGENT B0 ;  /* 0x0000000000007941 */ /* 0x000fea0003800200 */
.L_x_380:
        /* <DEDUP_REMOVED lines=40> */
.L_x_387:
        /* <DEDUP_REMOVED lines=11> */
.L_x_386:
[----:B------:R-:W-:-:S04]  /*a280*/  ISETP.GT.AND P0, PT, R26, R29, PT ;  /* 0x0000001d1a00720c */ /* 0x000fc80003f04270 */
[----:B------:R-:W-:Y:S02]  /*a290*/  SEL R25, R17, R18, P0 ;  /* 0x0000001211197207 */ /* 0x000fe40000000000 */
[----:B------:R-:W-:-:S03]  /*a2a0*/  SEL R18, R18, R17, P0 ;  /* 0x0000001112127207 */ /* 0x000fc60000000000 */
[----:B------:R-:W-:-:S07]  /*a2b0*/  IMAD.MOV.U32 R17, RZ, RZ, R25 ;  /* 0x000000ffff117224 */ /* 0x000fce00078e0019 */
.L_x_385:
[----:B------:R-:W-:Y:S05]  /*a2c0*/  BSYNC.RECONVERGENT B0 ;  /* 0x0000000000007941 */ /* 0x000fea0003800200 */
.L_x_384:
        /* <DEDUP_REMOVED lines=40> */
.L_x_391:
        /* <DEDUP_REMOVED lines=11> */
.L_x_390:
[----:B------:R-:W-:-:S04]  /*a600*/  ISETP.GT.AND P0, PT, R26, R29, PT ;  /* 0x0000001d1a00720c */ /* 0x000fc80003f04270 */
[----:B------:R-:W-:Y:S02]  /*a610*/  SEL R25, R19, R20, P0 ;  /* 0x0000001413197207 */ /* 0x000fe40000000000 */
[----:B------:R-:W-:-:S03]  /*a620*/  SEL R20, R20, R19, P0 ;  /* 0x0000001314147207 */ /* 0x000fc60000000000 */
[----:B------:R-:W-:-:S07]  /*a630*/  IMAD.MOV.U32 R19, RZ, RZ, R25 ;  /* 0x000000ffff137224 */ /* 0x000fce00078e0019 */
.L_x_389:
[----:B------:R-:W-:Y:S05]  /*a640*/  BSYNC.RECONVERGENT B0 ;  /* 0x0000000000007941 */ /* 0x000fea0003800200 */
.L_x_388:
        /* <DEDUP_REMOVED lines=40> */
.L_x_395:
        /* <DEDUP_REMOVED lines=11> */
.L_x_394:
[----:B------:R-:W-:-:S04]  /*a980*/  ISETP.GT.AND P0, PT, R26, R29, PT ;  /* 0x0000001d1a00720c */ /* 0x000fc80003f04270 */
[----:B------:R-:W-:Y:S02]  /*a990*/  SEL R25, R21, R22, P0 ;  /* 0x0000001615197207 */ /* 0x000fe40000000000 */
[----:B------:R-:W-:-:S03]  /*a9a0*/  SEL R22, R22, R21, P0 ;  /* 0x0000001516167207 */ /* 0x000fc60000000000 */
[----:B------:R-:W-:-:S07]  /*a9b0*/  IMAD.MOV.U32 R21, RZ, RZ, R25 ;  /* 0x000000ffff157224 */ /* 0x000fce00078e0019 */
.L_x_393:
[----:B------:R-:W-:Y:S05]  /*a9c0*/  BSYNC.RECONVERGENT B0 ;  /* 0x0000000000007941 */ /* 0x000fea0003800200 */
.L_x_392:
        /* <DEDUP_REMOVED lines=40> */
.L_x_399:
        /* <DEDUP_REMOVED lines=11> */
.L_x_398:
[----:B------:R-:W-:-:S04]  /*ad00*/  ISETP.GT.AND P0, PT, R26, R29, PT ;  /* 0x0000001d1a00720c */ /* 0x000fc80003f04270 */
[----:B------:R-:W-:Y:S02]  /*ad10*/  SEL R25, R23, R24, P0 ;  /* 0x0000001817197207 */ /* 0x000fe40000000000 */
[----:B------:R-:W-:-:S03]  /*ad20*/  SEL R24, R24, R23, P0 ;  /* 0x0000001718187207 */ /* 0x000fc60000000000 */
[----:B------:R-:W-:-:S07]  /*ad30*/  IMAD.MOV.U32 R23, RZ, RZ, R25 ;  /* 0x000000ffff177224 */ /* 0x000fce00078e0019 */
.L_x_397:
[----:B------:R-:W-:Y:S05]  /*ad40*/  BSYNC.RECONVERGENT B0 ;  /* 0x0000000000007941 */ /* 0x000fea0003800200 */
.L_x_396:
        /* <DEDUP_REMOVED lines=40> */
.L_x_403:
        /* <DEDUP_REMOVED lines=11> */
.L_x_402:
[----:B------:R-:W-:-:S04]  /*b080*/  ISETP.GT.AND P0, PT, R26, R29, PT ;  /* 0x0000001d1a00720c */ /* 0x000fc80003f04270 */
[----:B------:R-:W-:Y:S02]  /*b090*/  SEL R25, R10, R7, P0 ;  /* 0x000000070a197207 */ /* 0x000fe40000000000 */
[----:B------:R-:W-:-:S03]  /*b0a0*/  SEL R7, R7, R10, P0 ;  /* 0x0000000a07077207 */ /* 0x000fc60000000000 */
[----:B------:R-:W-:-:S07]  /*b0b0*/  IMAD.MOV.U32 R10, RZ, RZ, R25 ;  /* 0x000000ffff0a7224 */ /* 0x000fce00078e0019 */
.L_x_401:
[----:B------:R-:W-:Y:S05]  /*b0c0*/  BSYNC.RECONVERGENT B0 ;  /* 0x0000000000007941 */ /* 0x000fea0003800200 */
.L_x_400:
        /* <DEDUP_REMOVED lines=40> */
.L_x_407:
        /* <DEDUP_REMOVED lines=11> */
.L_x_406:
[----:B------:R-:W-:-:S04]  /*b400*/  ISETP.GT.AND P0, PT, R26, R29, PT ;  /* 0x0000001d1a00720c */ /* 0x000fc80003f04270 */
[----:B------:R-:W-:Y:S02]  /*b410*/  SEL R25, R12, R9, P0 ;  /* 0x000000090c197207 */ /* 0x000fe40000000000 */
[----:B------:R-:W-:-:S03]  /*b420*/  SEL R9, R9, R12, P0 ;  /* 0x0000000c09097207 */ /* 0x000fc60000000000 */
[----:B------:R-:W-:-:S07]  /*b430*/  IMAD.MOV.U32 R12, RZ, RZ, R25 ;  /* 0x000000ffff0c7224 */ /* 0x000fce00078e0019 */
.L_x_405:
[----:B------:R-:W-:Y:S05]  /*b440*/  BSYNC.RECONVERGENT B0 ;  /* 0x0000000000007941 */ /* 0x000fea0003800200 */
.L_x_404:
        /* <DEDUP_REMOVED lines=40> */
.L_x_411:
        /* <DEDUP_REMOVED lines=11> */
.L_x_410:
[----:B------:R-:W-:-:S04]  /*b780*/  ISETP.GT.AND P0, PT, R26, R29, PT ;  /* 0x0000001d1a00720c */ /* 0x000fc80003f04270 */
[----:B------:R-:W-:Y:S02]  /*b790*/  SEL R25, R14, R11, P0 ;  /* 0x0000000b0e197207 */ /* 0x000fe40000000000 */
[----:B------:R-:W-:-:S03]  /*b7a0*/  SEL R11, R11, R14, P0 ;  /* 0x0000000e0b0b7207 */ /* 0x000fc60000000000 */
[----:B------:R-:W-:-:S07]  /*b7b0*/  IMAD.MOV.U32 R14, RZ, RZ, R25 ;  /* 0x000000ffff0e7224 */ /* 0x000fce00078e0019 */
.L_x_409:
[----:B------:R-:W-:Y:S05]  /*b7c0*/  BSYNC.RECONVERGENT B0 ;  /* 0x0000000000007941 */ /* 0x000fea0003800200 */
.L_x_408:
        /* <DEDUP_REMOVED lines=40> */
.L_x_415:
        /* <DEDUP_REMOVED lines=11> */
.L_x_414:
[----:B------:R-:W-:-:S04]  /*bb00*/  ISETP.GT.AND P0, PT, R26, R29, PT ;  /* 0x0000001d1a00720c */ /* 0x000fc80003f04270 */
[----:B------:R-:W-:Y:S02]  /*bb10*/  SEL R25, R16, R13, P0 ;  /* 0x0000000d10197207 */ /* 0x000fe40000000000 */
[----:B------:R-:W-:-:S03]  /*bb20*/  SEL R13, R13, R16, P0 ;  /* 0x000000100d0d7207 */ /* 0x000fc60000000000 */
[----:B------:R-:W-:-:S07]  /*bb30*/  IMAD.MOV.U32 R16, RZ, RZ, R25 ;  /* 0x000000ffff107224 */ /* 0x000fce00078e0019 */
.L_x_413:
[----:B------:R-:W-:Y:S05]  /*bb40*/  BSYNC.RECONVERGENT B0 ;  /* 0x0000000000007941 */ /* 0x000fea0003800200 */
.L_x_412:
        /* <DEDUP_REMOVED lines=40> */
.L_x_419:
        /* <DEDUP_REMOVED lines=11> */
.L_x_418:
[----:B------:R-:W-:-:S04]  /*be80*/  ISETP.GT.AND P0, PT, R26, R29, PT ;  /* 0x0000001d1a00720c */ /* 0x000fc80003f04270 */
[----:B------:R-:W-:Y:S02]  /*be90*/  SEL R25, R18, R15, P0 ;  /* 0x0000000f12197207 */ /* 0x000fe40000000000 */
[----:B------:R-:W-:-:S03]  /*bea0*/  SEL R15, R15, R18, P0 ;  /* 0x000000120f0f7207 */ /* 0x000fc60000000000 */
[----:B------:R-:W-:-:S07]  /*beb0*/  IMAD.MOV.U32 R18, RZ, RZ, R25 ;  /* 0x000000ffff127224 */ /* 0x000fce00078e0019 */
.L_x_417:
[----:B------:R-:W-:Y:S05]  /*bec0*/  BSYNC.RECONVERGENT B0 ;  /* 0x0000000000007941 */ /* 0x000fea0003800200 */
.L_x_416:
        /* <DEDUP_REMOVED lines=40> */
.L_x_423:
        /* <DEDUP_REMOVED lines=11> */
.L_x_422:
[----:B------:R-:W-:-:S04]  /*c200*/  ISETP.GT.AND P0, PT, R26, R29, PT ;  /* 0x0000001d1a00720c */ /* 0x000fc80003f04270 */
[----:B------:R-:W-:Y:S02]  /*c210*/  SEL R25, R20, R17, P0 ;  /* 0x0000001114197207 */ /* 0x000fe40000000000 */
[----:B------:R-:W-:-:S03]  /*c220*/  SEL R17, R17, R20, P0 ;  /* 0x0000001411117207 */ /* 0x000fc60000000000 */
[----:B------:R-:W-:-:S07]  /*c230*/  IMAD.MOV.U32 R20, RZ, RZ, R25 ;  /* 0x000000ffff147224 */ /* 0x000fce00078e0019 */
.L_x_421:
[----:B------:R-:W-:Y:S05]  /*c240*/  BSYNC.RECONVERGENT B0 ;  /* 0x0000000000007941 */ /* 0x000fea0003800200 */
.L_x_420:
        /* <DEDUP_REMOVED lines=40> */
.L_x_427:
        /* <DEDUP_REMOVED lines=11> */
.L_x_426:
[----:B------:R-:W-:-:S04]  /*c580*/  ISETP.GT.AND P0, PT, R26, R29, PT ;  /* 0x0000001d1a00720c */ /* 0x000fc80003f04270 */
[----:B------:R-:W-:Y:S02]  /*c590*/  SEL R25, R22, R19, P0 ;  /* 0x0000001316197207 */ /* 0x000fe40000000000 */
[----:B------:R-:W-:-:S03]  /*c5a0*/  SEL R19, R19, R22, P0 ;  /* 0x0000001613137207 */ /* 0x000fc60000000000 */
[----:B------:R-:W-:-:S07]  /*c5b0*/  IMAD.MOV.U32 R22, RZ, RZ, R25 ;  /* 0x000000ffff167224 */ /* 0x000fce00078e0019 */
.L_x_425:
[----:B------:R-:W-:Y:S05]  /*c5c0*/  BSYNC.RECONVERGENT B0 ;  /* 0x0000000000007941 */ /* 0x000fea0003800200 */
.L_x_424:
        /* <DEDUP_REMOVED lines=40> */
.L_x_431:
        /* <DEDUP_REMOVED lines=11> */
.L_x_430:
[----:B------:R-:W-:-:S04]  /*c900*/  ISETP.GT.AND P0, PT, R26, R29, PT ;  /* 0x0000001d1a00720c */ /* 0x000fc80003f04270 */
[----:B------:R-:W-:Y:S02]  /*c910*/  SEL R25, R24, R21, P0 ;  /* 0x0000001518197207 */ /* 0x000fe40000000000 */
[----:B------:R-:W-:-:S03]  /*c920*/  SEL R21, R21, R24, P0 ;  /* 0x0000001815157207 */ /* 0x000fc60000000000 */
[----:B------:R-:W-:-:S07]  /*c930*/  IMAD.MOV.U32 R24, RZ, RZ, R25 ;  /* 0x000000ffff187224 */ /* 0x000fce00078e0019 */
.L_x_429:
[----:B------:R-:W-:Y:S05]  /*c940*/  BSYNC.RECONVERGENT B0 ;  /* 0x0000000000007941 */ /* 0x000fea0003800200 */
.L_x_428:
        /* <DEDUP_REMOVED lines=40> */
.L_x_435:
        /* <DEDUP_REMOVED lines=11> */
.L_x_434:
[----:B------:R-:W-:-:S04]  /*cc80*/  ISETP.GT.AND P0, PT, R26, R29, PT ;  /* 0x0000001d1a00720c */ /* 0x000fc80003f04270 */
[----:B------:R-:W-:Y:S02]  /*cc90*/  SEL R25, R9, R10, P0 ;  /* 0x0000000a09197207 */ /* 0x000fe40000000000 */
[----:B------:R-:W-:-:S03]  /*cca0*/  SEL R10, R10, R9, P0 ;  /* 0x000000090a0a7207 */ /* 0x000fc60000000000 */
[----:B------:R-:W-:-:S07]  /*ccb0*/  IMAD.MOV.U32 R9, RZ, RZ, R25 ;  /* 0x000000ffff097224 */ /* 0x000fce00078e0019 */
.L_x_433:
[----:B------:R-:W-:Y:S05]  /*ccc0*/  BSYNC.RECONVERGENT B0 ;  /* 0x0000000000007941 */ /* 0x000fea0003800200 */
.L_x_432:
        /* <DEDUP_REMOVED lines=40> */
.L_x_439:
        /* <DEDUP_REMOVED lines=11> */
.L_x_438:
[----:B------:R-:W-:-:S04]  /*d000*/  ISETP.GT.AND P0, PT, R26, R29, PT ;  /* 0x0000001d1a00720c */ /* 0x000fc80003f04270 */
[----:B------:R-:W-:Y:S02]  /*d010*/  SEL R25, R11, R12, P0 ;  /* 0x0000000c0b197207 */ /* 0x000fe40000000000 */
[----:B------:R-:W-:-:S03]  /*d020*/  SEL R12, R12, R11, P0 ;  /* 0x0000000b0c0c7207 */ /* 0x000fc60000000000 */
[----:B------:R-:W-:-:S07]  /*d030*/  IMAD.MOV.U32 R11, RZ, RZ, R25 ;  /* 0x000000ffff0b7224 */ /* 0x000fce00078e0019 */
.L_x_437:
[----:B------:R-:W-:Y:S05]  /*d040*/  BSYNC.RECONVERGENT B0 ;  /* 0x0000000000007941 */ /* 0x000fea0003800200 */
.L_x_436:
        /* <DEDUP_REMOVED lines=40> */
.L_x_443:
        /* <DEDUP_REMOVED lines=11> */
.L_x_442:
[----:B------:R-:W-:-:S04]  /*d380*/  ISETP.GT.AND P0, PT, R26, R29, PT ;  /* 0x0000001d1a00720c */ /* 0x000fc80003f04270 */
[----:B------:R-:W-:Y:S02]  /*d390*/  SEL R25, R13, R14, P0 ;  /* 0x0000000e0d197207 */ /* 0x000fe40000000000 */
[----:B------:R-:W-:-:S03]  /*d3a0*/  SEL R14, R14, R13, P0 ;  /* 0x0000000d0e0e7207 */ /* 0x000fc60000000000 */
[----:B------:R-:W-:-:S07]  /*d3b0*/  IMAD.MOV.U32 R13, RZ, RZ, R25 ;  /* 0x000000ffff0d7224 */ /* 0x000fce00078e0019 */
.L_x_441:
[----:B------:R-:W-:Y:S05]  /*d3c0*/  BSYNC.RECONVERGENT B0 ;  /* 0x0000000000007941 */ /* 0x000fea0003800200 */
.L_x_440:
        /* <DEDUP_REMOVED lines=40> */
.L_x_447:
        /* <DEDUP_REMOVED lines=11> */
.L_x_446:
[----:B------:R-:W-:-:S04]  /*d700*/  ISETP.GT.AND P0, PT, R26, R29, PT ;  /* 0x0000001d1a00720c */ /* 0x000fc80003f04270 */
[----:B------:R-:W-:Y:S02]  /*d710*/  SEL R25, R15, R16, P0 ;  /* 0x000000100f197207 */ /* 0x000fe40000000000 */
[----:B------:R-:W-:-:S03]  /*d720*/  SEL R16, R16, R15, P0 ;  /* 0x0000000f10107207 */ /* 0x000fc60000000000 */
[----:B------:R-:W-:-:S07]  /*d730*/  IMAD.MOV.U32 R15, RZ, RZ, R25 ;  /* 0x000000ffff0f7224 */ /* 0x000fce00078e0019 */
.L_x_445:
[----:B------:R-:W-:Y:S05]  /*d740*/  BSYNC.RECONVERGENT B0 ;  /* 0x0000000000007941 */ /* 0x000fea0003800200 */
.L_x_444:
        /* <DEDUP_REMOVED lines=40> */
.L_x_451:
        /* <DEDUP_REMOVED lines=11> */
.L_x_450:
[----:B------:R-:W-:-:S04]  /*da80*/  ISETP.GT.AND P0, PT, R26, R29, PT ;  /* 0x0000001d1a00720c */ /* 0x000fc80003f04270 */
[----:B------:R-:W-:Y:S02]  /*da90*/  SEL R25, R17, R18, P0 ;  /* 0x0000001211197207 */ /* 0x000fe40000000000 */
[----:B------:R-:W-:-:S03]  /*daa0*/  SEL R18, R18, R17, P0 ;  /* 0x0000001112127207 */ /* 0x000fc60000000000 */
[----:B------:R-:W-:-:S07]  /*dab0*/  IMAD.MOV.U32 R17, RZ, RZ, R25 ;  /* 0x000000ffff117224 */ /* 0x000fce00078e0019 */
.L_x_449:
[----:B------:R-:W-:Y:S05]  /*dac0*/  BSYNC.RECONVERGENT B0 ;  /* 0x0000000000007941 */ /* 0x000fea0003800200 */
.L_x_448:
        /* <DEDUP_REMOVED lines=40> */
.L_x_455:
        /* <DEDUP_REMOVED lines=11> */
.L_x_454:
[----:B------:R-:W-:-:S04]  /*de00*/  ISETP.GT.AND P0, PT, R26, R29, PT ;  /* 0x0000001d1a00720c */ /* 0x000fc80003f04270 */
[----:B------:R-:W-:Y:S02]  /*de10*/  SEL R25, R19, R20, P0 ;  /* 0x0000001413197207 */ /* 0x000fe40000000000 */
[----:B------:R-:W-:-:S03]  /*de20*/  SEL R20, R20, R19, P0 ;  /* 0x0000001314147207 */ /* 0x000fc60000000000 */
[----:B------:R-:W-:-:S07]  /*de30*/  IMAD.MOV.U32 R19, RZ, RZ, R25 ;  /* 0x000000ffff137224 */ /* 0x000fce00078e0019 */
.L_x_453:
[----:B------:R-:W-:Y:S05]  /*de40*/  BSYNC.RECONVERGENT B0 ;  /* 0x0000000000007941 */ /* 0x000fea0003800200 */
.L_x_452:
        /* <DEDUP_REMOVED lines=40> */
.L_x_459:
        /* <DEDUP_REMOVED lines=11> */
.L_x_458:
[----:B------:R-:W-:-:S04]  /*e180*/  ISETP.GT.AND P0, PT, R26, R29, PT ;  /* 0x0000001d1a00720c */ /* 0x000fc80003f04270 */
[----:B------:R-:W-:Y:S02]  /*e190*/  SEL R25, R21, R22, P0 ;  /* 0x0000001615197207 */ /* 0x000fe40000000000 */
[----:B------:R-:W-:-:S03]  /*e1a0*/  SEL R22, R22, R21, P0 ;  /* 0x0000001516167207 */ /* 0x000fc60000000000 */
[----:B------:R-:W-:-:S07]  /*e1b0*/  IMAD.MOV.U32 R21, RZ, RZ, R25 ;  /* 0x000000ffff157224 */ /* 0x000fce00078e0019 */
.L_x_457:
[----:B------:R-:W-:Y:S05]  /*e1c0*/  BSYNC.RECONVERGENT B0 ;  /* 0x0000000000007941 */ /* 0x000fea0003800200 */
.L_x_456:
        /* <DEDUP_REMOVED lines=40> */
.L_x_463:
        /* <DEDUP_REMOVED lines=11> */
.L_x_462:
[----:B------:R-:W-:-:S04]  /*e500*/  ISETP.GT.AND P0, PT, R26, R29, PT ;  /* 0x0000001d1a00720c */ /* 0x000fc80003f04270 */
[----:B------:R-:W-:Y:S02]  /*e510*/  SEL R25, R23, R24, P0 ;  /* 0x0000001817197207 */ /* 0x000fe40000000000 */
[----:B------:R-:W-:-:S03]  /*e520*/  SEL R24, R24, R23, P0 ;  /* 0x0000001718187207 */ /* 0x000fc60000000000 */
[----:B------:R-:W-:-:S07]  /*e530*/  IMAD.MOV.U32 R23, RZ, RZ, R25 ;  /* 0x000000ffff177224 */ /* 0x000fce00078e0019 */
.L_x_461:
[----:B------:R-:W-:Y:S05]  /*e540*/  BSYNC.RECONVERGENT B0 ;  /* 0x0000000000007941 */ /* 0x000fea0003800200 */
.L_x_460:
        /* <DEDUP_REMOVED lines=40> */
.L_x_467:
        /* <DEDUP_REMOVED lines=11> */
.L_x_466:
[----:B------:R-:W-:-:S04]  /*e880*/  ISETP.GT.AND P0, PT, R26, R29, PT ;  /* 0x0000001d1a00720c */ /* 0x000fc80003f04270 */
[----:B------:R-:W-:Y:S02]  /*e890*/  SEL R25, R10, R7, P0 ;  /* 0x000000070a197207 */ /* 0x000fe40000000000 */
[----:B------:R-:W-:-:S03]  /*e8a0*/  SEL R7, R7, R10, P0 ;  /* 0x0000000a07077207 */ /* 0x000fc60000000000 */
[----:B------:R-:W-:-:S07]  /*e8b0*/  IMAD.MOV.U32 R10, RZ, RZ, R25 ;  /* 0x000000ffff0a7224 */ /* 0x000fce00078e0019 */
.L_x_465:
[----:B------:R-:W-:Y:S05]  /*e8c0*/  BSYNC.RECONVERGENT B0 ;  /* 0x0000000000007941 */ /* 0x000fea0003800200 */
.L_x_464:
        /* <DEDUP_REMOVED lines=40> */
.L_x_471:
        /* <DEDUP_REMOVED lines=11> */
.L_x_470:
[----:B------:R-:W-:-:S04]  /*ec00*/  ISETP.GT.AND P0, PT, R26, R29, PT ;  /* 0x0000001d1a00720c */ /* 0x000fc80003f04270 */
[----:B------:R-:W-:Y:S02]  /*ec10*/  SEL R25, R12, R9, P0 ;  /* 0x000000090c197207 */ /* 0x000fe40000000000 */
[----:B------:R-:W-:-:S03]  /*ec20*/  SEL R9, R9, R12, P0 ;  /* 0x0000000c09097207 */ /* 0x000fc60000000000 */
[----:B------:R-:W-:-:S07]  /*ec30*/  IMAD.MOV.U32 R12, RZ, RZ, R25 ;  /* 0x000000ffff0c7224 */ /* 0x000fce00078e0019 */
.L_x_469:
[----:B------:R-:W-:Y:S05]  /*ec40*/  BSYNC.RECONVERGENT B0 ;  /* 0x0000000000007941 */ /* 0x000fea0003800200 */
.L_x_468:
        /* <DEDUP_REMOVED lines=40> */
.L_x_475:
        /* <DEDUP_REMOVED lines=11> */
.L_x_474:
[----:B------:R-:W-:-:S04]  /*ef80*/  ISETP.GT.AND P0, PT, R26, R29, PT ;  /* 0x0000001d1a00720c */ /* 0x000fc80003f04270 */
[----:B------:R-:W-:Y:S02]  /*ef90*/  SEL R25, R14, R11, P0 ;  /* 0x0000000b0e197207 */ /* 0x000fe40000000000 */
[----:B------:R-:W-:-:S03]  /*efa0*/  SEL R11, R11, R14, P0 ;  /* 0x0000000e0b0b7207 */ /* 0x000fc60000000000 */
[----:B------:R-:W-:-:S07]  /*efb0*/  IMAD.MOV.U32 R14, RZ, RZ, R25 ;  /* 0x000000ffff0e7224 */ /* 0x000fce00078e0019 */
.L_x_473:
[----:B------:R-:W-:Y:S05]  /*efc0*/  BSYNC.RECONVERGENT B0 ;  /* 0x0000000000007941 */ /* 0x000fea0003800200 */
.L_x_472:
        /* <DEDUP_REMOVED lines=40> */
.L_x_479:
        /* <DEDUP_REMOVED lines=11> */
.L_x_478:
[----:B------:R-:W-:-:S04]  /*f300*/  ISETP.GT.AND P0, PT, R26, R29, PT ;  /* 0x0000001d1a00720c */ /* 0x000fc80003f04270 */
[----:B------:R-:W-:Y:S02]  /*f310*/  SEL R25, R16, R13, P0 ;  /* 0x0000000d10197207 */ /* 0x000fe40000000000 */
[----:B------:R-:W-:-:S03]  /*f320*/  SEL R13, R13, R16, P0 ;  /* 0x000000100d0d7207 */ /* 0x000fc60000000000 */
[----:B------:R-:W-:-:S07]  /*f330*/  IMAD.MOV.U32 R16, RZ, RZ, R25 ;  /* 0x000000ffff107224 */ /* 0x000fce00078e0019 */
.L_x_477:
[----:B------:R-:W-:Y:S05]  /*f340*/  BSYNC.RECONVERGENT B0 ;  /* 0x0000000000007941 */ /* 0x000fea0003800200 */
.L_x_476:
        /* <DEDUP_REMOVED lines=40> */
.L_x_483:
        /* <DEDUP_REMOVED lines=11> */
.L_x_482:
[----:B------:R-:W-:-:S04]  /*f680*/  ISETP.GT.AND P0, PT, R26, R29, PT ;  /* 0x0000001d1a00720c */ /* 0x000fc80003f04270 */
[----:B------:R-:W-:Y:S02]  /*f690*/  SEL R25, R18, R15, P0 ;  /* 0x0000000f12197207 */ /* 0x000fe40000000000 */
[----:B------:R-:W-:-:S03]  /*f6a0*/  SEL R15, R15, R18, P0 ;  /* 0x000000120f0f7207 */ /* 0x000fc60000000000 */
[----:B------:R-:W-:-:S07]  /*f6b0*/  IMAD.MOV.U32 R18, RZ, RZ, R25 ;  /* 0x000000ffff127224 */ /* 0x000fce00078e0019 */
.L_x_481:
[----:B------:R-:W-:Y:S05]  /*f6c0*/  BSYNC.RECONVERGENT B0 ;  /* 0x0000000000007941 */ /* 0x000fea0003800200 */
.L_x_480:
        /* <DEDUP_REMOVED lines=40> */
.L_x_487:
        /* <DEDUP_REMOVED lines=11> */
.L_x_486:
[----:B------:R-:W-:-:S04]  /*fa00*/  ISETP.GT.AND P0, PT, R26, R29, PT ;  /* 0x0000001d1a00720c */ /* 0x000fc80003f04270 */
[----:B------:R-:W-:Y:S02]  /*fa10*/  SEL R25, R20, R17, P0 ;  /* 0x0000001114197207 */ /* 0x000fe40000000000 */
[----:B------:R-:W-:-:S03]  /*fa20*/  SEL R17, R17, R20, P0 ;  /* 0x0000001411117207 */ /* 0x000fc60000000000 */
[----:B------:R-:W-:-:S07]  /*fa30*/  IMAD.MOV.U32 R20, RZ, RZ, R25 ;  /* 0x000000ffff147224 */ /* 0x000fce00078e0019 */
.L_x_485:
[----:B------:R-:W-:Y:S05]  /*fa40*/  BSYNC.RECONVERGENT B0 ;  /* 0x0000000000007941 */ /* 0x000fea0003800200 */
.L_x_484:
        /* <DEDUP_REMOVED lines=40> */
.L_x_491:
        /* <DEDUP_REMOVED lines=11> */
.L_x_490:
[----:B------:R-:W-:-:S04]  /*fd80*/  ISETP.GT.AND P0, PT, R26, R29, PT ;  /* 0x0000001d1a00720c */ /* 0x000fc80003f04270 */
[----:B------:R-:W-:Y:S02]  /*fd90*/  SEL R25, R22, R19, P0 ;  /* 0x0000001316197207 */ /* 0x000fe40000000000 */
[----:B------:R-:W-:-:S03]  /*fda0*/  SEL R19, R19, R22, P0 ;  /* 0x0000001613137207 */ /* 0x000fc60000000000 */
[----:B------:R-:W-:-:S07]  /*fdb0*/  IMAD.MOV.U32 R22, RZ, RZ, R25 ;  /* 0x000000ffff167224 */ /* 0x000fce00078e0019 */
.L_x_489:
[----:B------:R-:W-:Y:S05]  /*fdc0*/  BSYNC.RECONVERGENT B0 ;  /* 0x0000000000007941 */ /* 0x000fea0003800200 */
.L_x_488:
        /* <DEDUP_REMOVED lines=40> */
.L_x_495:
        /* <DEDUP_REMOVED lines=11> */
.L_x_494:
[----:B------:R-:W-:-:S04]  /*10100*/  ISETP.GT.AND P0, PT, R26, R29, PT ;  /* 0x0000001d1a00720c */ /* 0x000fc80003f04270 */
[----:B------:R-:W-:Y:S02]  /*10110*/  SEL R25, R24, R21, P0 ;  /* 0x0000001518197207 */ /* 0x000fe40000000000 */
[----:B------:R-:W-:-:S03]  /*10120*/  SEL R21, R21, R24, P0 ;  /* 0x0000001815157207 */ /* 0x000fc60000000000 */
[----:B------:R-:W-:-:S07]  /*10130*/  IMAD.MOV.U32 R24, RZ, RZ, R25 ;  /* 0x000000ffff187224 */ /* 0x000fce00078e0019 */
.L_x_493:
[----:B------:R-:W-:Y:S05]  /*10140*/  BSYNC.RECONVERGENT B0 ;  /* 0x0000000000007941 */ /* 0x000fea0003800200 */
.L_x_492:
        /* <DEDUP_REMOVED lines=40> */
.L_x_499:
        /* <DEDUP_REMOVED lines=11> */
.L_x_498:
[----:B------:R-:W-:-:S04]  /*10480*/  ISETP.GT.AND P0, PT, R26, R29, PT ;  /* 0x0000001d1a00720c */ /* 0x000fc80003f04270 */
[----:B------:R-:W-:Y:S02]  /*10490*/  SEL R25, R9, R10, P0 ;  /* 0x0000000a09197207 */ /* 0x000fe40000000000 */
[----:B------:R-:W-:-:S03]  /*104a0*/  SEL R10, R10, R9, P0 ;  /* 0x000000090a0a7207 */ /* 0x000fc60000000000 */
[----:B------:R-:W-:-:S07]  /*104b0*/  IMAD.MOV.U32 R9, RZ, RZ, R25 ;  /* 0x000000ffff097224 */ /* 0x000fce00078e0019 */
.L_x_497:
[----:B------:R-:W-:Y:S05]  /*104c0*/  BSYNC.RECONVERGENT B0 ;  /* 0x0000000000007941 */ /* 0x000fea0003800200 */
.L_x_496:
        /* <DEDUP_REMOVED lines=40> */
.L_x_503:
        /* <DEDUP_REMOVED lines=11> */
.L_x_502:
[----:B------:R-:W-:-:S04]  /*10800*/  ISETP.GT.AND P0, PT, R26, R29, PT ;  /* 0x0000001d1a00720c */ /* 0x000fc80003f04270 */
[----:B------:R-:W-:Y:S02]  /*10810*/  SEL R25, R11, R12, P0 ;  /* 0x0000000c0b197207 */ /* 0x000fe40000000000 */
[----:B------:R-:W-:-:S03]  /*10820*/  SEL R12, R12, R11, P0 ;  /* 0x0000000b0c0c7207 */ /* 0x000fc60000000000 */
[----:B------:R-:W-:-:S07]  /*10830*/  IMAD.MOV.U32 R11, RZ, RZ, R25 ;  /* 0x000000ffff0b7224 */ /* 0x000fce00078e0019 */
.L_x_501:
[----:B------:R-:W-:Y:S05]  /*10840*/  BSYNC.RECONVERGENT B0 ;  /* 0x0000000000007941 */ /* 0x000fea0003800200 */
.L_x_500:
        /* <DEDUP_REMOVED lines=40> */
.L_x_507:
        /* <DEDUP_REMOVED lines=11> */
.L_x_506:
[----:B------:R-:W-:-:S04]  /*10b80*/  ISETP.GT.AND P0, PT, R26, R29, PT ;  /* 0x0000001d1a00720c */ /* 0x000fc80003f04270 */
[----:B------:R-:W-:Y:S02]  /*10b90*/  SEL R25, R13, R14, P0 ;  /* 0x0000000e0d197207 */ /* 0x000fe40000000000 */
[----:B------:R-:W-:-:S03]  /*10ba0*/  SEL R14, R14, R13, P0 ;  /* 0x0000000d0e0e7207 */ /* 0x000fc60000000000 */
[----:B------:R-:W-:-:S07]  /*10bb0*/  IMAD.MOV.U32 R13, RZ, RZ, R25 ;  /* 0x000000ffff0d7224 */ /* 0x000fce00078e0019 */
.L_x_505:
[----:B------:R-:W-:Y:S05]  /*10bc0*/  BSYNC.RECONVERGENT B0 ;  /* 0x0000000000007941 */ /* 0x000fea0003800200 */
.L_x_504:
        /* <DEDUP_REMOVED lines=40> */
.L_x_511:
        /* <DEDUP_REMOVED lines=11> */
.L_x_510:
[----:B------:R-:W-:-:S04]  /*10f00*/  ISETP.GT.AND P0, PT, R26, R29, PT ;  /* 0x0000001d1a00720c */ /* 0x000fc80003f04270 */
[----:B------:R-:W-:Y:S02]  /*10f10*/  SEL R25, R15, R16, P0 ;  /* 0x000000100f197207 */ /* 0x000fe40000000000 */
[----:B------:R-:W-:-:S03]  /*10f20*/  SEL R16, R16, R15, P0 ;  /* 0x0000000f10107207 */ /* 0x000fc60000000000 */
[----:B------:R-:W-:-:S07]  /*10f30*/  IMAD.MOV.U32 R15, RZ, RZ, R25 ;  /* 0x000000ffff0f7224 */ /* 0x000fce00078e0019 */
.L_x_509:
[----:B------:R-:W-:Y:S05]  /*10f40*/  BSYNC.RECONVERGENT B0 ;  /* 0x0000000000007941 */ /* 0x000fea0003800200 */
.L_x_508:
        /* <DEDUP_REMOVED lines=40> */
.L_x_515:
        /* <DEDUP_REMOVED lines=11> */
.L_x_514:
[----:B------:R-:W-:-:S04]  /*11280*/  ISETP.GT.AND P0, PT, R26, R29, PT ;  /* 0x0000001d1a00720c */ /* 0x000fc80003f04270 */
[----:B------:R-:W-:Y:S02]  /*11290*/  SEL R25, R17, R18, P0 ;  /* 0x0000001211197207 */ /* 0x000fe40000000000 */
[----:B------:R-:W-:-:S03]  /*112a0*/  SEL R18, R18, R17, P0 ;  /* 0x0000001112127207 */ /* 0x000fc60000000000 */
[----:B------:R-:W-:-:S07]  /*112b0*/  IMAD.MOV.U32 R17, RZ, RZ, R25 ;  /* 0x000000ffff117224 */ /* 0x000fce00078e0019 */
.L_x_513:
[----:B------:R-:W-:Y:S05]  /*112c0*/  BSYNC.RECONVERGENT B0 ;  /* 0x0000000000007941 */ /* 0x000fea0003800200 */
.L_x_512:
        /* <DEDUP_REMOVED lines=40> */
.L_x_519:
        /* <DEDUP_REMOVED lines=11> */
.L_x_518:
[----:B------:R-:W-:-:S04]  /*11600*/  ISETP.GT.AND P0, PT, R26, R29, PT ;  /* 0x0000001d1a00720c */ /* 0x000fc80003f04270 */
[----:B------:R-:W-:Y:S02]  /*11610*/  SEL R25, R19, R20, P0 ;  /* 0x0000001413197207 */ /* 0x000fe40000000000 */
[----:B------:R-:W-:-:S03]  /*11620*/  SEL R20, R20, R19, P0 ;  /* 0x0000001314147207 */ /* 0x000fc60000000000 */
[----:B------:R-:W-:-:S07]  /*11630*/  IMAD.MOV.U32 R19, RZ, RZ, R25 ;  /* 0x000000ffff137224 */ /* 0x000fce00078e0019 */
.L_x_517:
[----:B------:R-:W-:Y:S05]  /*11640*/  BSYNC.RECONVERGENT B0 ;  /* 0x0000000000007941 */ /* 0x000fea0003800200 */
.L_x_516:
        /* <DEDUP_REMOVED lines=40> */
.L_x_523:
        /* <DEDUP_REMOVED lines=11> */
.L_x_522:
[----:B------:R-:W-:-:S04]  /*11980*/  ISETP.GT.AND P0, PT, R26, R29, PT ;  /* 0x0000001d1a00720c */ /* 0x000fc80003f04270 */
[----:B------:R-:W-:Y:S02]  /*11990*/  SEL R25, R21, R22, P0 ;  /* 0x0000001615197207 */ /* 0x000fe40000000000 */
[----:B------:R-:W-:-:S03]  /*119a0*/  SEL R22, R22, R21, P0 ;  /* 0x0000001516167207 */ /* 0x000fc60000000000 */
[----:B------:R-:W-:-:S07]  /*119b0*/  IMAD.MOV.U32 R21, RZ, RZ, R25 ;  /* 0x000000ffff157224 */ /* 0x000fce00078e0019 */
.L_x_521:
[----:B------:R-:W-:Y:S05]  /*119c0*/  BSYNC.RECONVERGENT B0 ;  /* 0x0000000000007941 */ /* 0x000fea0003800200 */
.L_x_520:
        /* <DEDUP_REMOVED lines=40> */
.L_x_527:
        /* <DEDUP_REMOVED lines=11> */
.L_x_526:
[----:B------:R-:W-:-:S04]  /*11d00*/  ISETP.GT.AND P0, PT, R26, R29, PT ;  /* 0x0000001d1a00720c */ /* 0x000fc80003f04270 */
[----:B------:R-:W-:Y:S02]  /*11d10*/  SEL R25, R23, R24, P0 ;  /* 0x0000001817197207 */ /* 0x000fe40000000000 */
[----:B------:R-:W-:-:S03]  /*11d20*/  SEL R24, R24, R23, P0 ;  /* 0x0000001718187207 */ /* 0x000fc60000000000 */
[----:B------:R-:W-:-:S07]  /*11d30*/  IMAD.MOV.U32 R23, RZ, RZ, R25 ;  /* 0x000000ffff177224 */ /* 0x000fce00078e0019 */
.L_x_525:
[----:B------:R-:W-:Y:S05]  /*11d40*/  BSYNC.RECONVERGENT B0 ;  /* 0x0000000000007941 */ /* 0x000fea0003800200 */
.L_x_524:
        /* <DEDUP_REMOVED lines=40> */
.L_x_531:
        /* <DEDUP_REMOVED lines=11> */
.L_x_530:
[----:B------:R-:W-:-:S04]  /*12080*/  ISETP.GT.AND P0, PT, R26, R29, PT ;  /* 0x0000001d1a00720c */ /* 0x000fc80003f04270 */
[----:B------:R-:W-:Y:S02]  /*12090*/  SEL R25, R10, R7, P0 ;  /* 0x000000070a197207 */ /* 0x000fe40000000000 */
[----:B------:R-:W-:-:S03]  /*120a0*/  SEL R7, R7, R10, P0 ;  /* 0x0000000a07077207 */ /* 0x000fc60000000000 */
[----:B------:R-:W-:-:S07]  /*120b0*/  IMAD.MOV.U32 R10, RZ, RZ, R25 ;  /* 0x000000ffff0a7224 */ /* 0x000fce00078e0019 */
.L_x_529:
[----:B------:R-:W-:Y:S05]  /*120c0*/  BSYNC.RECONVERGENT B0 ;  /* 0x0000000000007941 */ /* 0x000fea0003800200 */
.L_x_528:
        /* <DEDUP_REMOVED lines=40> */
.L_x_535:
        /* <DEDUP_REMOVED lines=11> */
.L_x_534:
[----:B------:R-:W-:-:S04]  /*12400*/  ISETP.GT.AND P0, PT, R26, R29, PT ;  /* 0x0000001d1a00720c */ /* 0x000fc80003f04270 */
[----:B------:R-:W-:Y:S02]  /*12410*/  SEL R25, R12, R9, P0 ;  /* 0x000000090c197207 */ /* 0x000fe40000000000 */
[----:B------:R-:W-:-:S03]  /*12420*/  SEL R9, R9, R12, P0 ;  /* 0x0000000c09097207 */ /* 0x000fc60000000000 */
[----:B------:R-:W-:-:S07]  /*12430*/  IMAD.MOV.U32 R12, RZ, RZ, R25 ;  /* 0x000000ffff0c7224 */ /* 0x000fce00078e0019 */
.L_x_533:
[----:B------:R-:W-:Y:S05]  /*12440*/  BSYNC.RECONVERGENT B0 ;  /* 0x0000000000007941 */ /* 0x000fea0003800200 */
.L_x_532:
        /* <DEDUP_REMOVED lines=40> */
.L_x_539:
        /* <DEDUP_REMOVED lines=11> */
.L_x_538:
[----:B------:R-:W-:-:S04]  /*12780*/  ISETP.GT.AND P0, PT, R26, R29, PT ;  /* 0x0000001d1a00720c */ /* 0x000fc80003f04270 */
[----:B------:R-:W-:Y:S02]  /*12790*/  SEL R25, R14, R11, P0 ;  /* 0x0000000b0e197207 */ /* 0x000fe40000000000 */
[----:B------:R-:W-:-:S03]  /*127a0*/  SEL R11, R11, R14, P0 ;  /* 0x0000000e0b0b7207 */ /* 0x000fc60000000000 */
[----:B------:R-:W-:-:S07]  /*127b0*/  IMAD.MOV.U32 R14, RZ, RZ, R25 ;  /* 0x000000ffff0e7224 */ /* 0x000fce00078e0019 */
.L_x_537:
[----:B------:R-:W-:Y:S05]  /*127c0*/  BSYNC.RECONVERGENT B0 ;  /* 0x0000000000007941 */ /* 0x000fea0003800200 */
.L_x_536:
        /* <DEDUP_REMOVED lines=40> */
.L_x_543:
        /* <DEDUP_REMOVED lines=11> */
.L_x_542:
[----:B------:R-:W-:-:S04]  /*12b00*/  ISETP.GT.AND P0, PT, R26, R29, PT ;  /* 0x0000001d1a00720c */ /* 0x000fc80003f04270 */
[----:B------:R-:W-:Y:S02]  /*12b10*/  SEL R25, R16, R13, P0 ;  /* 0x0000000d10197207 */ /* 0x000fe40000000000 */
[----:B------:R-:W-:-:S03]  /*12b20*/  SEL R13, R13, R16, P0 ;  /* 0x000000100d0d7207 */ /* 0x000fc60000000000 */
[----:B------:R-:W-:-:S07]  /*12b30*/  IMAD.MOV.U32 R16, RZ, RZ, R25 ;  /* 0x000000ffff107224 */ /* 0x000fce00078e0019 */
.L_x_541:
[----:B------:R-:W-:Y:S05]  /*12b40*/  BSYNC.RECONVERGENT B0 ;  /* 0x0000000000007941 */ /* 0x000fea0003800200 */
.L_x_540:
        /* <DEDUP_REMOVED lines=40> */
.L_x_547:
        /* <DEDUP_REMOVED lines=11> */
.L_x_546:
[----:B------:R-:W-:-:S04]  /*12e80*/  ISETP.GT.AND P0, PT, R26, R29, PT ;  /* 0x0000001d1a00720c */ /* 0x000fc80003f04270 */
[----:B------:R-:W-:Y:S02]  /*12e90*/  SEL R25, R18, R15, P0 ;  /* 0x0000000f12197207 */ /* 0x000fe40000000000 */
[----:B------:R-:W-:-:S03]  /*12ea0*/  SEL R15, R15, R18, P0 ;  /* 0x000000120f0f7207 */ /* 0x000fc60000000000 */
[----:B------:R-:W-:-:S07]  /*12eb0*/  IMAD.MOV.U32 R18, RZ, RZ, R25 ;  /* 0x000000ffff127224 */ /* 0x000fce00078e0019 */
.L_x_545:
[----:B------:R-:W-:Y:S05]  /*12ec0*/  BSYNC.RECONVERGENT B0 ;  /* 0x0000000000007941 */ /* 0x000fea0003800200 */
.L_x_544:
        /* <DEDUP_REMOVED lines=40> */
.L_x_551:
        /* <DEDUP_REMOVED lines=11> */
.L_x_550:
[----:B------:R-:W-:-:S04]  /*13200*/  ISETP.GT.AND P0, PT, R26, R29, PT ;  /* 0x0000001d1a00720c */ /* 0x000fc80003f04270 */
[----:B------:R-:W-:Y:S02]  /*13210*/  SEL R25, R20, R17, P0 ;  /* 0x0000001114197207 */ /* 0x000fe40000000000 */
[----:B------:R-:W-:-:S03]  /*13220*/  SEL R17, R17, R20, P0 ;  /* 0x0000001411117207 */ /* 0x000fc60000000000 */
[----:B------:R-:W-:-:S07]  /*13230*/  IMAD.MOV.U32 R20, RZ, RZ, R25 ;  /* 0x000000ffff147224 */ /* 0x000fce00078e0019 */
.L_x_549:
[----:B------:R-:W-:Y:S05]  /*13240*/  BSYNC.RECONVERGENT B0 ;  /* 0x0000000000007941 */ /* 0x000fea0003800200 */
.L_x_548:
        /* <DEDUP_REMOVED lines=40> */
.L_x_555:
        /* <DEDUP_REMOVED lines=11> */
.L_x_554:
[----:B------:R-:W-:-:S04]  /*13580*/  ISETP.GT.AND P0, PT, R26, R29, PT ;  /* 0x0000001d1a00720c */ /* 0x000fc80003f04270 */
[----:B------:R-:W-:Y:S02]  /*13590*/  SEL R25, R22, R19, P0 ;  /* 0x0000001316197207 */ /* 0x000fe40000000000 */
[----:B------:R-:W-:-:S03]  /*135a0*/  SEL R19, R19, R22, P0 ;  /* 0x0000001613137207 */ /* 0x000fc60000000000 */
[----:B------:R-:W-:-:S07]  /*135b0*/  IMAD.MOV.U32 R22, RZ, RZ, R25 ;  /* 0x000000ffff167224 */ /* 0x000fce00078e0019 */
.L_x_553:
[----:B------:R-:W-:Y:S05]  /*135c0*/  BSYNC.RECONVERGENT B0 ;  /* 0x0000000000007941 */ /* 0x000fea0003800200 */
.L_x_552:
        /* <DEDUP_REMOVED lines=40> */
.L_x_559:
        /* <DEDUP_REMOVED lines=11> */
.L_x_558:
[----:B------:R-:W-:-:S04]  /*13900*/  ISETP.GT.AND P0, PT, R26, R29, PT ;  /* 0x0000001d1a00720c */ /* 0x000fc80003f04270 */
[----:B------:R-:W-:Y:S02]  /*13910*/  SEL R25, R24, R21, P0 ;  /* 0x0000001518197207 */ /* 0x000fe40000000000 */
[----:B------:R-:W-:-:S03]  /*13920*/  SEL R21, R21, R24, P0 ;  /* 0x0000001815157207 */ /* 0x000fc60000000000 */
[----:B------:R-:W-:-:S07]  /*13930*/  IMAD.MOV.U32 R24, RZ, RZ, R25 ;  /* 0x000000ffff187224 */ /* 0x000fce00078e0019 */
.L_x_557:
[----:B------:R-:W-:Y:S05]  /*13940*/  BSYNC.RECONVERGENT B0 ;  /* 0x0000000000007941 */ /* 0x000fea0003800200 */
.L_x_556:
        /* <DEDUP_REMOVED lines=40> */
.L_x_563:
        /* <DEDUP_REMOVED lines=11> */
.L_x_562:
[----:B------:R-:W-:-:S04]  /*13c80*/  ISETP.GT.AND P0, PT, R26, R29, PT ;  /* 0x0000001d1a00720c */ /* 0x000fc80003f04270 */
[----:B------:R-:W-:Y:S02]  /*13c90*/  SEL R25, R9, R10, P0 ;  /* 0x0000000a09197207 */ /* 0x000fe40000000000 */
[----:B------:R-:W-:-:S03]  /*13ca0*/  SEL R10, R10, R9, P0 ;  /* 0x000000090a0a7207 */ /* 0x000fc60000000000 */
[----:B------:R-:W-:-:S07]  /*13cb0*/  IMAD.MOV.U32 R9, RZ, RZ, R25 ;  /* 0x000000ffff097224 */ /* 0x000fce00078e0019 */
.L_x_561:
[----:B------:R-:W-:Y:S05]  /*13cc0*/  BSYNC.RECONVERGENT B0 ;  /* 0x0000000000007941 */ /* 0x000fea0003800200 */
.L_x_560:
        /* <DEDUP_REMOVED lines=40> */
.L_x_567:
        /* <DEDUP_REMOVED lines=11> */
.L_x_566:
[----:B------:R-:W-:-:S04]  /*14000*/  ISETP.GT.AND P0, PT, R26, R29, PT ;  /* 0x0000001d1a00720c */ /* 0x000fc80003f04270 */
[----:B------:R-:W-:Y:S02]  /*14010*/  SEL R25, R11, R12, P0 ;  /* 0x0000000c0b197207 */ /* 0x000fe40000000000 */
[----:B------:R-:W-:-:S03]  /*14020*/  SEL R12, R12, R11, P0 ;  /* 0x0000000b0c0c7207 */ /* 0x000fc60000000000 */
[----:B------:R-:W-:-:S07]  /*14030*/  IMAD.MOV.U32 R11, RZ, RZ, R25 ;  /* 0x000000ffff0b7224 */ /* 0x000fce00078e0019 */
.L_x_565:
[----:B------:R-:W-:Y:S05]  /*14040*/  BSYNC.RECONVERGENT B0 ;  /* 0x0000000000007941 */ /* 0x000fea0003800200 */
.L_x_564:
        /* <DEDUP_REMOVED lines=40> */
.L_x_571:
        /* <DEDUP_REMOVED lines=11> */
.L_x_570:
[----:B------:R-:W-:-:S04]  /*14380*/  ISETP.GT.AND P0, PT, R26, R29, PT ;  /* 0x0000001d1a00720c */ /* 0x000fc80003f04270 */
[----:B------:R-:W-:Y:S02]  /*14390*/  SEL R25, R13, R14, P0 ;  /* 0x0000000e0d197207 */ /* 0x000fe40000000000 */
[----:B------:R-:W-:-:S03]  /*143a0*/  SEL R14, R14, R13, P0 ;  /* 0x0000000d0e0e7207 */ /* 0x000fc60000000000 */
[----:B------:R-:W-:-:S07]  /*143b0*/  IMAD.MOV.U32 R13, RZ, RZ, R25 ;  /* 0x000000ffff0d7224 */ /* 0x000fce00078e0019 */
.L_x_569:
[----:B------:R-:W-:Y:S05]  /*143c0*/  BSYNC.RECONVERGENT B0 ;  /* 0x0000000000007941 */ /* 0x000fea0003800200 */
.L_x_568:
        /* <DEDUP_REMOVED lines=40> */
.L_x_575:
        /* <DEDUP_REMOVED lines=11> */
.L_x_574:
[----:B------:R-:W-:-:S04]  /*14700*/  ISETP.GT.AND P0, PT, R26, R29, PT ;  /* 0x0000001d1a00720c */ /* 0x000fc80003f04270 */
[----:B------:R-:W-:Y:S02]  /*14710*/  SEL R25, R15, R16, P0 ;  /* 0x000000100f197207 */ /* 0x000fe40000000000 */
[----:B------:R-:W-:-:S03]  /*14720*/  SEL R16, R16, R15, P0 ;  /* 0x0000000f10107207 */ /* 0x000fc60000000000 */
[----:B------:R-:W-:-:S07]  /*14730*/  IMAD.MOV.U32 R15, RZ, RZ, R25 ;  /* 0x000000ffff0f7224 */ /* 0x000fce00078e0019 */
.L_x_573:
[----:B------:R-:W-:Y:S05]  /*14740*/  BSYNC.RECONVERGENT B0 ;  /* 0x0000000000007941 */ /* 0x000fea0003800200 */
.L_x_572:
        /* <DEDUP_REMOVED lines=40> */
.L_x_579:
        /* <DEDUP_REMOVED lines=11> */
.L_x_578:
[----:B------:R-:W-:-:S04]  /*14a80*/  ISETP.GT.AND P0, PT, R26, R29, PT ;  /* 0x0000001d1a00720c */ /* 0x000fc80003f04270 */
[----:B------:R-:W-:Y:S02]  /*14a90*/  SEL R25, R17, R18, P0 ;  /* 0x0000001211197207 */ /* 0x000fe40000000000 */
[----:B------:R-:W-:-:S03]  /*14aa0*/  SEL R18, R18, R17, P0 ;  /* 0x0000001112127207 */ /* 0x000fc60000000000 */
[----:B------:R-:W-:-:S07]  /*14ab0*/  IMAD.MOV.U32 R17, RZ, RZ, R25 ;  /* 0x000000ffff117224 */ /* 0x000fce00078e0019 */
.L_x_577:
[----:B------:R-:W-:Y:S05]  /*14ac0*/  BSYNC.RECONVERGENT B0 ;  /* 0x0000000000007941 */ /* 0x000fea0003800200 */
.L_x_576:
        /* <DEDUP_REMOVED lines=40> */
.L_x_583:
        /* <DEDUP_REMOVED lines=11> */
.L_x_582:
[----:B------:R-:W-:-:S04]  /*14e00*/  ISETP.GT.AND P0, PT, R26, R29, PT ;  /* 0x0000001d1a00720c */ /* 0x000fc80003f04270 */
[----:B------:R-:W-:Y:S02]  /*14e10*/  SEL R25, R19, R20, P0 ;  /* 0x0000001413197207 */ /* 0x000fe40000000000 */
[----:B------:R-:W-:-:S03]  /*14e20*/  SEL R20, R20, R19, P0 ;  /* 0x0000001314147207 */ /* 0x000fc60000000000 */
[----:B------:R-:W-:-:S07]  /*14e30*/  IMAD.MOV.U32 R19, RZ, RZ, R25 ;  /* 0x000000ffff137224 */ /* 0x000fce00078e0019 */
.L_x_581:
[----:B------:R-:W-:Y:S05]  /*14e40*/  BSYNC.RECONVERGENT B0 ;  /* 0x0000000000007941 */ /* 0x000fea0003800200 */
.L_x_580:
        /* <DEDUP_REMOVED lines=40> */
.L_x_587:
        /* <DEDUP_REMOVED lines=11> */
.L_x_586:
[----:B------:R-:W-:-:S04]  /*15180*/  ISETP.GT.AND P0, PT, R26, R29, PT ;  /* 0x0000001d1a00720c */ /* 0x000fc80003f04270 */
[----:B------:R-:W-:Y:S02]  /*15190*/  SEL R25, R21, R22, P0 ;  /* 0x0000001615197207 */ /* 0x000fe40000000000 */
[----:B------:R-:W-:-:S03]  /*151a0*/  SEL R22, R22, R21, P0 ;  /* 0x0000001516167207 */ /* 0x000fc60000000000 */
[----:B------:R-:W-:-:S07]  /*151b0*/  IMAD.MOV.U32 R21, RZ, RZ, R25 ;  /* 0x000000ffff157224 */ /* 0x000fce00078e0019 */
.L_x_585:
[----:B------:R-:W-:Y:S05]  /*151c0*/  BSYNC.RECONVERGENT B0 ;  /* 0x0000000000007941 */ /* 0x000fea0003800200 */
.L_x_584:
        /* <DEDUP_REMOVED lines=40> */
.L_x_591:
        /* <DEDUP_REMOVED lines=11> */
.L_x_590:
[----:B------:R-:W-:-:S04]  /*15500*/  ISETP.GT.AND P0, PT, R26, R29, PT ;  /* 0x0000001d1a00720c */ /* 0x000fc80003f04270 */
[----:B------:R-:W-:Y:S02]  /*15510*/  SEL R25, R23, R24, P0 ;  /* 0x0000001817197207 */ /* 0x000fe40000000000 */
[----:B------:R-:W-:-:S03]  /*15520*/  SEL R24, R24, R23, P0 ;  /* 0x0000001718187207 */ /* 0x000fc60000000000 */
[----:B------:R-:W-:-:S07]  /*15530*/  IMAD.MOV.U32 R23, RZ, RZ, R25 ;  /* 0x000000ffff177224 */ /* 0x000fce00078e0019 */
.L_x_589:
[----:B------:R-:W-:Y:S05]  /*15540*/  BSYNC.RECONVERGENT B0 ;  /* 0x0000000000007941 */ /* 0x000fea0003800200 */
.L_x_588:
        /* <DEDUP_REMOVED lines=40> */
.L_x_595:
        /* <DEDUP_REMOVED lines=11> */
.L_x_594:
[----:B------:R-:W-:-:S04]  /*15880*/  ISETP.GT.AND P0, PT, R26, R29, PT ;  /* 0x0000001d1a00720c */ /* 0x000fc80003f04270 */
[----:B------:R-:W-:Y:S02]  /*15890*/  SEL R25, R10, R7, P0 ;  /* 0x000000070a197207 */ /* 0x000fe40000000000 */
[----:B------:R-:W-:-:S03]  /*158a0*/  SEL R7, R7, R10, P0 ;  /* 0x0000000a07077207 */ /* 0x000fc60000000000 */
[----:B------:R-:W-:-:S07]  /*158b0*/  IMAD.MOV.U32 R10, RZ, RZ, R25 ;  /* 0x000000ffff0a7224 */ /* 0x000fce00078e0019 */
.L_x_593:
[----:B------:R-:W-:Y:S05]  /*158c0*/  BSYNC.RECONVERGENT B0 ;  /* 0x0000000000007941 */ /* 0x000fea0003800200 */
.L_x_592:
        /* <DEDUP_REMOVED lines=40> */
.L_x_599:
        /* <DEDUP_REMOVED lines=11> */
.L_x_598:
[----:B------:R-:W-:-:S04]  /*15c00*/  ISETP.GT.AND P0, PT, R26, R29, PT ;  /* 0x0000001d1a00720c */ /* 0x000fc80003f04270 */
[----:B------:R-:W-:Y:S02]  /*15c10*/  SEL R25, R12, R9, P0 ;  /* 0x000000090c197207 */ /* 0x000fe40000000000 */
[----:B------:R-:W-:-:S03]  /*15c20*/  SEL R9, R9, R12, P0 ;  /* 0x0000000c09097207 */ /* 0x000fc60000000000 */
[----:B------:R-:W-:-:S07]  /*15c30*/  IMAD.MOV.U32 R12, RZ, RZ, R25 ;  /* 0x000000ffff0c7224 */ /* 0x000fce00078e0019 */
.L_x_597:
[----:B------:R-:W-:Y:S05]  /*15c40*/  BSYNC.RECONVERGENT B0 ;  /* 0x0000000000007941 */ /* 0x000fea0003800200 */
.L_x_596:
        /* <DEDUP_REMOVED lines=40> */
.L_x_603:
        /* <DEDUP_REMOVED lines=11> */
.L_x_602:
[----:B------:R-:W-:-:S04]  /*15f80*/  ISETP.GT.AND P0, PT, R26, R29, PT ;  /* 0x0000001d1a00720c */ /* 0x000fc80003f04270 */
[----:B------:R-:W-:Y:S02]  /*15f90*/  SEL R25, R14, R11, P0 ;  /* 0x0000000b0e197207 */ /* 0x000fe40000000000 */
[----:B------:R-:W-:-:S03]  /*15fa0*/  SEL R11, R11, R14, P0 ;  /* 0x0000000e0b0b7207 */ /* 0x000fc60000000000 */
[----:B------:R-:W-:-:S07]  /*15fb0*/  IMAD.MOV.U32 R14, RZ, RZ, R25 ;  /* 0x000000ffff0e7224 */ /* 0x000fce00078e0019 */
.L_x_601:
[----:B------:R-:W-:Y:S05]  /*15fc0*/  BSYNC.RECONVERGENT B0 ;  /* 0x0000000000007941 */ /* 0x000fea0003800200 */
.L_x_600:
        /* <DEDUP_REMOVED lines=40> */
.L_x_607:
        /* <DEDUP_REMOVED lines=11> */
.L_x_606:
[----:B------:R-:W-:-:S04]  /*16300*/  ISETP.GT.AND P0, PT, R26, R29, PT ;  /* 0x0000001d1a00720c */ /* 0x000fc80003f04270 */
[----:B------:R-:W-:Y:S02]  /*16310*/  SEL R25, R16, R13, P0 ;  /* 0x0000000d10197207 */ /* 0x000fe40000000000 */
[----:B------:R-:W-:-:S03]  /*16320*/  SEL R13, R13, R16, P0 ;  /* 0x000000100d0d7207 */ /* 0x000fc60000000000 */
[----:B------:R-:W-:-:S07]  /*16330*/  IMAD.MOV.U32 R16, RZ, RZ, R25 ;  /* 0x000000ffff107224 */ /* 0x000fce00078e0019 */
.L_x_605:
[----:B------:R-:W-:Y:S05]  /*16340*/  BSYNC.RECONVERGENT B0 ;  /* 0x0000000000007941 */ /* 0x000fea0003800200 */
.L_x_604:
        /* <DEDUP_REMOVED lines=40> */
.L_x_611:
        /* <DEDUP_REMOVED lines=11> */
.L_x_610:
[----:B------:R-:W-:-:S04]  /*16680*/  ISETP.GT.AND P0, PT, R26, R29, PT ;  /* 0x0000001d1a00720c */ /* 0x000fc80003f04270 */
[----:B------:R-:W-:Y:S02]  /*16690*/  SEL R25, R18, R15, P0 ;  /* 0x0000000f12197207 */ /* 0x000fe40000000000 */
[----:B------:R-:W-:-:S03]  /*166a0*/  SEL R15, R15, R18, P0 ;  /* 0x000000120f0f7207 */ /* 0x000fc60000000000 */
[----:B------:R-:W-:-:S07]  /*166b0*/  IMAD.MOV.U32 R18, RZ, RZ, R25 ;  /* 0x000000ffff127224 */ /* 0x000fce00078e0019 */
.L_x_609:
[----:B------:R-:W-:Y:S05]  /*166c0*/  BSYNC.RECONVERGENT B0 ;  /* 0x0000000000007941 */ /* 0x000fea0003800200 */
.L_x_608:
        /* <DEDUP_REMOVED lines=40> */
.L_x_615:
        /* <DEDUP_REMOVED lines=11> */
.L_x_614:
[----:B------:R-:W-:-:S04]  /*16a00*/  ISETP.GT.AND P0, PT, R26, R29, PT ;  /* 0x0000001d1a00720c */ /* 0x000fc80003f04270 */
[----:B------:R-:W-:Y:S02]  /*16a10*/  SEL R25, R20, R17, P0 ;  /* 0x0000001114197207 */ /* 0x000fe40000000000 */
[----:B------:R-:W-:-:S03]  /*16a20*/  SEL R17, R17, R20, P0 ;  /* 0x0000001411117207 */ /* 0x000fc60000000000 */
[----:B------:R-:W-:-:S07]  /*16a30*/  IMAD.MOV.U32 R20, RZ, RZ, R25 ;  /* 0x000000ffff147224 */ /* 0x000fce00078e0019 */
.L_x_613:
[----:B------:R-:W-:Y:S05]  /*16a40*/  BSYNC.RECONVERGENT B0 ;  /* 0x0000000000007941 */ /* 0x000fea0003800200 */
.L_x_612:
        /* <DEDUP_REMOVED lines=40> */
.L_x_619:
        /* <DEDUP_REMOVED lines=11> */
.L_x_618:
[----:B------:R-:W-:-:S04]  /*16d80*/  ISETP.GT.AND P0, PT, R26, R29, PT ;  /* 0x0000001d1a00720c */ /* 0x000fc80003f04270 */
[----:B------:R-:W-:Y:S02]  /*16d90*/  SEL R25, R22, R19, P0 ;  /* 0x0000001316197207 */ /* 0x000fe40000000000 */
[----:B------:R-:W-:-:S03]  /*16da0*/  SEL R19, R19, R22, P0 ;  /* 0x0000001613137207 */ /* 0x000fc60000000000 */
[----:B------:R-:W-:-:S07]  /*16db0*/  IMAD.MOV.U32 R22, RZ, RZ, R25 ;  /* 0x000000ffff167224 */ /* 0x000fce00078e0019 */
.L_x_617:
[----:B------:R-:W-:Y:S05]  /*16dc0*/  BSYNC.RECONVERGENT B0 ;  /* 0x0000000000007941 */ /* 0x000fea0003800200 */
.L_x_616:
        /* <DEDUP_REMOVED lines=40> */
.L_x_623:
        /* <DEDUP_REMOVED lines=11> */
.L_x_622:
[----:B------:R-:W-:-:S04]  /*17100*/  ISETP.GT.AND P0, PT, R26, R29, PT ;  /* 0x0000001d1a00720c */ /* 0x000fc80003f04270 */
[----:B------:R-:W-:Y:S02]  /*17110*/  SEL R25, R24, R21, P0 ;  /* 0x0000001518197207 */ /* 0x000fe40000000000 */
[----:B------:R-:W-:-:S03]  /*17120*/  SEL R21, R21, R24, P0 ;  /* 0x0000001815157207 */ /* 0x000fc60000000000 */
[----:B------:R-:W-:-:S07]  /*17130*/  IMAD.MOV.U32 R24, RZ, RZ, R25 ;  /* 0x000000ffff187224 */ /* 0x000fce00078e0019 */
.L_x_621:
[----:B------:R-:W-:Y:S05]  /*17140*/  BSYNC.RECONVERGENT B0 ;  /* 0x0000000000007941 */ /* 0x000fea0003800200 */
.L_x_620:
        /* <DEDUP_REMOVED lines=40> */
.L_x_627:
        /* <DEDUP_REMOVED lines=11> */
.L_x_626:
[----:B------:R-:W-:-:S04]  /*17480*/  ISETP.GT.AND P0, PT, R26, R29, PT ;  /* 0x0000001d1a00720c */ /* 0x000fc80003f04270 */
[----:B------:R-:W-:Y:S02]  /*17490*/  SEL R25, R9, R10, P0 ;  /* 0x0000000a09197207 */ /* 0x000fe40000000000 */
[----:B------:R-:W-:-:S03]  /*174a0*/  SEL R10, R10, R9, P0 ;  /* 0x000000090a0a7207 */ /* 0x000fc60000000000 */
[----:B------:R-:W-:-:S07]  /*174b0*/  IMAD.MOV.U32 R9, RZ, RZ, R25 ;  /* 0x000000ffff097224 */ /* 0x000fce00078e0019 */
.L_x_625:
[----:B------:R-:W-:Y:S05]  /*174c0*/  BSYNC.RECONVERGENT B0 ;  /* 0x0000000000007941 */ /* 0x000fea0003800200 */
.L_x_624:
        /* <DEDUP_REMOVED lines=40> */
.L_x_631:
        /* <DEDUP_REMOVED lines=11> */
.L_x_630:
[----:B------:R-:W-:-:S04]  /*17800*/  ISETP.GT.AND P0, PT, R26, R29, PT ;  /* 0x0000001d1a00720c */ /* 0x000fc80003f04270 */
[----:B------:R-:W-:Y:S02]  /*17810*/  SEL R25, R11, R12, P0 ;  /* 0x0000000c0b197207 */ /* 0x000fe40000000000 */
[----:B------:R-:W-:-:S03]  /*17820*/  SEL R12, R12, R11, P0 ;  /* 0x0000000b0c0c7207 */ /* 0x000fc60000000000 */
[----:B------:R-:W-:-:S07]  /*17830*/  IMAD.MOV.U32 R11, RZ, RZ, R25 ;  /* 0x000000ffff0b7224 */ /* 0x000fce00078e0019 */
.L_x_629:
[----:B------:R-:W-:Y:S05]  /*17840*/  BSYNC.RECONVERGENT B0 ;  /* 0x0000000000007941 */ /* 0x000fea0003800200 */
.L_x_628:
        /* <DEDUP_REMOVED lines=40> */
.L_x_635:
        /* <DEDUP_REMOVED lines=11> */
.L_x_634:
[----:B------:R-:W-:-:S04]  /*17b80*/  ISETP.GT.AND P0, PT, R26, R29, PT ;  /* 0x0000001d1a00720c */ /* 0x000fc80003f04270 */
[----:B------:R-:W-:Y:S02]  /*17b90*/  SEL R25, R13, R14, P0 ;  /* 0x0000000e0d197207 */ /* 0x000fe40000000000 */
[----:B------:R-:W-:-:S03]  /*17ba0*/  SEL R14, R14, R13, P0 ;  /* 0x0000000d0e0e7207 */ /* 0x000fc60000000000 */
[----:B------:R-:W-:-:S07]  /*17bb0*/  IMAD.MOV.U32 R13, RZ, RZ, R25 ;  /* 0x000000ffff0d7224 */ /* 0x000fce00078e0019 */
.L_x_633:
[----:B------:R-:W-:Y:S05]  /*17bc0*/  BSYNC.RECONVERGENT B0 ;  /* 0x0000000000007941 */ /* 0x000fea0003800200 */
.L_x_632:
        /* <DEDUP_REMOVED lines=40> */
.L_x_639:
        /* <DEDUP_REMOVED lines=11> */
.L_x_638:
[----:B------:R-:W-:-:S04]  /*17f00*/  ISETP.GT.AND P0, PT, R26, R29, PT ;  /* 0x0000001d1a00720c */ /* 0x000fc80003f04270 */
[----:B------:R-:W-:Y:S02]  /*17f10*/  SEL R25, R15, R16, P0 ;  /* 0x000000100f197207 */ /* 0x000fe40000000000 */
[----:B------:R-:W-:-:S03]  /*17f20*/  SEL R16, R16, R15, P0 ;  /* 0x0000000f10107207 */ /* 0x000fc60000000000 */
[----:B------:R-:W-:-:S07]  /*17f30*/  IMAD.MOV.U32 R15, RZ, RZ, R25 ;  /* 0x000000ffff0f7224 */ /* 0x000fce00078e0019 */
.L_x_637:
[----:B------:R-:W-:Y:S05]  /*17f40*/  BSYNC.RECONVERGENT B0 ;  /* 0x0000000000007941 */ /* 0x000fea0003800200 */
.L_x_636:
        /* <DEDUP_REMOVED lines=40> */
.L_x_643:
        /* <DEDUP_REMOVED lines=11> */
.L_x_642:
[----:B------:R-:W-:-:S04]  /*18280*/  ISETP.GT.AND P0, PT, R26, R29, PT ;  /* 0x0000001d1a00720c */ /* 0x000fc80003f04270 */
[----:B------:R-:W-:Y:S02]  /*18290*/  SEL R25, R17, R18, P0 ;  /* 0x0000001211197207 */ /* 0x000fe40000000000 */
[----:B------:R-:W-:-:S03]  /*182a0*/  SEL R18, R18, R17, P0 ;  /* 0x0000001112127207 */ /* 0x000fc60000000000 */
[----:B------:R-:W-:-:S07]  /*182b0*/  IMAD.MOV.U32 R17, RZ, RZ, R25 ;  /* 0x000000ffff117224 */ /* 0x000fce00078e0019 */
.L_x_641:
[----:B------:R-:W-:Y:S05]  /*182c0*/  BSYNC.RECONVERGENT B0 ;  /* 0x0000000000007941 */ /* 0x000fea0003800200 */
.L_x_640:
        /* <DEDUP_REMOVED lines=40> */
.L_x_647:
        /* <DEDUP_REMOVED lines=11> */
.L_x_646:
[----:B------:R-:W-:-:S04]  /*18600*/  ISETP.GT.AND P0, PT, R26, R29, PT ;  /* 0x0000001d1a00720c */ /* 0x000fc80003f04270 */
[----:B------:R-:W-:Y:S02]  /*18610*/  SEL R25, R19, R20, P0 ;  /* 0x0000001413197207 */ /* 0x000fe40000000000 */
[----:B------:R-:W-:-:S03]  /*18620*/  SEL R20, R20, R19, P0 ;  /* 0x0000001314147207 */ /* 0x000fc60000000000 */
[----:B------:R-:W-:-:S07]  /*18630*/  IMAD.MOV.U32 R19, RZ, RZ, R25 ;  /* 0x000000ffff137224 */ /* 0x000fce00078e0019 */
.L_x_645:
[----:B------:R-:W-:Y:S05]  /*18640*/  BSYNC.RECONVERGENT B0 ;  /* 0x0000000000007941 */ /* 0x000fea0003800200 */
.L_x_644:
        /* <DEDUP_REMOVED lines=40> */
.L_x_651:
        /* <DEDUP_REMOVED lines=11> */
.L_x_650:
[----:B------:R-:W-:-:S04]  /*18980*/  ISETP.GT.AND P0, PT, R26, R29, PT ;  /* 0x0000001d1a00720c */ /* 0x000fc80003f04270 */
[----:B------:R-:W-:Y:S02]  /*18990*/  SEL R25, R21, R22, P0 ;  /* 0x0000001615197207 */ /* 0x000fe40000000000 */
[----:B------:R-:W-:-:S03]  /*189a0*/  SEL R22, R22, R21, P0 ;  /* 0x0000001516167207 */ /* 0x000fc60000000000 */
[----:B------:R-:W-:-:S07]  /*189b0*/  IMAD.MOV.U32 R21, RZ, RZ, R25 ;  /* 0x000000ffff157224 */ /* 0x000fce00078e0019 */
.L_x_649:
[----:B------:R-:W-:Y:S05]  /*189c0*/  BSYNC.RECONVERGENT B0 ;  /* 0x0000000000007941 */ /* 0x000fea0003800200 */
.L_x_648:
        /* <DEDUP_REMOVED lines=40> */
.L_x_655:
        /* <DEDUP_REMOVED lines=11> */
.L_x_654:
[----:B------:R-:W-:-:S04]  /*18d00*/  ISETP.GT.AND P0, PT, R26, R29, PT ;  /* 0x0000001d1a00720c */ /* 0x000fc80003f04270 */
[----:B------:R-:W-:Y:S02]  /*18d10*/  SEL R25, R23, R24, P0 ;  /* 0x0000001817197207 */ /* 0x000fe40000000000 */
[----:B------:R-:W-:-:S03]  /*18d20*/  SEL R24, R24, R23, P0 ;  /* 0x0000001718187207 */ /* 0x000fc60000000000 */
[----:B------:R-:W-:-:S07]  /*18d30*/  IMAD.MOV.U32 R23, RZ, RZ, R25 ;  /* 0x000000ffff177224 */ /* 0x000fce00078e0019 */
.L_x_653:
[----:B------:R-:W-:Y:S05]  /*18d40*/  BSYNC.RECONVERGENT B0 ;  /* 0x0000000000007941 */ /* 0x000fea0003800200 */
.L_x_652:
        /* <DEDUP_REMOVED lines=40> */
.L_x_659:
        /* <DEDUP_REMOVED lines=11> */
.L_x_658:
[----:B------:R-:W-:-:S04]  /*19080*/  ISETP.GT.AND P0, PT, R26, R29, PT ;  /* 0x0000001d1a00720c */ /* 0x000fc80003f04270 */
[----:B------:R-:W-:Y:S02]  /*19090*/  SEL R25, R10, R7, P0 ;  /* 0x000000070a197207 */ /* 0x000fe40000000000 */
[----:B------:R-:W-:-:S03]  /*190a0*/  SEL R7, R7, R10, P0 ;  /* 0x0000000a07077207 */ /* 0x000fc60000000000 */
[----:B------:R-:W-:-:S07]  /*190b0*/  IMAD.MOV.U32 R10, RZ, RZ, R25 ;  /* 0x000000ffff0a7224 */ /* 0x000fce00078e0019 */
.L_x_657:
[----:B------:R-:W-:Y:S05]  /*190c0*/  BSYNC.RECONVERGENT B0 ;  /* 0x0000000000007941 */ /* 0x000fea0003800200 */
.L_x_656:
        /* <DEDUP_REMOVED lines=40> */
.L_x_663:
        /* <DEDUP_REMOVED lines=11> */
.L_x_662:
[----:B------:R-:W-:-:S04]  /*19400*/  ISETP.GT.AND P0, PT, R26, R29, PT ;  /* 0x0000001d1a00720c */ /* 0x000fc80003f04270 */
[----:B------:R-:W-:Y:S02]  /*19410*/  SEL R25, R12, R9, P0 ;  /* 0x000000090c197207 */ /* 0x000fe40000000000 */
[----:B------:R-:W-:-:S03]  /*19420*/  SEL R9, R9, R12, P0 ;  /* 0x0000000c09097207 */ /* 0x000fc60000000000 */
[----:B------:R-:W-:-:S07]  /*19430*/  IMAD.MOV.U32 R12, RZ, RZ, R25 ;  /* 0x000000ffff0c7224 */ /* 0x000fce00078e0019 */
.L_x_661:
[----:B------:R-:W-:Y:S05]  /*19440*/  BSYNC.RECONVERGENT B0 ;  /* 0x0000000000007941 */ /* 0x000fea0003800200 */
.L_x_660:
        /* <DEDUP_REMOVED lines=40> */
.L_x_667:
        /* <DEDUP_REMOVED lines=11> */
.L_x_666:
[----:B------:R-:W-:-:S04]  /*19780*/  ISETP.GT.AND P0, PT, R26, R29, PT ;  /* 0x0000001d1a00720c */ /* 0x000fc80003f04270 */
[----:B------:R-:W-:Y:S02]  /*19790*/  SEL R25, R14, R11, P0 ;  /* 0x0000000b0e197207 */ /* 0x000fe40000000000 */
[----:B------:R-:W-:-:S03]  /*197a0*/  SEL R11, R11, R14, P0 ;  /* 0x0000000e0b0b7207 */ /* 0x000fc60000000000 */
[----:B------:R-:W-:-:S07]  /*197b0*/  IMAD.MOV.U32 R14, RZ, RZ, R25 ;  /* 0x000000ffff0e7224 */ /* 0x000fce00078e0019 */
.L_x_665:
[----:B------:R-:W-:Y:S05]  /*197c0*/  BSYNC.RECONVERGENT B0 ;  /* 0x0000000000007941 */ /* 0x000fea0003800200 */
.L_x_664:
        /* <DEDUP_REMOVED lines=40> */
.L_x_671:
        /* <DEDUP_REMOVED lines=11> */
.L_x_670:
[----:B------:R-:W-:-:S04]  /*19b00*/  ISETP.GT.AND P0, PT, R26, R29, PT ;  /* 0x0000001d1a00720c */ /* 0x000fc80003f04270 */
[----:B------:R-:W-:Y:S02]  /*19b10*/  SEL R25, R16, R13, P0 ;  /* 0x0000000d10197207 */ /* 0x000fe40000000000 */
[----:B------:R-:W-:-:S03]  /*19b20*/  SEL R13, R13, R16, P0 ;  /* 0x000000100d0d7207 */ /* 0x000fc60000000000 */
[----:B------:R-:W-:-:S07]  /*19b30*/  IMAD.MOV.U32 R16, RZ, RZ, R25 ;  /* 0x000000ffff107224 */ /* 0x000fce00078e0019 */
.L_x_669:
[----:B------:R-:W-:Y:S05]  /*19b40*/  BSYNC.RECONVERGENT B0 ;  /* 0x0000000000007941 */ /* 0x000fea0003800200 */
.L_x_668:
        /* <DEDUP_REMOVED lines=40> */
.L_x_675:
        /* <DEDUP_REMOVED lines=11> */
.L_x_674:
[----:B------:R-:W-:-:S04]  /*19e80*/  ISETP.GT.AND P0, PT, R26, R29, PT ;  /* 0x0000001d1a00720c */ /* 0x000fc80003f04270 */
[----:B------:R-:W-:Y:S02]  /*19e90*/  SEL R25, R18, R15, P0 ;  /* 0x0000000f12197207 */ /* 0x000fe40000000000 */
[----:B------:R-:W-:-:S03]  /*19ea0*/  SEL R15, R15, R18, P0 ;  /* 0x000000120f0f7207 */ /* 0x000fc60000000000 */
[----:B------:R-:W-:-:S07]  /*19eb0*/  IMAD.MOV.U32 R18, RZ, RZ, R25 ;  /* 0x000000ffff127224 */ /* 0x000fce00078e0019 */
.L_x_673:
[----:B------:R-:W-:Y:S05]  /*19ec0*/  BSYNC.RECONVERGENT B0 ;  /* 0x0000000000007941 */ /* 0x000fea0003800200 */
.L_x_672:
        /* <DEDUP_REMOVED lines=40> */
.L_x_679:
        /* <DEDUP_REMOVED lines=11> */
.L_x_678:
[----:B------:R-:W-:-:S04]  /*1a200*/  ISETP.GT.AND P0, PT, R26, R29, PT ;  /* 0x0000001d1a00720c */ /* 0x000fc80003f04270 */
[----:B------:R-:W-:Y:S02]  /*1a210*/  SEL R25, R20, R17, P0 ;  /* 0x0000001114197207 */ /* 0x000fe40000000000 */
[----:B------:R-:W-:-:S03]  /*1a220*/  SEL R17, R17, R20, P0 ;  /* 0x0000001411117207 */ /* 0x000fc60000000000 */
[----:B------:R-:W-:-:S07]  /*1a230*/  IMAD.MOV.U32 R20, RZ, RZ, R25 ;  /* 0x000000ffff147224 */ /* 0x000fce00078e0019 */
.L_x_677:
[----:B------:R-:W-:Y:S05]  /*1a240*/  BSYNC.RECONVERGENT B0 ;  /* 0x0000000000007941 */ /* 0x000fea0003800200 */
.L_x_676:
        /* <DEDUP_REMOVED lines=40> */
.L_x_683:
        /* <DEDUP_REMOVED lines=11> */
.L_x_682:
[----:B------:R-:W-:-:S04]  /*1a580*/  ISETP.GT.AND P0, PT, R26, R29, PT ;  /* 0x0000001d1a00720c */ /* 0x000fc80003f04270 */
[----:B------:R-:W-:Y:S02]  /*1a590*/  SEL R25, R22, R19, P0 ;  /* 0x0000001316197207 */ /* 0x000fe40000000000 */
[----:B------:R-:W-:-:S03]  /*1a5a0*/  SEL R19, R19, R22, P0 ;  /* 0x0000001613137207 */ /* 0x000fc60000000000 */
[----:B------:R-:W-:-:S07]  /*1a5b0*/  IMAD.MOV.U32 R22, RZ, RZ, R25 ;  /* 0x000000ffff167224 */ /* 0x000fce00078e0019 */
.L_x_681:
[----:B------:R-:W-:Y:S05]  /*1a5c0*/  BSYNC.RECONVERGENT B0 ;  /* 0x0000000000007941 */ /* 0x000fea0003800200 */
.L_x_680:
        /* <DEDUP_REMOVED lines=40> */
.L_x_687:
        /* <DEDUP_REMOVED lines=11> */
.L_x_686:
[----:B------:R-:W-:-:S04]  /*1a900*/  ISETP.GT.AND P0, PT, R26, R29, PT ;  /* 0x0000001d1a00720c */ /* 0x000fc80003f04270 */
[----:B------:R-:W-:Y:S02]  /*1a910*/  SEL R25, R24, R21, P0 ;  /* 0x0000001518197207 */ /* 0x000fe40000000000 */
[----:B------:R-:W-:-:S03]  /*1a920*/  SEL R21, R21, R24, P0 ;  /* 0x0000001815157207 */ /* 0x000fc60000000000 */
[----:B------:R-:W-:-:S07]  /*1a930*/  IMAD.MOV.U32 R24, RZ, RZ, R25 ;  /* 0x000000ffff187224 */ /* 0x000fce00078e0019 */
.L_x_685:
[----:B------:R-:W-:Y:S05]  /*1a940*/  BSYNC.RECONVERGENT B0 ;  /* 0x0000000000007941 */ /* 0x000fea0003800200 */
.L_x_684:
        /* <DEDUP_REMOVED lines=40> */
.L_x_691:
        /* <DEDUP_REMOVED lines=11> */
.L_x_690:
[----:B------:R-:W-:-:S04]  /*1ac80*/  ISETP.GT.AND P0, PT, R26, R29, PT ;  /* 0x0000001d1a00720c */ /* 0x000fc80003f04270 */
[----:B------:R-:W-:Y:S02]  /*1ac90*/  SEL R25, R9, R10, P0 ;  /* 0x0000000a09197207 */ /* 0x000fe40000000000 */
[----:B------:R-:W-:-:S03]  /*1aca0*/  SEL R10, R10, R9, P0 ;  /* 0x000000090a0a7207 */ /* 0x000fc60000000000 */
[----:B------:R-:W-:-:S07]  /*1acb0*/  IMAD.MOV.U32 R9, RZ, RZ, R25 ;  /* 0x000000ffff097224 */ /* 0x000fce00078e0019 */
.L_x_689:
[----:B------:R-:W-:Y:S05]  /*1acc0*/  BSYNC.RECONVERGENT B0 ;  /* 0x0000000000007941 */ /* 0x000fea0003800200 */
.L_x_688:
        /* <DEDUP_REMOVED lines=40> */
.L_x_695:
        /* <DEDUP_REMOVED lines=11> */
.L_x_694:
[----:B------:R-:W-:-:S04]  /*1b000*/  ISETP.GT.AND P0, PT, R26, R29, PT ;  /* 0x0000001d1a00720c */ /* 0x000fc80003f04270 */
[----:B------:R-:W-:Y:S02]  /*1b010*/  SEL R25, R11, R12, P0 ;  /* 0x0000000c0b197207 */ /* 0x000fe40000000000 */
[----:B------:R-:W-:-:S03]  /*1b020*/  SEL R12, R12, R11, P0 ;  /* 0x0000000b0c0c7207 */ /* 0x000fc60000000000 */
[----:B------:R-:W-:-:S07]  /*1b030*/  IMAD.MOV.U32 R11, RZ, RZ, R25 ;  /* 0x000000ffff0b7224 */ /* 0x000fce00078e0019 */
.L_x_693:
[----:B------:R-:W-:Y:S05]  /*1b040*/  BSYNC.RECONVERGENT B0 ;  /* 0x0000000000007941 */ /* 0x000fea0003800200 */
.L_x_692:
        /* <DEDUP_REMOVED lines=40> */
.L_x_699:
        /* <DEDUP_REMOVED lines=11> */
.L_x_698:
[----:B------:R-:W-:-:S04]  /*1b380*/  ISETP.GT.AND P0, PT, R26, R29, PT ;  /* 0x0000001d1a00720c */ /* 0x000fc80003f04270 */
[----:B------:R-:W-:Y:S02]  /*1b390*/  SEL R25, R13, R14, P0 ;  /* 0x0000000e0d197207 */ /* 0x000fe40000000000 */
[----:B------:R-:W-:-:S03]  /*1b3a0*/  SEL R14, R14, R13, P0 ;  /* 0x0000000d0e0e7207 */ /* 0x000fc60000000000 */
[----:B------:R-:W-:-:S07]  /*1b3b0*/  IMAD.MOV.U32 R13, RZ, RZ, R25 ;  /* 0x000000ffff0d7224 */ /* 0x000fce00078e0019 */
.L_x_697:
[----:B------:R-:W-:Y:S05]  /*1b3c0*/  BSYNC.RECONVERGENT B0 ;  /* 0x0000000000007941 */ /* 0x000fea0003800200 */
.L_x_696:
        /* <DEDUP_REMOVED lines=40> */
.L_x_703:
        /* <DEDUP_REMOVED lines=11> */
.L_x_702:
[----:B------:R-:W-:-:S04]  /*1b700*/  ISETP.GT.AND P0, PT, R26, R29, PT ;  /* 0x0000001d1a00720c */ /* 0x000fc80003f04270 */
[----:B------:R-:W-:Y:S02]  /*1b710*/  SEL R25, R15, R16, P0 ;  /* 0x000000100f197207 */ /* 0x000fe40000000000 */
[----:B------:R-:W-:-:S03]  /*1b720*/  SEL R16, R16, R15, P0 ;  /* 0x0000000f10107207 */ /* 0x000fc60000000000 */
[----:B------:R-:W-:-:S07]  /*1b730*/  IMAD.MOV.U32 R15, RZ, RZ, R25 ;  /* 0x000000ffff0f7224 */ /* 0x000fce00078e0019 */
.L_x_701:
[----:B------:R-:W-:Y:S05]  /*1b740*/  BSYNC.RECONVERGENT B0 ;  /* 0x0000000000007941 */ /* 0x000fea0003800200 */
.L_x_700:
        /* <DEDUP_REMOVED lines=40> */
.L_x_707:
        /* <DEDUP_REMOVED lines=11> */
.L_x_706:
[----:B------:R-:W-:-:S04]  /*1ba80*/  ISETP.GT.AND P0, PT, R26, R29, PT ;  /* 0x0000001d1a00720c */ /* 0x000fc80003f04270 */
[----:B------:R-:W-:Y:S02]  /*1ba90*/  SEL R25, R17, R18, P0 ;  /* 0x0000001211197207 */ /* 0x000fe40000000000 */
[----:B------:R-:W-:-:S03]  /*1baa0*/  SEL R18, R18, R17, P0 ;  /* 0x0000001112127207 */ /* 0x000fc60000000000 */
[----:B------:R-:W-:-:S07]  /*1bab0*/  IMAD.MOV.U32 R17, RZ, RZ, R25 ;  /* 0x000000ffff117224 */ /* 0x000fce00078e0019 */
.L_x_705:
[----:B------:R-:W-:Y:S05]  /*1bac0*/  BSYNC.RECONVERGENT B0 ;  /* 0x0000000000007941 */ /* 0x000fea0003800200 */
.L_x_704:
        /* <DEDUP_REMOVED lines=40> */
.L_x_711:
        /* <DEDUP_REMOVED lines=11> */
.L_x_710:
[----:B------:R-:W-:-:S04]  /*1be00*/  ISETP.GT.AND P0, PT, R26, R29, PT ;  /* 0x0000001d1a00720c */ /* 0x000fc80003f04270 */
[----:B------:R-:W-:Y:S02]  /*1be10*/  SEL R25, R19, R20, P0 ;  /* 0x0000001413197207 */ /* 0x000fe40000000000 */
[----:B------:R-:W-:-:S03]  /*1be20*/  SEL R20, R20, R19, P0 ;  /* 0x0000001314147207 */ /* 0x000fc60000000000 */
[----:B------:R-:W-:-:S07]  /*1be30*/  IMAD.MOV.U32 R19, RZ, RZ, R25 ;  /* 0x000000ffff137224 */ /* 0x000fce00078e0019 */
.L_x_709:
[----:B------:R-:W-:Y:S05]  /*1be40*/  BSYNC.RECONVERGENT B0 ;  /* 0x0000000000007941 */ /* 0x000fea0003800200 */
.L_x_708:
        /* <DEDUP_REMOVED lines=40> */
.L_x_715:
        /* <DEDUP_REMOVED lines=11> */
.L_x_714:
[----:B------:R-:W-:-:S04]  /*1c180*/  ISETP.GT.AND P0, PT, R26, R29, PT ;  /* 0x0000001d1a00720c */ /* 0x000fc80003f04270 */
[----:B------:R-:W-:Y:S02]  /*1c190*/  SEL R25, R21, R22, P0 ;  /* 0x0000001615197207 */ /* 0x000fe40000000000 */
[----:B------:R-:W-:-:S03]  /*1c1a0*/  SEL R22, R22, R21, P0 ;  /* 0x0000001516167207 */ /* 0x000fc60000000000 */
[----:B------:R-:W-:-:S07]  /*1c1b0*/  IMAD.MOV.U32 R21, RZ, RZ, R25 ;  /* 0x000000ffff157224 */ /* 0x000fce00078e0019 */
.L_x_713:
[----:B------:R-:W-:Y:S05]  /*1c1c0*/  BSYNC.RECONVERGENT B0 ;  /* 0x0000000000007941 */ /* 0x000fea0003800200 */
.L_x_712:
        /* <DEDUP_REMOVED lines=40> */
.L_x_719:
        /* <DEDUP_REMOVED lines=11> */
.L_x_718:
[----:B------:R-:W-:-:S04]  /*1c500*/  ISETP.GT.AND P0, PT, R26, R29, PT ;  /* 0x0000001d1a00720c */ /* 0x000fc80003f04270 */
[----:B------:R-:W-:Y:S02]  /*1c510*/  SEL R25, R23, R24, P0 ;  /* 0x0000001817197207 */ /* 0x000fe40000000000 */
[----:B------:R-:W-:-:S03]  /*1c520*/  SEL R24, R24, R23, P0 ;  /* 0x0000001718187207 */ /* 0x000fc60000000000 */
[----:B------:R-:W-:-:S07]  /*1c530*/  IMAD.MOV.U32 R23, RZ, RZ, R25 ;  /* 0x000000ffff177224 */ /* 0x000fce00078e0019 */
.L_x_717:
[----:B------:R-:W-:Y:S05]  /*1c540*/  BSYNC.RECONVERGENT B0 ;  /* 0x0000000000007941 */ /* 0x000fea0003800200 */
.L_x_716:
        /* <DEDUP_REMOVED lines=40> */
.L_x_723:
        /* <DEDUP_REMOVED lines=11> */
.L_x_722:
[----:B------:R-:W-:-:S04]  /*1c880*/  ISETP.GT.AND P0, PT, R26, R29, PT ;  /* 0x0000001d1a00720c */ /* 0x000fc80003f04270 */
[----:B------:R-:W-:Y:S02]  /*1c890*/  SEL R25, R10, R7, P0 ;  /* 0x000000070a197207 */ /* 0x000fe40000000000 */
[----:B------:R-:W-:-:S03]  /*1c8a0*/  SEL R7, R7, R10, P0 ;  /* 0x0000000a07077207 */ /* 0x000fc60000000000 */
[----:B------:R-:W-:-:S07]  /*1c8b0*/  IMAD.MOV.U32 R10, RZ, RZ, R25 ;  /* 0x000000ffff0a7224 */ /* 0x000fce00078e0019 */
.L_x_721:
[----:B------:R-:W-:Y:S05]  /*1c8c0*/  BSYNC.RECONVERGENT B0 ;  /* 0x0000000000007941 */ /* 0x000fea0003800200 */
.L_x_720:
        /* <DEDUP_REMOVED lines=40> */
.L_x_727:
        /* <DEDUP_REMOVED lines=11> */
.L_x_726:
[----:B------:R-:W-:-:S04]  /*1cc00*/  ISETP.GT.AND P0, PT, R26, R29, PT ;  /* 0x0000001d1a00720c */ /* 0x000fc80003f04270 */
[----:B------:R-:W-:Y:S02]  /*1cc10*/  SEL R25, R12, R9, P0 ;  /* 0x000000090c197207 */ /* 0x000fe40000000000 */
[----:B------:R-:W-:-:S03]  /*1cc20*/  SEL R9, R9, R12, P0 ;  /* 0x0000000c09097207 */ /* 0x000fc60000000000 */
[----:B------:R-:W-:-:S07]  /*1cc30*/  IMAD.MOV.U32 R12, RZ, RZ, R25 ;  /* 0x000000ffff0c7224 */ /* 0x000fce00078e0019 */
.L_x_725:
[----:B------:R-:W-:Y:S05]  /*1cc40*/  BSYNC.RECONVERGENT B0 ;  /* 0x0000000000007941 */ /* 0x000fea0003800200 */
.L_x_724:
        /* <DEDUP_REMOVED lines=40> */
.L_x_731:
        /* <DEDUP_REMOVED lines=11> */
.L_x_730:
[----:B------:R-:W-:-:S04]  /*1cf80*/  ISETP.GT.AND P0, PT, R26, R29, PT ;  /* 0x0000001d1a00720c */ /* 0x000fc80003f04270 */
[----:B------:R-:W-:Y:S02]  /*1cf90*/  SEL R25, R14, R11, P0 ;  /* 0x0000000b0e197207 */ /* 0x000fe40000000000 */
[----:B------:R-:W-:-:S03]  /*1cfa0*/  SEL R11, R11, R14, P0 ;  /* 0x0000000e0b0b7207 */ /* 0x000fc60000000000 */
[----:B------:R-:W-:-:S07]  /*1cfb0*/  IMAD.MOV.U32 R14, RZ, RZ, R25 ;  /* 0x000000ffff0e7224 */ /* 0x000fce00078e0019 */
.L_x_729:
[----:B------:R-:W-:Y:S05]  /*1cfc0*/  BSYNC.RECONVERGENT B0 ;  /* 0x0000000000007941 */ /* 0x000fea0003800200 */
.L_x_728:
        /* <DEDUP_REMOVED lines=40> */
.L_x_735:
        /* <DEDUP_REMOVED lines=11> */
.L_x_734:
[----:B------:R-:W-:-:S04]  /*1d300*/  ISETP.GT.AND P0, PT, R26, R29, PT ;  /* 0x0000001d1a00720c */ /* 0x000fc80003f04270 */
[----:B------:R-:W-:Y:S02]  /*1d310*/  SEL R25, R16, R13, P0 ;  /* 0x0000000d10197207 */ /* 0x000fe40000000000 */
[----:B------:R-:W-:-:S03]  /*1d320*/  SEL R13, R13, R16, P0 ;  /* 0x000000100d0d7207 */ /* 0x000fc60000000000 */
[----:B------:R-:W-:-:S07]  /*1d330*/  IMAD.MOV.U32 R16, RZ, RZ, R25 ;  /* 0x000000ffff107224 */ /* 0x000fce00078e0019 */
.L_x_733:
[----:B------:R-:W-:Y:S05]  /*1d340*/  BSYNC.RECONVERGENT B0 ;  /* 0x0000000000007941 */ /* 0x000fea0003800200 */
.L_x_732:
        /* <DEDUP_REMOVED lines=40> */
.L_x_739:
        /* <DEDUP_REMOVED lines=11> */
.L_x_738:
[----:B------:R-:W-:-:S04]  /*1d680*/  ISETP.GT.AND P0, PT, R26, R29, PT ;  /* 0x0000001d1a00720c */ /* 0x000fc80003f04270 */
[----:B------:R-:W-:Y:S02]  /*1d690*/  SEL R25, R18, R15, P0 ;  /* 0x0000000f12197207 */ /* 0x000fe40000000000 */
[----:B------:R-:W-:-:S03]  /*1d6a0*/  SEL R15, R15, R18, P0 ;  /* 0x000000120f0f7207 */ /* 0x000fc60000000000 */
[----:B------:R-:W-:-:S07]  /*1d6b0*/  IMAD.MOV.U32 R18, RZ, RZ, R25 ;  /* 0x000000ffff127224 */ /* 0x000fce00078e0019 */
.L_x_737:
[----:B------:R-:W-:Y:S05]  /*1d6c0*/  BSYNC.RECONVERGENT B0 ;  /* 0x0000000000007941 */ /* 0x000fea0003800200 */
.L_x_736:
        /* <DEDUP_REMOVED lines=40> */
.L_x_743:
        /* <DEDUP_REMOVED lines=11> */
.L_x_742:
[----:B------:R-:W-:-:S04]  /*1da00*/  ISETP.GT.AND P0, PT, R26, R29, PT ;  /* 0x0000001d1a00720c */ /* 0x000fc80003f04270 */
[----:B------:R-:W-:Y:S02]  /*1da10*/  SEL R25, R20, R17, P0 ;  /* 0x0000001114197207 */ /* 0x000fe40000000000 */
[----:B------:R-:W-:-:S03]  /*1da20*/  SEL R17, R17, R20, P0 ;  /* 0x0000001411117207 */ /* 0x000fc60000000000 */
[----:B------:R-:W-:-:S07]  /*1da30*/  IMAD.MOV.U32 R20, RZ, RZ, R25 ;  /* 0x000000ffff147224 */ /* 0x000fce00078e0019 */
.L_x_741:
[----:B------:R-:W-:Y:S05]  /*1da40*/  BSYNC.RECONVERGENT B0 ;  /* 0x0000000000007941 */ /* 0x000fea0003800200 */
.L_x_740:
        /* <DEDUP_REMOVED lines=40> */
.L_x_747:
        /* <DEDUP_REMOVED lines=11> */
.L_x_746:
[----:B------:R-:W-:-:S04]  /*1dd80*/  ISETP.GT.AND P0, PT, R26, R29, PT ;  /* 0x0000001d1a00720c */ /* 0x000fc80003f04270 */
[----:B------:R-:W-:Y:S02]  /*1dd90*/  SEL R25, R22, R19, P0 ;  /* 0x0000001316197207 */ /* 0x000fe40000000000 */
[----:B------:R-:W-:-:S03]  /*1dda0*/  SEL R19, R19, R22, P0 ;  /* 0x0000001613137207 */ /* 0x000fc60000000000 */
[----:B------:R-:W-:-:S07]  /*1ddb0*/  IMAD.MOV.U32 R22, RZ, RZ, R25 ;  /* 0x000000ffff167224 */ /* 0x000fce00078e0019 */
.L_x_745:
[----:B------:R-:W-:Y:S05]  /*1ddc0*/  BSYNC.RECONVERGENT B0 ;  /* 0x0000000000007941 */ /* 0x000fea0003800200 */
.L_x_744:
        /* <DEDUP_REMOVED lines=40> */
.L_x_751:
        /* <DEDUP_REMOVED lines=11> */
.L_x_750:
[----:B------:R-:W-:-:S04]  /*1e100*/  ISETP.GT.AND P0, PT, R26, R29, PT ;  /* 0x0000001d1a00720c */ /* 0x000fc80003f04270 */
[----:B------:R-:W-:Y:S02]  /*1e110*/  SEL R25, R24, R21, P0 ;  /* 0x0000001518197207 */ /* 0x000fe40000000000 */
[----:B------:R-:W-:-:S03]  /*1e120*/  SEL R21, R21, R24, P0 ;  /* 0x0000001815157207 */ /* 0x000fc60000000000 */
[----:B------:R-:W-:-:S07]  /*1e130*/  IMAD.MOV.U32 R24, RZ, RZ, R25 ;  /* 0x000000ffff187224 */ /* 0x000fce00078e0019 */
.L_x_749:
[----:B------:R-:W-:Y:S05]  /*1e140*/  BSYNC.RECONVERGENT B0 ;  /* 0x0000000000007941 */ /* 0x000fea0003800200 */
.L_x_748:
[----:B------:R-:W-:-:S05]  /*1e150*/  HFMA2 R25, -RZ, RZ, 0, 4.0531158447265625e-06 ;  /* 0x00000044ff197431 */ /* 0x000fca00000001ff */
[----:B------:R-:W-:Y:S01]  /*1e160*/  IMAD R26, R0, R25, UR4 ;  /* 0x00000004001a7e24 */ /* 0x000fe2000f8e0219 */
[----:B------:R-:W-:-:S06]  /*1e170*/  UMOV UR4, 0x2 ;  /* 0x0000000200047882 */ /* 0x000fcc0000000000 */
.L_x_827:
[----:B------:R-:W-:Y:S01]  /*1e180*/  UIADD3 UR5, UPT, UPT, -UR4, URZ, URZ ;  /* 0x000000ff04057290 */ /* 0x000fe2000fffe1ff */
[----:B------:R-:W-:Y:S05]  /*1e190*/  BAR.SYNC.DEFER_BLOCKING 0x0 ;  /* 0x0000000000007b1d */ /* 0x000fea0000010000 */
[----:B------:R-:W-:Y:S01]  /*1e1a0*/  LOP3.LUT R25, R0, UR5, RZ, 0xc0, !PT ;  /* 0x0000000500197c12 */ /* 0x000fe2000f8ec0ff */
[----:B------:R-:W-:Y:S01]  /*1e1b0*/  USHF.R.U32.HI UR5, URZ, 0x1, UR4 ;  /* 0x00000001ff057899 */ /* 0x000fe20008011604 */
[----:B------:R-:W-:Y:S03]  /*1e1c0*/  BSSY.RECONVERGENT B0, `(.L_x_752) ;  /* 0x000006c000007945 */ /* 0x000fe60003800200 */
[----:B------:R-:W-:-:S02]  /*1e1d0*/  IMAD R25, R25, 0x11, RZ ;  /* 0x0000001119197824 */ /* 0x000fc400078e02ff */
[----:B------:R-:W-:Y:S01]  /*1e1e0*/  IMAD.U32 R29, RZ, RZ, UR5 ;  /* 0x00000005ff1d7e24 */ /* 0x000fe2000f8e00ff */
[----:B------:R-:W-:Y:S02]  /*1e1f0*/  UIADD3 UR5, UPT, UPT, UR4, -0x1, URZ ;  /* 0xffffffff04057890 */ /* 0x000fe4000fffe0ff */
[----:B--2---:R-:W-:-:S05]  /*1e200*/  VIMNMX.U32 R27, PT, PT, R25, 0x1100, PT ;  /* 0x00001100191b7848 */ /* 0x004fca0003fe0000 */
[C---:B------:R-:W-:Y:S01]  /*1e210*/  IMAD R28, R29.reuse, 0x11, R27 ;  /* 0x000000111d1c7824 */ /* 0x040fe200078e021b */
[----:B------:R0:W-:Y:S04]  /*1e220*/  STS [R26], R7 ;  /* 0x000000071a007388 */ /* 0x0001e80000000800 */
[----:B------:R-:W-:Y:S01]  /*1e230*/  VIMNMX.U32 R28, PT, PT, R28, 0x1100, PT ;  /* 0x000011001c1c7848 */ /* 0x000fe20003fe0000 */
[----:B------:R1:W-:Y:S04]  /*1e240*/  STS [R26+0x4], R10 ;  /* 0x0000040a1a007388 */ /* 0x0003e80000000800 */
[----:B------:R-:W-:Y:S01]  /*1e250*/  IMAD R25, R29, 0x11, R28 ;  /* 0x000000111d197824 */ /* 0x000fe200078e021c */
[----:B------:R2:W-:Y:S01]  /*1e260*/  STS [R26+0x8], R9 ;  /* 0x000008091a007388 */ /* 0x0005e20000000800 */
[----:B0-----:R-:W-:-:S03]  /*1e270*/  LOP3.LUT R7, R0, UR5, RZ, 0xc0, !PT ;  /* 0x0000000500077c12 */ /* 0x001fc6000f8ec0ff */
[----:B------:R-:W-:Y:S01]  /*1e280*/  VIMNMX.U32 R25, PT, PT, R25, 0x1100, PT ;  /* 0x0000110019197848 */ /* 0x000fe20003fe0000 */
[----:B------:R0:W-:Y:S01]  /*1e290*/  STS [R26+0xc], R12 ;  /* 0x00000c0c1a007388 */ /* 0x0001e20000000800 */
[----:B------:R-:W-:Y:S02]  /*1e2a0*/  IMAD R7, R7, 0x11, RZ ;  /* 0x0000001107077824 */ /* 0x000fe400078e02ff */
[C---:B-1----:R-:W-:Y:S01]  /*1e2b0*/  IADD3 R10, PT, PT, -R28.reuse, R25, RZ ;  /* 0x000000191c0a7210 */ /* 0x042fe20007ffe1ff */
[----:B------:R1:W-:Y:S02]  /*1e2c0*/  STS [R26+0x10], R11 ;  /* 0x0000100b1a007388 */ /* 0x0003e40000000800 */
[----:B------:R-:W-:Y:S02]  /*1e2d0*/  VIMNMX.U32 R7, PT, PT, R7, 0x1100, PT ;  /* 0x0000110007077848 */ /* 0x000fe40003fe0000 */
[----:B------:R1:W-:Y:S02]  /*1e2e0*/  STS [R26+0x14], R14 ;  /* 0x0000140e1a007388 */ /* 0x0003e40000000800 */
[C---:B------:R-:W-:Y:S01]  /*1e2f0*/  ISETP.GE.AND P0, PT, R7.reuse, R10, PT ;  /* 0x0000000a0700720c */ /* 0x040fe20003f06270 */
[----:B------:R-:W-:Y:S01]  /*1e300*/  IMAD.IADD R10, R7, 0x1, -R10 ;  /* 0x00000001070a7824 */ /* 0x000fe200078e0a0a */
[----:B--2---:R-:W-:Y:S01]  /*1e310*/  VIADDMNMX R9, R28, -R27, R7, PT ;  /* 0x8000001b1c097246 */ /* 0x004fe20003800107 */
[----:B------:R1:W-:Y:S03]  /*1e320*/  STS [R26+0x18], R13 ;  /* 0x0000180d1a007388 */ /* 0x0003e60000000800 */
[----:B0-----:R-:W-:Y:S01]  /*1e330*/  SEL R12, R10, RZ, P0 ;  /* 0x000000ff0a0c7207 */ /* 0x001fe20000000000 */
[----:B------:R1:W-:Y:S03]  /*1e340*/  STS [R26+0x1c], R16 ;  /* 0x00001c101a007388 */ /* 0x0003e60000000800 */
[----:B------:R-:W-:Y:S01]  /*1e350*/  ISETP.GE.AND P0, PT, R12, R9, PT ;  /* 0x000000090c00720c */ /* 0x000fe20003f06270 */
        /* <DEDUP_REMOVED lines=9> */
[----:B------:R-:W-:Y:S06]  /*1e3f0*/  BAR.SYNC.DEFER_BLOCKING 0x0 ;  /* 0x0000000000007b1d */ /* 0x000fec0000010000 */
[----:B------:R-:W-:Y:S05]  /*1e400*/  @P0 BRA `(.L_x_753) ;  /* 0x00000004001c0947 */ /* 0x000fea0003800000 */
[----:B------:R-:W-:-:S07]  /*1e410*/  IADD3 R10, PT, PT, R7, R28, RZ ;  /* 0x0000001c070a7210 */ /* 0x000fce0007ffe0ff */
.L_x_758:
[----:B------:R-:W0:Y:S01]  /*1e420*/  S2UR UR6, SR_CgaCtaId ;  /* 0x00000000000679c3 */ /* 0x000e220000008800 */
[----:B-1----:R-:W-:Y:S01]  /*1e430*/  IMAD.IADD R11, R9, 0x1, -R12 ;  /* 0x00000001090b7824 */ /* 0x002fe200078e0a0c */
[----:B------:R-:W-:Y:S01]  /*1e440*/  UMOV UR5, 0x400 ;  /* 0x0000040000057882 */ /* 0x000fe20000000000 */
[----:B------:R-:W-:Y:S01]  /*1e450*/  HFMA2 R20, -RZ, RZ, 1.5048828125, 33.21875 ;  /* 0x3e055027ff147431 */ /* 0x000fe200000001ff */
[----:B------:R-:W-:Y:S02]  /*1e460*/  BSSY.RECONVERGENT B1, `(.L_x_754) ;  /* 0x000003d000017945 */ /* 0x000fe40003800200 */
[----:B------:R-:W-:-:S04]  /*1e470*/  LEA.HI R11, R11, R11, RZ, 0x1 ;  /* 0x0000000b0b0b7211 */ /* 0x000fc800078f08ff */
[----:B------:R-:W-:-:S04]  /*1e480*/  LEA.HI.SX32 R14, R11, R12, 0x1f ;  /* 0x0000000c0b0e7211 */ /* 0x000fc800078ffaff */
[-C--:B------:R-:W-:Y:S02]  /*1e490*/  LOP3.LUT R13, RZ, R14.reuse, RZ, 0x33, !PT ;  /* 0x0000000eff0d7212 */ /* 0x080fe400078e33ff */
[----:B------:R-:W-:-:S03]  /*1e4a0*/  IADD3 R11, PT, PT, R27, R14, RZ ;  /* 0x0000000e1b0b7210 */ /* 0x000fc60007ffe0ff */
[----:B------:R-:W-:Y:S01]  /*1e4b0*/  IMAD.IADD R13, R10, 0x1, R13 ;  /* 0x000000010a0d7824 */ /* 0x000fe200078e020d */
[----:B0-----:R-:W-:-:S06]  /*1e4c0*/  ULEA UR5, UR6, UR5, 0x18 ;  /* 0x0000000506057291 */ /* 0x001fcc000f8ec0ff */
[----:B------:R-:W-:Y:S02]  /*1e4d0*/  LEA R11, R11, UR5, 0x2 ;  /* 0x000000050b0b7c11 */ /* 0x000fe4000f8e10ff */
[----:B------:R-:W-:-:S04]  /*1e4e0*/  LEA R13, R13, UR5, 0x2 ;  /* 0x000000050d0d7c11 */ /* 0x000fc8000f8e10ff */
[----:B------:R-:W-:Y:S04]  /*1e4f0*/  LDS R11, [R11] ;  /* 0x000000000b0b7984 */ /* 0x000fe80000000800 */
[----:B------:R-:W0:Y:S02]  /*1e500*/  LDS R16, [R13] ;  /* 0x000000000d107984 */ /* 0x000e240000000800 */
[----:B0-----:R-:W-:-:S04]  /*1e510*/  VIMNMX R15, PT, PT, R11, R16, !PT ;  /* 0x000000100b0f7248 */ /* 0x001fc80007fe0100 */
[----:B------:R-:W-:Y:S02]  /*1e520*/  ISETP.GE.AND P0, PT, R15, 0x1, PT ;  /* 0x000000010f00780c */ /* 0x000fe40003f06270 */
[----:B------:R-:W-:Y:S02]  /*1e530*/  I2FP.F32.S32 R15, R15 ;  /* 0x0000000f000f7245 */ /* 0x000fe40000201400 */
[----:B------:R-:W-:-:S09]  /*1e540*/  FSEL R13, RZ, -23, P0 ;  /* 0xc1b80000ff0d7808 */ /* 0x000fd20000000000 */
[----:B------:R-:W-:-:S05]  /*1e550*/  @!P0 FMUL R15, R15, 8388608 ;  /* 0x4b0000000f0f8820 */ /* 0x000fca0000400000 */
[C---:B------:R-:W-:Y:S02]  /*1e560*/  IADD3 R17, PT, PT, R15.reuse, -0x3f2aaaab, RZ ;  /* 0xc0d555550f117810 */ /* 0x040fe40007ffe0ff */
[----:B------:R-:W-:Y:S02]  /*1e570*/  ISETP.GT.U32.AND P0, PT, R15, 0x7f7fffff, PT ;  /* 0x7f7fffff0f00780c */ /* 0x000fe40003f04070 */
[----:B------:R-:W-:-:S05]  /*1e580*/  LOP3.LUT R18, R17, 0xff800000, RZ, 0xc0, !PT ;  /* 0xff80000011127812 */ /* 0x000fca00078ec0ff */
[----:B------:R-:W-:Y:S01]  /*1e590*/  IMAD.IADD R17, R15, 0x1, -R18 ;  /* 0x000000010f117824 */ /* 0x000fe200078e0a12 */
[----:B------:R-:W-:-:S03]  /*1e5a0*/  I2FP.F32.S32 R18, R18 ;  /* 0x0000001200127245 */ /* 0x000fc60000201400 */
[----:B------:R-:W-:Y:S02]  /*1e5b0*/  FADD R17, R17, -1 ;  /* 0xbf80000011117421 */ /* 0x000fe40000000000 */
[----:B------:R-:W-:Y:S01]  /*1e5c0*/  FFMA R13, R18, 1.1920928955078125e-07, R13 ;  /* 0x34000000120d7823 */ /* 0x000fe2000000000d */
[----:B------:R-:W-:Y:S02]  /*1e5d0*/  IMAD.MOV.U32 R18, RZ, RZ, 0x7f800000 ;  /* 0x7f800000ff127424 */ /* 0x000fe400078e00ff */
        /* <DEDUP_REMOVED lines=11> */
[----:B------:R-:W-:Y:S01]  /*1e690*/  MOV R20, 0x3ede5bd9 ;  /* 0x3ede5bd900147802 */ /* 0x000fe20000000f00 */
        /* <DEDUP_REMOVED lines=11> */
[----:B------:R-:W-:-:S04]  /*1e750*/  IMAD.MOV R13, RZ, RZ, -R15 ;  /* 0x000000ffff0d7224 */ /* 0x000fc800078e0a0f */
[----:B------:R-:W-:-:S07]  /*1e760*/  IMAD R15, R18, -0xa, R11 ;  /* 0xfffffff6120f7824 */ /* 0x000fce00078e020b */
.L_x_757:
        /* <DEDUP_REMOVED lines=8> */
[----:B------:R-:W-:-:S13]  /*1e7f0*/  ISETP.NE.AND P1, PT, R13, RZ, PT ;  /* 0x000000ff0d00720c */ /* 0x000fda0003f25270 */
[----:B------:R-:W-:Y:S05]  /*1e800*/  @P1 BRA `(.L_x_757) ;  /* 0xfffffffc00d81947 */ /* 0x000fea000383ffff */
[----:B------:R-:W-:Y:S05]  /*1e810*/  BRA `(.L_x_755) ;  /* 0x0000000000047947 */ /* 0x000fea0003800000 */
.L_x_756:
[----:B------:R-:W-:-:S13]  /*1e820*/  ISETP.GT.AND P0, PT, R16, R15, PT ;  /* 0x0000000f1000720c */ /* 0x000fda0003f04270 */
.L_x_755:
[----:B------:R-:W-:Y:S05]  /*1e830*/  BSYNC.RECONVERGENT B1 ;  /* 0x0000000000017941 */ /* 0x000fea0003800200 */
.L_x_754:
[----:B------:R-:W-:Y:S02]  /*1e840*/  @P0 IADD3 R12, PT, PT, R14, 0x1, RZ ;  /* 0x000000010e0c0810 */ /* 0x000fe40007ffe0ff */
[----:B------:R-:W-:-:S04]  /*1e850*/  SEL R9, R9, R14, P0 ;  /* 0x0000000e09097207 */ /* 0x000fc80000000000 */
[----:B------:R-:W-:-:S13]  /*1e860*/  ISETP.GE.AND P0, PT, R12, R9, PT ;  /* 0x000000090c00720c */ /* 0x000fda0003f06270 */
[----:B------:R-:W-:Y:S05]  /*1e870*/  @!P0 BRA `(.L_x_758) ;  /* 0xfffffff800e88947 */ /* 0x000fea000383ffff */
.L_x_753:
[----:B------:R-:W-:Y:S05]  /*1e880*/  BSYNC.RECONVERGENT B0 ;  /* 0x0000000000007941 */ /* 0x000fea0003800200 */
.L_x_752:
[----:B------:R-:W0:Y:S01]  /*1e890*/  S2UR UR6, SR_CgaCtaId ;  /* 0x00000000000679c3 */ /* 0x000e220000008800 */
[----:B------:R-:W-:Y:S01]  /*1e8a0*/  UMOV UR5, 0x400 ;  /* 0x0000040000057882 */ /* 0x000fe20000000000 */
[----:B------:R-:W-:Y:S01]  /*1e8b0*/  IMAD.IADD R9, R27, 0x1, R12 ;  /* 0x000000011b097824 */ /* 0x000fe200078e020c */
[----:B------:R-:W-:Y:S01]  /*1e8c0*/  IADD3 R10, PT, PT, -R12, R28, R7 ;  /* 0x0000001c0c0a7210 */ /* 0x000fe20007ffe107 */
[----:B------:R-:W-:Y:S01]  /*1e8d0*/  BSSY.RECONVERGENT B0, `(.L_x_759) ;  /* 0x0000041000007945 */ /* 0x000fe20003800200 */
[----:B------:R-:W-:Y:S02]  /*1e8e0*/  PLOP3.LUT P0, PT, PT, PT, PT, 0x8, 0x80 ;  /* 0x000000000080781c */ /* 0x000fe40003f0e170 */
[----:B------:R-:W-:Y:S01]  /*1e8f0*/  ISETP.GE.AND P1, PT, R10, R25, PT ;  /* 0x000000190a00720c */ /* 0x000fe20003f26270 */
[----:B0-----:R-:W-:-:S06]  /*1e900*/  ULEA UR5, UR6, UR5, 0x18 ;  /* 0x0000000506057291 */ /* 0x001fcc000f8ec0ff */
[----:B-1----:R-:W-:Y:S02]  /*1e910*/  LEA R11, R9, UR5, 0x2 ;  /* 0x00000005090b7c11 */ /* 0x002fe4000f8e10ff */
[----:B------:R-:W-:-:S03]  /*1e920*/  LEA R12, R10, UR5, 0x2 ;  /* 0x000000050a0c7c11 */ /* 0x000fc6000f8e10ff */
[----:B------:R0:W1:Y:S04]  /*1e930*/  LDS R30, [R11] ;  /* 0x000000000b1e7984 */ /* 0x0000680000000800 */
[----:B------:R0:W2:Y:S01]  /*1e940*/  LDS R27, [R12] ;  /* 0x000000000c1b7984 */ /* 0x0000a20000000800 */
[----:B------:R-:W-:Y:S05]  /*1e950*/  @P1 BRA `(.L_x_760) ;  /* 0x0000000000e01947 */ /* 0x000fea0003800000 */
[----:B------:R-:W-:Y:S02]  /*1e960*/  ISETP.GE.AND P1, PT, R9, R28, PT ;  /* 0x0000001c0900720c */ /* 0x000fe40003f26270 */
[----:B------:R-:W-:-:S11]  /*1e970*/  PLOP3.LUT P0, PT, PT, PT, PT, 0x80, 0x8 ;  /* 0x000000000008781c */ /* 0x000fd60003f0f070 */
[----:B------:R-:W-:Y:S05]  /*1e980*/  @P1 BRA `(.L_x_760) ;  /* 0x0000000000d41947 */ /* 0x000fea0003800000 */
[----:B-12---:R-:W-:Y:S01]  /*1e990*/  VIMNMX R7, PT, PT, R30, R27, !PT ;  /* 0x0000001b1e077248 */ /* 0x006fe20007fe0100 */
[----:B------:R-:W-:-:S03]  /*1e9a0*/  HFMA2 R16, -RZ, RZ, 1.5048828125, 33.21875 ;  /* 0x3e055027ff107431 */ /* 0x000fc600000001ff */
[----:B------:R-:W-:Y:S02]  /*1e9b0*/  ISETP.GE.AND P0, PT, R7, 0x1, PT ;  /* 0x000000010700780c */ /* 0x000fe40003f06270 */
[----:B------:R-:W-:-:S11]  /*1e9c0*/  I2FP.F32.S32 R7, R7 ;  /* 0x0000000700077245 */ /* 0x000fd60000201400 */
[----:B------:R-:W-:-:S05]  /*1e9d0*/  @!P0 FMUL R7, R7, 8388608 ;  /* 0x4b00000007078820 */ /* 0x000fca0000400000 */
[----:B------:R-:W-:-:S04]  /*1e9e0*/  IADD3 R13, PT, PT, R7, -0x3f2aaaab, RZ ;  /* 0xc0d55555070d7810 */ /* 0x000fc80007ffe0ff */
[----:B------:R-:W-:-:S05]  /*1e9f0*/  LOP3.LUT R14, R13, 0xff800000, RZ, 0xc0, !PT ;  /* 0xff8000000d0e7812 */ /* 0x000fca00078ec0ff */
[----:B------:R-:W-:Y:S01]  /*1ea00*/  IMAD.IADD R13, R7, 0x1, -R14 ;  /* 0x00000001070d7824 */ /* 0x000fe200078e0a0e */
        /* <DEDUP_REMOVED lines=23> */
[----:B------:R-:W1:Y:S02]  /*1eb80*/  F2I.U32.TRUNC.NTZ R18, R13 ;  /* 0x0000000d00127305 */ /* 0x000e64000020f000 */
[----:B-1----:R-:W-:-:S13]  /*1eb90*/  ISETP.NE.AND P1, PT, R18, RZ, PT ;  /* 0x000000ff1200720c */ /* 0x002fda0003f25270 */
[----:B------:R-:W-:Y:S05]  /*1eba0*/  @!P1 BRA `(.L_x_760) ;  /* 0x00000000004c9947 */ /* 0x000fea0003800000 */
[----:B------:R-:W-:-:S04]  /*1ebb0*/  IMAD.HI R7, R30, 0x66666667, RZ ;  /* 0x666666671e077827 */ /* 0x000fc800078e02ff */
[----:B------:R-:W-:Y:S01]  /*1ebc0*/  IMAD.MOV.U32 R13, RZ, RZ, RZ ;  /* 0x000000ffff0d7224 */ /* 0x000fe200078e00ff */
[----:B------:R-:W-:-:S04]  /*1ebd0*/  SHF.R.U32.HI R14, RZ, 0x1f, R7 ;  /* 0x0000001fff0e7819 */ /* 0x000fc80000011607 */
[----:B------:R-:W-:Y:S02]  /*1ebe0*/  LEA.HI.SX32 R7, R7, R14, 0x1e ;  /* 0x0000000e07077211 */ /* 0x000fe400078ff2ff */
[----:B------:R-:W-:-:S03]  /*1ebf0*/  MOV R14, R27 ;  /* 0x0000001b000e7202 */ /* 0x000fc60000000f00 */
[----:B------:R-:W-:-:S07]  /*1ec00*/  IMAD R15, R7, -0xa, R30 ;  /* 0xfffffff6070f7824 */ /* 0x000fce00078e021e */
.L_x_762:
        /* <DEDUP_REMOVED lines=12> */
.L_x_761:
[----:B------:R-:W-:-:S13]  /*1ecd0*/  ISETP.LE.AND P0, PT, R14, R15, PT ;  /* 0x0000000f0e00720c */ /* 0x000fda0003f03270 */
.L_x_760:
[----:B------:R-:W-:Y:S05]  /*1ece0*/  BSYNC.RECONVERGENT B0 ;  /* 0x0000000000007941 */ /* 0x000fea0003800200 */
.L_x_759:
[----:B-12---:R-:W-:Y:S01]  /*1ecf0*/  SEL R7, R27, R30, P0 ;  /* 0x0000001e1b077207 */ /* 0x006fe20000000000 */
[C---:B------:R-:W-:Y:S01]  /*1ed00*/  VIADD R14, R10.reuse, 0x1 ;  /* 0x000000010a0e7836 */ /* 0x040fe20000000000 */
[----:B------:R1:W2:Y:S01]  /*1ed10*/  @P0 LDS R27, [R12+0x4] ;  /* 0x000004000c1b0984 */ /* 0x0002a20000000800 */
[----:B------:R-:W-:Y:S01]  /*1ed20*/  @!P0 IADD3 R14, PT, PT, R10, RZ, RZ ;  /* 0x000000ff0a0e8210 */ /* 0x000fe20007ffe0ff */
[----:B------:R-:W-:Y:S01]  /*1ed30*/  BSSY.RECONVERGENT B0, `(.L_x_763) ;  /* 0x000003f000007945 */ /* 0x000fe20003800200 */
[C---:B------:R-:W-:Y:S01]  /*1ed40*/  VIADD R13, R9.reuse, 0x1 ;  /* 0x00000001090d7836 */ /* 0x040fe20000000000 */
[----:B------:R1:W3:Y:S01]  /*1ed50*/  @!P0 LDS R30, [R11+0x4] ;  /* 0x000004000b1e8984 */ /* 0x0002e20000000800 */
[----:B------:R-:W-:Y:S02]  /*1ed60*/  ISETP.GE.AND P2, PT, R14, R25, PT ;  /* 0x000000190e00720c */ /* 0x000fe40003f46270 */
[----:B------:R-:W-:Y:S02]  /*1ed70*/  PLOP3.LUT P1, PT, PT, PT, PT, 0x8, 0x80 ;  /* 0x000000000080781c */ /* 0x000fe40003f2e170 */
[----:B------:R-:W-:-:S09]  /*1ed80*/  @P0 IADD3 R13, PT, PT, R9, RZ, RZ ;  /* 0x000000ff090d0210 */ /* 0x000fd20007ffe0ff */
[----:B------:R-:W-:Y:S05]  /*1ed90*/  @P2 BRA `(.L_x_764) ;  /* 0x0000000000e02947 */ /* 0x000fea0003800000 */
[----:B------:R-:W-:Y:S02]  /*1eda0*/  ISETP.GE.AND P0, PT, R13, R28, PT ;  /* 0x0000001c0d00720c */ /* 0x000fe40003f06270 */
[----:B------:R-:W-:-:S11]  /*1edb0*/  PLOP3.LUT P1, PT, PT, PT, PT, 0x80, 0x8 ;  /* 0x000000000008781c */ /* 0x000fd60003f2f070 */
[----:B------:R-:W-:Y:S05]  /*1edc0*/  @P0 BRA `(.L_x_764) ;  /* 0x0000000000d40947 */ /* 0x000fea0003800000 */
[----:B--23--:R-:W-:Y:S01]  /*1edd0*/  VIMNMX R9, PT, PT, R30, R27, !PT ;  /* 0x0000001b1e097248 */ /* 0x00cfe20007fe0100 */
[----:B------:R-:W-:Y:S01]  /*1ede0*/  IMAD.MOV.U32 R16, RZ, RZ, 0x3e055027 ;  /* 0x3e055027ff107424 */ /* 0x000fe200078e00ff */
[----:B------:R-:W-:Y:S02]  /*1edf0*/  PLOP3.LUT P1, PT, PT, PT, PT, 0x8, 0x80 ;  /* 0x000000000080781c */ /* 0x000fe40003f2e170 */
[----:B------:R-:W-:Y:S02]  /*1ee00*/  ISETP.GE.AND P0, PT, R9, 0x1, PT ;  /* 0x000000010900780c */ /* 0x000fe40003f06270 */
[----:B------:R-:W-:-:S11]  /*1ee10*/  I2FP.F32.S32 R9, R9 ;  /* 0x0000000900097245 */ /* 0x000fd60000201400 */
[----:B------:R-:W-:-:S04]  /*1ee20*/  @!P0 FMUL R9, R9, 8388608 ;  /* 0x4b00000009098820 */ /* 0x000fc80000400000 */
[----:B------:R-:W-:-:S05]  /*1ee30*/  VIADD R10, R9, 0xc0d55555 ;  /* 0xc0d55555090a7836 */ /* 0x000fca0000000000 */
[----:B01----:R-:W-:-:S04]  /*1ee40*/  LOP3.LUT R12, R10, 0xff800000, RZ, 0xc0, !PT ;  /* 0xff8000000a0c7812 */ /* 0x003fc800078ec0ff */
[CC--:B------:R-:W-:Y:S02]  /*1ee50*/  IADD3 R10, PT, PT, R9.reuse, -R12.reuse, RZ ;  /* 0x8000000c090a7210 */ /* 0x0c0fe40007ffe0ff */
[----:B------:R-:W-:Y:S02]  /*1ee60*/  I2FP.F32.S32 R11, R12 ;  /* 0x0000000c000b7245 */ /* 0x000fe40000201400 */
[----:B------:R-:W-:Y:S01]  /*1ee70*/  MOV R12, 0x7f800000 ;  /* 0x7f800000000c7802 */ /* 0x000fe20000000f00 */
        /* <DEDUP_REMOVED lines=26> */
[----:B------:R-:W-:Y:S02]  /*1f020*/  HFMA2 R9, -RZ, RZ, 0, 0 ;  /* 0x00000000ff097431 */ /* 0x000fe400000001ff */
[----:B------:R-:W-:Y:S02]  /*1f030*/  IMAD.MOV.U32 R10, RZ, RZ, R27 ;  /* 0x000000ffff0a7224 */ /* 0x000fe400078e001b */
[----:B------:R-:W-:-:S07]  /*1f040*/  IMAD R15, R11, -0xa, R30 ;  /* 0xfffffff60b0f7824 */ /* 0x000fce00078e021e */
.L_x_766:
        /* <DEDUP_REMOVED lines=12> */
.L_x_765:
[----:B------:R-:W-:-:S13]  /*1f110*/  ISETP.LE.AND P1, PT, R10, R15, PT ;  /* 0x0000000f0a00720c */ /* 0x000fda0003f23270 */
.L_x_764:
[----:B------:R-:W-:Y:S05]  /*1f120*/  BSYNC.RECONVERGENT B0 ;  /* 0x0000000000007941 */ /* 0x000fea0003800200 */
.L_x_763:
[----:B01----:R-:W-:Y:S01]  /*1f130*/  VIADD R12, R14, 0x1 ;  /* 0x000000010e0c7836 */ /* 0x003fe20000000000 */
[C---:B------:R-:W-:Y:S01]  /*1f140*/  IADD3 R9, PT, PT, R13.reuse, 0x1, RZ ;  /* 0x000000010d097810 */ /* 0x040fe20007ffe0ff */
[----:B------:R-:W-:Y:S01]  /*1f150*/  @!P1 IMAD.MOV R12, RZ, RZ, R14 ;  /* 0x000000ffff0c9224 */ /* 0x000fe200078e020e */
[----:B------:R-:W-:Y:S01]  /*1f160*/  @P1 IADD3 R9, PT, PT, R13, RZ, RZ ;  /* 0x000000ff0d091210 */ /* 0x000fe20007ffe0ff */
[----:B------:R-:W-:Y:S01]  /*1f170*/  BSSY.RECONVERGENT B0, `(.L_x_767) ;  /* 0x0000041000007945 */ /* 0x000fe20003800200 */
[----:B--23--:R-:W-:Y:S02]  /*1f180*/  SEL R10, R27, R30, P1 ;  /* 0x0000001e1b0a7207 */ /* 0x00cfe40000800000 */
[----:B------:R-:W-:Y:S02]  /*1f190*/  @!P1 LEA R11, R9, UR5, 0x2 ;  /* 0x00000005090b9c11 */ /* 0x000fe4000f8e10ff */
[C---:B------:R-:W-:Y:S02]  /*1f1a0*/  @P1 LEA R13, R12.reuse, UR5, 0x2 ;  /* 0x000000050c0d1c11 */ /* 0x040fe4000f8e10ff */
[----:B------:R-:W-:Y:S01]  /*1f1b0*/  PLOP3.LUT P0, PT, PT, PT, PT, 0x8, 0x80 ;  /* 0x000000000080781c */ /* 0x000fe20003f0e170 */
        /* <DEDUP_REMOVED lines=47> */
.L_x_770:
        /* <DEDUP_REMOVED lines=12> */
.L_x_769:
[----:B------:R-:W-:-:S13]  /*1f570*/  ISETP.LE.AND P0, PT, R13, R18, PT ;  /* 0x000000120d00720c */ /* 0x000fda0003f03270 */
.L_x_768:
[----:B------:R-:W-:Y:S05]  /*1f580*/  BSYNC.RECONVERGENT B0 ;  /* 0x0000000000007941 */ /* 0x000fea0003800200 */
.L_x_767:
[C---:B------:R-:W-:Y:S01]  /*1f590*/  IADD3 R14, PT, PT, R12.reuse, 0x1, RZ ;  /* 0x000000010c0e7810 */ /* 0x040fe20007ffe0ff */
[----:B------:R-:W-:Y:S01]  /*1f5a0*/  VIADD R11, R9, 0x1 ;  /* 0x00000001090b7836 */ /* 0x000fe20000000000 */
[----:B------:R-:W-:Y:S01]  /*1f5b0*/  @!P0 IADD3 R14, PT, PT, R12, RZ, RZ ;  /* 0x000000ff0c0e8210 */ /* 0x000fe20007ffe0ff */
[----:B------:R-:W-:Y:S01]  /*1f5c0*/  @P0 IMAD.MOV R11, RZ, RZ, R9 ;  /* 0x000000ffff0b0224 */ /* 0x000fe200078e0209 */
[----:B------:R-:W-:Y:S01]  /*1f5d0*/  BSSY.RECONVERGENT B0, `(.L_x_771) ;  /* 0x0000041000007945 */ /* 0x000fe20003800200 */
[----:B-12---:R-:W-:Y:S02]  /*1f5e0*/  SEL R9, R27, R30, P0 ;  /* 0x0000001e1b097207 */ /* 0x006fe40000000000 */
[C---:B------:R-:W-:Y:S02]  /*1f5f0*/  ISETP.GE.AND P1, PT, R14.reuse, R25, PT ;  /* 0x000000190e00720c */ /* 0x040fe40003f26270 */
[----:B------:R-:W-:Y:S02]  /*1f600*/  @!P0 LEA R12, R11, UR5, 0x2 ;  /* 0x000000050b0c8c11 */ /* 0x000fe4000f8e10ff */
[----:B------:R-:W-:-:S03]  /*1f610*/  @P0 LEA R13, R14, UR5, 0x2 ;  /* 0x000000050e0d0c11 */ /* 0x000fc6000f8e10ff */
[----:B------:R0:W1:Y:S04]  /*1f620*/  @!P0 LDS R30, [R12] ;  /* 0x000000000c1e8984 */ /* 0x0000680000000800 */
[----:B------:R0:W2:Y:S01]  /*1f630*/  @P0 LDS R27, [R13] ;  /* 0x000000000d1b0984 */ /* 0x0000a20000000800 */
        /* <DEDUP_REMOVED lines=12> */
[----:B------:R-:W-:-:S05]  /*1f700*/  IADD3 R13, PT, PT, R12, -R15, RZ ;  /* 0x8000000f0c0d7210 */ /* 0x000fca0007ffe0ff */
        /* <DEDUP_REMOVED lines=12> */
[----:B------:R-:W-:Y:S01]  /*1f7d0*/  MOV R15, 0x7f800000 ;  /* 0x7f800000000f7802 */ /* 0x000fe20000000f00 */
        /* <DEDUP_REMOVED lines=19> */
.L_x_774:
        /* <DEDUP_REMOVED lines=12> */
.L_x_773:
[----:B------:R-:W-:-:S13]  /*1f9d0*/  ISETP.LE.AND P0, PT, R13, R18, PT ;  /* 0x000000120d00720c */ /* 0x000fda0003f03270 */
.L_x_772:
[----:B------:R-:W-:Y:S05]  /*1f9e0*/  BSYNC.RECONVERGENT B0 ;  /* 0x0000000000007941 */ /* 0x000fea0003800200 */
.L_x_771:
[----:B------:R-:W-:Y:S01]  /*1f9f0*/  VIADD R16, R14, 0x1 ;  /* 0x000000010e107836 */ /* 0x000fe20000000000 */
[C---:B0-----:R-:W-:Y:S01]  /*1fa00*/  IADD3 R13, PT, PT, R11.reuse, 0x1, RZ ;  /* 0x000000010b0d7810 */ /* 0x041fe20007ffe0ff */
[----:B------:R-:W-:Y:S01]  /*1fa10*/  @!P0 IMAD.MOV R16, RZ, RZ, R14 ;  /* 0x000000ffff108224 */ /* 0x000fe200078e020e */
[----:B------:R-:W-:Y:S01]  /*1fa20*/  @P0 IADD3 R13, PT, PT, R11, RZ, RZ ;  /* 0x000000ff0b0d0210 */ /* 0x000fe20007ffe0ff */
        /* <DEDUP_REMOVED lines=13> */
[----:B------:R-:W-:-:S03]  /*1fb00*/  HFMA2 R20, -RZ, RZ, 1.5048828125, 33.21875 ;  /* 0x3e055027ff147431 */ /* 0x000fc600000001ff */
        /* <DEDUP_REMOVED lines=38> */
.L_x_778:
        /* <DEDUP_REMOVED lines=12> */
.L_x_777:
[----:B------:R-:W-:-:S13]  /*1fe30*/  ISETP.LE.AND P0, PT, R14, R17, PT ;  /* 0x000000110e00720c */ /* 0x000fda0003f03270 */
.L_x_776:
[----:B------:R-:W-:Y:S05]  /*1fe40*/  BSYNC.RECONVERGENT B0 ;  /* 0x0000000000007941 */ /* 0x000fea0003800200 */
.L_x_775:
[C---:B0-----:R-:W-:Y:S01]  /*1fe50*/  IADD3 R14, PT, PT, R16.reuse, 0x1, RZ ;  /* 0x00000001100e7810 */ /* 0x041fe20007ffe0ff */
        /* <DEDUP_REMOVED lines=55> */
.L_x_782:
        /* <DEDUP_REMOVED lines=12> */
.L_x_781:
[----:B------:R-:W-:-:S13]  /*20290*/  ISETP.LE.AND P0, PT, R16, R19, PT ;  /* 0x000000131000720c */ /* 0x000fda0003f03270 */
.L_x_780:
[----:B------:R-:W-:Y:S05]  /*202a0*/  BSYNC.RECONVERGENT B0 ;  /* 0x0000000000007941 */ /* 0x000fea0003800200 */
.L_x_779:
[----:B0-----:R-:W-:Y:S01]  /*202b0*/  VIADD R16, R14, 0x1 ;  /* 0x000000010e107836 */ /* 0x001fe20000000000 */
[C---:B------:R-:W-:Y:S01]  /*202c0*/  IADD3 R13, PT, PT, R15.reuse, 0x1, RZ ;  /* 0x000000010f0d7810 */ /* 0x040fe20007ffe0ff */
        /* <DEDUP_REMOVED lines=54> */
.L_x_786:
        /* <DEDUP_REMOVED lines=12> */
.L_x_785:
[----:B------:R-:W-:-:S13]  /*206f0*/  ISETP.LE.AND P0, PT, R17, R22, PT ;  /* 0x000000161100720c */ /* 0x000fda0003f03270 */
.L_x_784:
[----:B------:R-:W-:Y:S05]  /*20700*/  BSYNC.RECONVERGENT B0 ;  /* 0x0000000000007941 */ /* 0x000fea0003800200 */
.L_x_783:
[C---:B------:R-:W-:Y:S01]  /*20710*/  IADD3 R18, PT, PT, R16.reuse, 0x1, RZ ;  /* 0x0000000110127810 */ /* 0x040fe20007ffe0ff */
[----:B0-----:R-:W-:Y:S01]  /*20720*/  VIADD R15, R13, 0x1 ;  /* 0x000000010d0f7836 */ /* 0x001fe20000000000 */
        /* <DEDUP_REMOVED lines=54> */
.L_x_790:
        /* <DEDUP_REMOVED lines=12> */
.L_x_789:
[----:B------:R-:W-:-:S13]  /*20b50*/  ISETP.LE.AND P0, PT, R17, R22, PT ;  /* 0x000000161100720c */ /* 0x000fda0003f03270 */
.L_x_788:
[----:B------:R-:W-:Y:S05]  /*20b60*/  BSYNC.RECONVERGENT B0 ;  /* 0x0000000000007941 */ /* 0x000fea0003800200 */
.L_x_787:
        /* <DEDUP_REMOVED lines=56> */
.L_x_794:
        /* <DEDUP_REMOVED lines=12> */
.L_x_793:
[----:B------:R-:W-:-:S13]  /*20fb0*/  ISETP.LE.AND P0, PT, R18, R21, PT ;  /* 0x000000151200720c */ /* 0x000fda0003f03270 */
.L_x_792:
[----:B------:R-:W-:Y:S05]  /*20fc0*/  BSYNC.RECONVERGENT B0 ;  /* 0x0000000000007941 */ /* 0x000fea0003800200 */
.L_x_791:
        /* <DEDUP_REMOVED lines=56> */
.L_x_798:
        /* <DEDUP_REMOVED lines=12> */
.L_x_797:
[----:B------:R-:W-:-:S13]  /*21410*/  ISETP.LE.AND P0, PT, R20, R23, PT ;  /* 0x000000171400720c */ /* 0x000fda0003f03270 */
.L_x_796:
[----:B------:R-:W-:Y:S05]  /*21420*/  BSYNC.RECONVERGENT B0 ;  /* 0x0000000000007941 */ /* 0x000fea0003800200 */
.L_x_795:
        /* <DEDUP_REMOVED lines=56> */
.L_x_802:
        /* <DEDUP_REMOVED lines=12> */
.L_x_801:
[----:B------:R-:W-:-:S13]  /*21870*/  ISETP.LE.AND P0, PT, R21, R32, PT ;  /* 0x000000201500720c */ /* 0x000fda0003f03270 */
.L_x_800:
[----:B------:R-:W-:Y:S05]  /*21880*/  BSYNC.RECONVERGENT B0 ;  /* 0x0000000000007941 */ /* 0x000fea0003800200 */
.L_x_799:
        /* <DEDUP_REMOVED lines=56> */
.L_x_806:
        /* <DEDUP_REMOVED lines=12> */
.L_x_805:
[----:B------:R-:W-:-:S13]  /*21cd0*/  ISETP.LE.AND P0, PT, R21, R32, PT ;  /* 0x000000201500720c */ /* 0x000fda0003f03270 */
.L_x_804:
[----:B------:R-:W-:Y:S05]  /*21ce0*/  BSYNC.RECONVERGENT B0 ;  /* 0x0000000000007941 */ /* 0x000fea0003800200 */
.L_x_803:
        /* <DEDUP_REMOVED lines=56> */
.L_x_810:
        /* <DEDUP_REMOVED lines=12> */
.L_x_809:
[----:B------:R-:W-:-:S13]  /*22130*/  ISETP.LE.AND P0, PT, R22, R29, PT ;  /* 0x0000001d1600720c */ /* 0x000fda0003f03270 */
.L_x_808:
[----:B------:R-:W-:Y:S05]  /*22140*/  BSYNC.RECONVERGENT B0 ;  /* 0x0000000000007941 */ /* 0x000fea0003800200 */
.L_x_807:
[----:B------:R-:W3:Y:S01]  /*22150*/  S2UR UR6, SR_CgaCtaId ;  /* 0x00000000000679c3 */ /* 0x000ee20000008800 */
[C---:B0-----:R-:W-:Y:S01]  /*22160*/  IADD3 R22, PT, PT, R24.reuse, 0x1, RZ ;  /* 0x0000000118167810 */ /* 0x041fe20007ffe0ff */
[----:B------:R-:W-:Y:S01]  /*22170*/  UMOV UR5, 0x400 ;  /* 0x0000040000057882 */ /* 0x000fe20000000000 */
[----:B------:R-:W-:Y:S01]  /*22180*/  @!P0 IADD3 R22, PT, PT, R24, RZ, RZ ;  /* 0x000000ff18168210 */ /* 0x000fe20007ffe0ff */
[----:B------:R-:W-:Y:S01]  /*22190*/  VIADD R23, R21, 0x1 ;  /* 0x0000000115177836 */ /* 0x000fe20000000000 */
[----:B------:R-:W-:Y:S01]  /*221a0*/  BSSY.RECONVERGENT B0, `(.L_x_811) ;  /* 0x0000043000007945 */ /* 0x000fe20003800200 */
[----:B------:R-:W-:Y:S01]  /*221b0*/  @P0 IMAD.MOV R23, RZ, RZ, R21 ;  /* 0x000000ffff170224 */ /* 0x000fe200078e0215 */
[----:B------:R-:W-:Y:S02]  /*221c0*/  ISETP.GE.AND P1, PT, R22, R25, PT ;  /* 0x000000191600720c */ /* 0x000fe40003f26270 */
[----:B-12---:R-:W-:Y:S01]  /*221d0*/  SEL R19, R27, R30, P0 ;  /* 0x0000001e1b137207 */ /* 0x006fe20000000000 */
[----:B---3--:R-:W-:-:S06]  /*221e0*/  ULEA UR5, UR6, UR5, 0x18 ;  /* 0x0000000506057291 */ /* 0x008fcc000f8ec0ff */
        /* <DEDUP_REMOVED lines=49> */
.L_x_814:
        /* <DEDUP_REMOVED lines=12> */
.L_x_813:
[----:B------:R-:W-:-:S13]  /*225c0*/  ISETP.LE.AND P0, PT, R24, R31, PT ;  /* 0x0000001f1800720c */ /* 0x000fda0003f03270 */
.L_x_812:
[----:B------:R-:W-:Y:S05]  /*225d0*/  BSYNC.RECONVERGENT B0 ;  /* 0x0000000000007941 */ /* 0x000fea0003800200 */
.L_x_811:
[----:B------:R-:W3:Y:S01]  /*225e0*/  S2UR UR6, SR_CgaCtaId ;  /* 0x00000000000679c3 */ /* 0x000ee20000008800 */
[----:B0-----:R-:W-:Y:S01]  /*225f0*/  VIADD R24, R22, 0x1 ;  /* 0x0000000116187836 */ /* 0x001fe20000000000 */
[----:B------:R-:W-:Y:S01]  /*22600*/  UMOV UR5, 0x400 ;  /* 0x0000040000057882 */ /* 0x000fe20000000000 */
[----:B------:R-:W-:Y:S01]  /*22610*/  @!P0 IMAD.MOV R24, RZ, RZ, R22 ;  /* 0x000000ffff188224 */ /* 0x000fe200078e0216 */
[C---:B------:R-:W-:Y:S01]  /*22620*/  IADD3 R21, PT, PT, R23.reuse, 0x1, RZ ;  /* 0x0000000117157810 */ /* 0x040fe20007ffe0ff */
[----:B------:R-:W-:Y:S01]  /*22630*/  BSSY.RECONVERGENT B0, `(.L_x_815) ;  /* 0x0000043000007945 */ /* 0x000fe20003800200 */
[----:B------:R-:W-:Y:S02]  /*22640*/  @P0 IADD3 R21, PT, PT, R23, RZ, RZ ;  /* 0x000000ff17150210 */ /* 0x000fe40007ffe0ff */
        /* <DEDUP_REMOVED lines=52> */
.L_x_818:
        /* <DEDUP_REMOVED lines=12> */
.L_x_817:
[----:B------:R-:W-:-:S13]  /*22a50*/  ISETP.LE.AND P0, PT, R29, R36, PT ;  /* 0x000000241d00720c */ /* 0x000fda0003f03270 */
.L_x_816:
[----:B------:R-:W-:Y:S05]  /*22a60*/  BSYNC.RECONVERGENT B0 ;  /* 0x0000000000007941 */ /* 0x000fea0003800200 */
.L_x_815:
[----:B------:R-:W3:Y:S01]  /*22a70*/  S2UR UR6, SR_CgaCtaId ;  /* 0x00000000000679c3 */ /* 0x000ee20000008800 */
[C---:B------:R-:W-:Y:S01]  /*22a80*/  IADD3 R32, PT, PT, R24.reuse, 0x1, RZ ;  /* 0x0000000118207810 */ /* 0x040fe20007ffe0ff */
[----:B------:R-:W-:Y:S01]  /*22a90*/  UMOV UR5, 0x400 ;  /* 0x0000040000057882 */ /* 0x000fe20000000000 */
[----:B------:R-:W-:Y:S01]  /*22aa0*/  @!P0 IADD3 R32, PT, PT, R24, RZ, RZ ;  /* 0x000000ff18208210 */ /* 0x000fe20007ffe0ff */
[----:B0-----:R-:W-:Y:S01]  /*22ab0*/  VIADD R23, R21, 0x1 ;  /* 0x0000000115177836 */ /* 0x001fe20000000000 */
        /* <DEDUP_REMOVED lines=54> */
.L_x_822:
        /* <DEDUP_REMOVED lines=12> */
.L_x_821:
[----:B------:R-:W-:-:S13]  /*22ee0*/  ISETP.LE.AND P0, PT, R29, R36, PT ;  /* 0x000000241d00720c */ /* 0x000fda0003f03270 */
.L_x_820:
[----:B------:R-:W-:Y:S05]  /*22ef0*/  BSYNC.RECONVERGENT B0 ;  /* 0x0000000000007941 */ /* 0x000fea0003800200 */
.L_x_819:
[----:B------:R-:W3:Y:S01]  /*22f00*/  S2UR UR6, SR_CgaCtaId ;  /* 0x00000000000679c3 */ /* 0x000ee20000008800 */
[----:B------:R-:W-:Y:S01]  /*22f10*/  UMOV UR5, 0x400 ;  /* 0x0000040000057882 */ /* 0x000fe20000000000 */
[----:B0-----:R-:W-:Y:S01]  /*22f20*/  IADD3 R29, PT, PT, R23, 0x1, RZ ;  /* 0x00000001171d7810 */ /* 0x001fe20007ffe0ff */
[----:B------:R-:W-:Y:S01]  /*22f30*/  @P0 IMAD.MOV R29, RZ, RZ, R23 ;  /* 0x000000ffff1d0224 */ /* 0x000fe200078e0217 */
[----:B-12---:R-:W-:Y:S01]  /*22f40*/  SEL R24, R27, R30, P0 ;  /* 0x0000001e1b187207 */ /* 0x006fe20000000000 */
[----:B------:R-:W-:Y:S01]  /*22f50*/  BSSY.RECONVERGENT B0, `(.L_x_823) ;  /* 0x0000044000007945 */ /* 0x000fe20003800200 */
[----:B------:R-:W-:Y:S01]  /*22f60*/  IADD3 R34, PT, PT, R32, 0x1, RZ ;  /* 0x0000000120227810 */ /* 0x000fe20007ffe0ff */
[----:B------:R-:W-:Y:S01]  /*22f70*/  @!P0 IMAD.MOV R34, RZ, RZ, R32 ;  /* 0x000000ffff228224 */ /* 0x000fe200078e0220 */
[----:B---3--:R-:W-:-:S06]  /*22f80*/  ULEA UR5, UR6, UR5, 0x18 ;  /* 0x0000000506057291 */ /* 0x008fcc000f8ec0ff */
[----:B------:R-:W-:Y:S02]  /*22f90*/  @!P0 LEA R31, R29, UR5, 0x2 ;  /* 0x000000051d1f8c11 */ /* 0x000fe4000f8e10ff */
[----:B------:R-:W-:-:S03]  /*22fa0*/  @P0 LEA R32, R34, UR5, 0x2 ;  /* 0x0000000522200c11 */ /* 0x000fc6000f8e10ff */
[----:B------:R-:W0:Y:S04]  /*22fb0*/  @!P0 LDS R30, [R31] ;  /* 0x000000001f1e8984 */ /* 0x000e280000000800 */
[----:B------:R1:W2:Y:S01]  /*22fc0*/  @P0 LDS R27, [R32] ;  /* 0x00000000201b0984 */ /* 0x0002a20000000800 */
[----:B------:R-:W-:Y:S02]  /*22fd0*/  ISETP.GE.AND P0, PT, R34, R25, PT ;  /* 0x000000192200720c */ /* 0x000fe40003f06270 */
[----:B0-----:R-:W-:-:S11]  /*22fe0*/  MOV R23, R30 ;  /* 0x0000001e00177202 */ /* 0x001fd60000000f00 */
[----:B-1----:R-:W-:Y:S05]  /*22ff0*/  @P0 BRA `(.L_x_824) ;  /* 0x0000000000e40947 */ /* 0x002fea0003800000 */
[----:B------:R-:W-:Y:S01]  /*23000*/  ISETP.GE.AND P0, PT, R29, R28, PT ;  /* 0x0000001c1d00720c */ /* 0x000fe20003f06270 */
[----:B--2---:R-:W-:-:S12]  /*23010*/  IMAD.MOV.U32 R23, RZ, RZ, R27 ;  /* 0x000000ffff177224 */ /* 0x004fd800078e001b */
[----:B------:R-:W-:Y:S05]  /*23020*/  @P0 BRA `(.L_x_824) ;  /* 0x0000000000d80947 */ /* 0x000fea0003800000 */
[----:B------:R-:W-:Y:S01]  /*23030*/  VIMNMX R23, PT, PT, R27, R30, !PT ;  /* 0x0000001e1b177248 */ /* 0x000fe20007fe0100 */
        /* <DEDUP_REMOVED lines=26> */
[----:B------:R-:W-:Y:S01]  /*231e0*/  FSETP.NEU.AND P0, PT, R23, RZ, PT ;  /* 0x000000ff1700720b */ /* 0x000fe20003f0d000 */
[----:B------:R-:W-:Y:S02]  /*231f0*/  IMAD.MOV.U32 R23, RZ, RZ, R30 ;  /* 0x000000ffff177224 */ /* 0x000fe400078e001e */
[----:B------:R-:W-:-:S05]  /*23200*/  FFMA R25, R25, R32, 1 ;  /* 0x3f80000019197423 */ /* 0x000fca0000000020 */
[----:B------:R-:W-:-:S04]  /*23210*/  FSEL R25, R25, -INF , P0 ;  /* 0xff80000019197808 */ /* 0x000fc80000000000 */
[----:B------:R-:W0:Y:S02]  /*23220*/  F2I.U32.TRUNC.NTZ R32, R25 ;  /* 0x0000001900207305 */ /* 0x000e24000020f000 */
[----:B0-----:R-:W-:-:S13]  /*23230*/  ISETP.NE.AND P0, PT, R32, RZ, PT ;  /* 0x000000ff2000720c */ /* 0x001fda0003f05270 */
[----:B------:R-:W-:Y:S05]  /*23240*/  @!P0 BRA `(.L_x_824) ;  /* 0x0000000000508947 */ /* 0x000fea0003800000 */
[----:B------:R-:W-:Y:S01]  /*23250*/  IMAD.HI R23, R30, 0x66666667, RZ ;  /* 0x666666671e177827 */ /* 0x000fe200078e02ff */
[----:B------:R-:W-:-:S04]  /*23260*/  MOV R25, RZ ;  /* 0x000000ff00197202 */ /* 0x000fc80000000f00 */
[----:B------:R-:W-:-:S04]  /*23270*/  SHF.R.U32.HI R28, RZ, 0x1f, R23 ;  /* 0x0000001fff1c7819 */ /* 0x000fc80000011617 */
[----:B------:R-:W-:Y:S01]  /*23280*/  LEA.HI.SX32 R23, R23, R28, 0x1e ;  /* 0x0000001c17177211 */ /* 0x000fe200078ff2ff */
[----:B------:R-:W-:-:S04]  /*23290*/  IMAD.MOV.U32 R28, RZ, RZ, R27 ;  /* 0x000000ffff1c7224 */ /* 0x000fc800078e001b */
[----:B------:R-:W-:-:S07]  /*232a0*/  IMAD R29, R23, -0xa, R30 ;  /* 0xfffffff6171d7824 */ /* 0x000fce00078e021e */
.L_x_826:
        /* <DEDUP_REMOVED lines=10> */
[----:B------:R-:W-:Y:S01]  /*23350*/  MOV R23, R30 ;  /* 0x0000001e00177202 */ /* 0x000fe20000000f00 */
[----:B------:R-:W-:Y:S06]  /*23360*/  BRA `(.L_x_824) ;  /* 0x0000000000087947 */ /* 0x000fec0003800000 */
.L_x_825:
[----:B------:R-:W-:-:S04]  /*23370*/  ISETP.GT.AND P0, PT, R28, R29, PT ;  /* 0x0000001d1c00720c */ /* 0x000fc80003f04270 */
[----:B------:R-:W-:-:S09]  /*23380*/  SEL R23, R30, R27, P0 ;  /* 0x0000001b1e177207 */ /* 0x000fd20000000000 */
.L_x_824:
[----:B------:R-:W-:Y:S05]  /*23390*/  BSYNC.RECONVERGENT B0 ;  /* 0x0000000000007941 */ /* 0x000fea0003800200 */
.L_x_823:
[----:B------:R-:W-:Y:S02]  /*233a0*/  UISETP.GE.U32.AND UP0, UPT, UR4, 0x81, UPT ;  /* 0x000000810400788c */ /* 0x000fe4000bf06070 */
[----:B------:R-:W-:-:S07]  /*233b0*/  USHF.L.U32 UR5, UR4, 0x1, URZ ;  /* 0x0000000104057899 */ /* 0x000fce00080006ff */
[----:B------:R-:W-:Y:S01]  /*233c0*/  UMOV UR4, UR5 ;  /* 0x0000000500047c82 */ /* 0x000fe20008000000 */
[----:B------:R-:W-:Y:S05]  /*233d0*/  BRA.U !UP0, `(.L_x_827) ;  /* 0xffffffad08687547 */ /* 0x000fea000b83ffff */
[----:B------:R-:W0:Y:S02]  /*233e0*/  LDCU.U8 UR4, c[0x0][0x380] ;  /* 0x00007000ff0477ac */ /* 0x000e240008000000 */
[----:B0-----:R-:W-:-:S04]  /*233f0*/  UPRMT UR4, UR4, 0x8880, URZ ;  /* 0x0000888004047896 */ /* 0x001fc800080000ff */
[----:B------:R-:W-:Y:S01]  /*23400*/  UISETP.NE.AND UP0, UPT, UR4, URZ, UPT ;  /* 0x000000ff0400728c */ /* 0x000fe2000bf05270 */
[----:B------:R-:W-:Y:S08]  /*23410*/  BAR.SYNC.DEFER_BLOCKING 0x0 ;  /* 0x0000000000007b1d */ /* 0x000ff00000010000 */
[----:B------:R-:W-:Y:S05]  /*23420*/  BRA.U !UP0, `(.L_x_828) ;  /* 0x0000000108e87547 */ /* 0x000fea000b800000 */
[----:B------:R-:W-:Y:S01]  /*23430*/  STS [R6], R7 ;  /* 0x0000000706007388 */ /* 0x000fe20000000800 */
[----:B------:R-:W0:Y:S01]  /*23440*/  LDCU.64 UR4, c[0x0][0x398] ;  /* 0x00007300ff0477ac */ /* 0x000e220008000a00 */
[----:B------:R-:W-:Y:S02]  /*23450*/  IADD3 R8, P0, P1, R3, UR10, R8 ;  /* 0x0000000a03087c10 */ /* 0x000fe4000f91e008 */
[----:B------:R-:W-:Y:S02]  /*23460*/  STS [R6+0x4], R10 ;  /* 0x0000040a06007388 */ /* 0x000fe40000000800 */
[----:B------:R-:W-:Y:S02]  /*23470*/  IADD3.X R3, PT, PT, RZ, UR11, RZ, P0, P1 ;  /* 0x0000000bff037c10 */ /* 0x000fe400087e24ff */
[----:B------:R-:W-:Y:S04]  /*23480*/  STS [R6+0x8], R9 ;  /* 0x0000080906007388 */ /* 0x000fe80000000800 */
[----:B------:R-:W-:Y:S04]  /*23490*/  STS [R6+0xc], R12 ;  /* 0x00000c0c06007388 */ /* 0x000fe80000000800 */
[----:B------:R-:W-:Y:S01]  /*234a0*/  STS [R6+0x10], R11 ;  /* 0x0000100b06007388 */ /* 0x000fe20000000800 */
[----:B0-----:R-:W-:-:S03]  /*234b0*/  LEA R2, P0, R8, UR4, 0x2 ;  /* 0x0000000408027c11 */ /* 0x001fc6000f8010ff */
[----:B------:R-:W-:Y:S01]  /*234c0*/  STS [R6+0x14], R14 ;  /* 0x0000140e06007388 */ /* 0x000fe20000000800 */
[----:B------:R-:W-:-:S03]  /*234d0*/  LEA.HI.X R3, R8, UR5, R3, 0x2, P0 ;  /* 0x0000000508037c11 */ /* 0x000fc600080f1403 */
        /* <DEDUP_REMOVED lines=13> */
[----:B------:R-:W1:Y:S04]  /*235b0*/  LDS R9, [R5+0x80] ;  /* 0x0000800005097984 */ /* 0x000e680000000800 */
        /* <DEDUP_REMOVED lines=8> */
[----:B--2---:R-:W2:Y:S04]  /*23640*/  LDS R27, [R5+0x500] ;  /* 0x00050000051b7984 */ /* 0x004ea80000000800 */
[----:B------:R-:W2:Y:S04]  /*23650*/  LDS R29, [R5+0x580] ;  /* 0x00058000051d7984 */ /* 0x000ea80000000800 */
[----:B------:R-:W2:Y:S04]  /*23660*/  LDS R31, [R5+0x600] ;  /* 0x00060000051f7984 */ /* 0x000ea80000000800 */
[----:B------:R-:W2:Y:S04]  /*23670*/  LDS R33, [R5+0x680] ;  /* 0x0006800005217984 */ /* 0x000ea80000000800 */
[----:B------:R-:W2:Y:S04]  /*23680*/  LDS R35, [R5+0x700] ;  /* 0x0007000005237984 */ /* 0x000ea80000000800 */
[----:B------:R-:W2:Y:S04]  /*23690*/  LDS R37, [R5+0x780] ;  /* 0x0007800005257984 */ /* 0x000ea80000000800 */
[----:B------:R-:W2:Y:S04]  /*236a0*/  LDS R39, [R5+0x800] ;  /* 0x0008000005277984 */ /* 0x000ea80000000800 */
[----:B0-----:R-:W-:Y:S04]  /*236b0*/  STG.E desc[UR8][R2.64], R7 ;  /* 0x0000000702007986 */ /* 0x001fe8000c101908 */
[----:B-1----:R-:W-:Y:S04]  /*236c0*/  STG.E desc[UR8][R2.64+0x80], R9 ;  /* 0x0000800902007986 */ /* 0x002fe8000c101908 */
        /* <DEDUP_REMOVED lines=8> */
[----:B--2---:R-:W-:Y:S04]  /*23750*/  STG.E desc[UR8][R2.64+0x500], R27 ;  /* 0x0005001b02007986 */ /* 0x004fe8000c101908 */
[----:B------:R-:W-:Y:S04]  /*23760*/  STG.E desc[UR8][R2.64+0x580], R29 ;  /* 0x0005801d02007986 */ /* 0x000fe8000c101908 */
[----:B------:R-:W-:Y:S04]  /*23770*/  STG.E desc[UR8][R2.64+0x600], R31 ;  /* 0x0006001f02007986 */ /* 0x000fe8000c101908 */
[----:B------:R-:W-:Y:S04]  /*23780*/  STG.E desc[UR8][R2.64+0x680], R33 ;  /* 0x0006802102007986 */ /* 0x000fe8000c101908 */
[----:B------:R-:W-:Y:S04]  /*23790*/  STG.E desc[UR8][R2.64+0x700], R35 ;  /* 0x0007002302007986 */ /* 0x000fe8000c101908 */
[----:B------:R-:W-:Y:S04]  /*237a0*/  STG.E desc[UR8][R2.64+0x780], R37 ;  /* 0x0007802502007986 */ /* 0x000fe8000c101908 */
[----:B------:R-:W-:Y:S01]  /*237b0*/  STG.E desc[UR8][R2.64+0x800], R39 ;  /* 0x0008002702007986 */ /* 0x000fe2000c101908 */
[----:B------:R-:W-:Y:S05]  /*237c0*/  EXIT ;  /* 0x000000000000794d */ /* 0x000fea0003800000 */
.L_x_828:
[----:B------:R-:W-:Y:S01]  /*237d0*/  STS [R6], R7 ;  /* 0x0000000706007388 */ /* 0x000fe20000000800 */
[----:B------:R-:W0:Y:S03]  /*237e0*/  LDCU.64 UR4, c[0x0][0x3b0] ;  /* 0x00007600ff0477ac */ /* 0x000e260008000a00 */
[----:B------:R-:W-:Y:S04]  /*237f0*/  STS [R6+0x4], R10 ;  /* 0x0000040a06007388 */ /* 0x000fe80000000800 */
[----:B------:R-:W-:Y:S04]  /*23800*/  STS [R6+0x8], R9 ;  /* 0x0000080906007388 */ /* 0x000fe80000000800 */
[----:B------:R-:W-:Y:S04]  /*23810*/  STS [R6+0xc], R12 ;  /* 0x00000c0c06007388 */ /* 0x000fe80000000800 */
[----:B------:R-:W-:Y:S01]  /*23820*/  STS [R6+0x10], R11 ;  /* 0x0000100b06007388 */ /* 0x000fe20000000800 */
[----:B0-----:R-:W-:-:S03]  /*23830*/  IADD3 R2, P0, PT, R2, UR4, RZ ;  /* 0x0000000402027c10 */ /* 0x001fc6000ff1e0ff */
[----:B------:R-:W-:Y:S01]  /*23840*/  STS [R6+0x14], R14 ;  /* 0x0000140e06007388 */ /* 0x000fe20000000800 */
[----:B------:R-:W-:-:S03]  /*23850*/  IADD3.X R3, PT, PT, R4, UR5, RZ, P0, !PT ;  /* 0x0000000504037c10 */ /* 0x000fc600087fe4ff */
        /* <DEDUP_REMOVED lines=47> */
.L_x_207:
[----:B------:R-:W0:Y:S01]  /*23b50*/  LDCU.64 UR4, c[0x0][0x388] ;  /* 0x00007100ff0477ac */ /* 0x000e220008000a00 */
[----:B------:R-:W-:Y:S01]  /*23b60*/  ACQBULK ;  /* 0x000000000000782e */ /* 0x000fe20000000000 */
[----:B------:R-:W1:Y:S01]  /*23b70*/  S2R R19, SR_TID.X ;  /* 0x0000000000137919 */ /* 0x000e620000002100 */
[----:B------:R-:W2:Y:S01]  /*23b80*/  LDC R7, c[0x0][0x3a8] ;  /* 0x0000ea00ff077b82 */ /* 0x000ea20000000800 */
[----:B0-----:R-:W-:-:S06]  /*23b90*/  UIMAD.WIDE.U32 UR4, UR6, 0x4400, UR4 ;  /* 0x00004400060478a5 */ /* 0x001fcc000f8e0004 */
[----:B------:R-:W-:Y:S01]  /*23ba0*/  IMAD.U32 R2, RZ, RZ, UR4 ;  /* 0x00000004ff027e24 */ /* 0x000fe2000f8e00ff */
[----:B------:R-:W-:-:S05]  /*23bb0*/  MOV R3, UR5 ;  /* 0x0000000500037c02 */ /* 0x000fca0008000f00 */
[----:B------:R0:W3:Y:S01]  /*23bc0*/  LDG.E R5, desc[UR8][R2.64] ;  /* 0x0000000802057981 */ /* 0x0000e2000c1e1900 */
[----:B------:R-:W-:Y:S01]  /*23bd0*/  IMAD R0, RZ, RZ, -UR10 ;  /* 0x8000000aff007e24 */ /* 0x000fe2000f8e02ff */
[----:B-1----:R-:W-:-:S04]  /*23be0*/  LOP3.LUT R18, R19, 0x1f, RZ, 0xc0, !PT ;  /* 0x0000001f13127812 */ /* 0x002fc800078ec0ff */
[----:B--2---:R-:W-:Y:S02]  /*23bf0*/  VIADDMNMX R0, R0, R7, 0x1100, PT ;  /* 0x0000110000007446 */ /* 0x004fe40003800107 */
[----:B------:R-:W-:Y:S02]  /*23c00*/  LOP3.LUT R7, R19, 0x3e0, RZ, 0xc0, !PT ;  /* 0x000003e013077812 */ /* 0x000fe400078ec0ff */
[----:B------:R-:W-:-:S03]  /*23c10*/  R2UR UR10, R0 ;  /* 0x00000000000a72ca */ /* 0x000fc600000e0000 */
[----:B------:R-:W-:-:S04]  /*23c20*/  IMAD R18, R7, 0x11, R18 ;  /* 0x0000001107127824 */ /* 0x000fc800078e0212 */
[C---:B------:R-:W-:Y:S01]  /*23c30*/  VIADD R4, R18.reuse, 0x80 ;  /* 0x0000008012047836 */ /* 0x040fe20000000000 */
[C---:B------:R-:W-:Y:S01]  /*23c40*/  IADD3 R0, PT, PT, R18.reuse, 0x40, RZ ;  /* 0x0000004012007810 */ /* 0x040fe20007ffe0ff */
[C---:B0-----:R-:W-:Y:S01]  /*23c50*/  VIADD R2, R18.reuse, 0xc0 ;  /* 0x000000c012027836 */ /* 0x041fe20000000000 */
[C---:B------:R-:W-:Y:S01]  /*23c60*/  IADD3 R3, PT, PT, R18.reuse, 0xe0, RZ ;  /* 0x000000e012037810 */ /* 0x040fe20007ffe0ff */
[C---:B------:R-:W-:Y:S01]  /*23c70*/  VIADD R17, R18.reuse, 0x20 ;  /* 0x0000002012117836 */ /* 0x040fe20000000000 */
[C---:B------:R-:W-:Y:S01]  /*23c80*/  IADD3 R16, PT, PT, R18.reuse, 0x60, RZ ;  /* 0x0000006012107810 */ /* 0x040fe20007ffe0ff */
[----:B------:R-:W-:Y:S01]  /*23c90*/  VIADD R15, R18, 0x100 ;  /* 0x00000100120f7836 */ /* 0x000fe20000000000 */
[----:B------:R-:W-:Y:S01]  /*23ca0*/  ISETP.GE.AND P3, PT, R0, UR10, PT ;  /* 0x0000000a00007c0c */ /* 0x000fe2000bf66270 */
[----:B------:R-:W-:Y:S01]  /*23cb0*/  VIADD R13, R18, 0x140 ;  /* 0x00000140120d7836 */ /* 0x000fe20000000000 */
[----:B------:R-:W-:Y:S01]  /*23cc0*/  ISETP.GE.AND P4, PT, R4, UR10, PT ;  /* 0x0000000a04007c0c */ /* 0x000fe2000bf86270 */
[C---:B------:R-:W-:Y:S01]  /*23cd0*/  VIADD R11, R18.reuse, 0x180 ;  /* 0x00000180120b7836 */ /* 0x040fe20000000000 */
[C---:B------:R-:W-:Y:S01]  /*23ce0*/  ISETP.GE.AND P2, PT, R18.reuse, UR10, PT ;  /* 0x0000000a12007c0c */ /* 0x040fe2000bf46270 */
[----:B------:R-:W-:Y:S01]  /*23cf0*/  VIADD R9, R18, 0x1c0 ;  /* 0x000001c012097836 */ /* 0x000fe20000000000 */
[----:B------:R-:W-:-:S02]  /*23d00*/  ISETP.GE.AND P6, PT, R2, UR10, PT ;  /* 0x0000000a02007c0c */ /* 0x000fc4000bfc6270 */
[C---:B------:R-:W-:Y:S02]  /*23d10*/  LEA R2, P1, R18.reuse, UR4, 0x2 ;  /* 0x0000000412027c11 */ /* 0x040fe4000f8210ff */
[----:B------:R-:W-:Y:S02]  /*23d20*/  ISETP.GE.AND P0, PT, R3, UR10, PT ;  /* 0x0000000a03007c0c */ /* 0x000fe4000bf06270 */
[----:B------:R-:W-:Y:S02]  /*23d30*/  IADD3.X R3, PT, PT, RZ, UR5, RZ, P1, !PT ;  /* 0x00000005ff037c10 */ /* 0x000fe40008ffe4ff */
[C---:B------:R-:W-:Y:S02]  /*23d40*/  IADD3 R0, PT, PT, R18.reuse, 0xa0, RZ ;  /* 0x000000a012007810 */ /* 0x040fe40007ffe0ff */
[----:B------:R-:W-:Y:S02]  /*23d50*/  IADD3 R14, PT, PT, R18, 0x120, RZ ;  /* 0x00000120120e7810 */ /* 0x000fe40007ffe0ff */
[----:B------:R-:W-:Y:S01]  /*23d60*/  ISETP.GE.AND P5, PT, R0, UR10, PT ;  /* 0x0000000a00007c0c */ /* 0x000fe2000bfa6270 */
[----:B------:R-:W-:Y:S01]  /*23d70*/  VIADD R0, R18, 0x200 ;  /* 0x0000020012007836 */ /* 0x000fe20000000000 */
[----:B------:R-:W-:-:S02]  /*23d80*/  ISETP.GE.AND P1, PT, R17, UR10, PT ;  /* 0x0000000a11007c0c */ /* 0x000fc4000bf26270 */
[C---:B------:R-:W-:Y:S02]  /*23d90*/  IADD3 R12, PT, PT, R18.reuse, 0x160, RZ ;  /* 0x00000160120c7810 */ /* 0x040fe40007ffe0ff */
[C---:B------:R-:W-:Y:S02]  /*23da0*/  IADD3 R10, PT, PT, R18.reuse, 0x1a0, RZ ;  /* 0x000001a0120a7810 */ /* 0x040fe40007ffe0ff */
[----:B------:R-:W-:Y:S01]  /*23db0*/  IADD3 R8, PT, PT, R18, 0x1e0, RZ ;  /* 0x000001e012087810 */ /* 0x000fe20007ffe0ff */
[----:B---3--:R-:W-:Y:S02]  /*23dc0*/  IMAD.MOV.U32 R21, RZ, RZ, R5 ;  /* 0x000000ffff157224 */ /* 0x008fe400078e0005 */
[----:B------:R-:W2:Y:S02]  /*23dd0*/  @!P2 LDG.E R5, desc[UR8][R2.64] ;  /* 0x000000080205a981 */ /* 0x000ea4000c1e1900 */
[----:B------:R-:W-:Y:S01]  /*23de0*/  IMAD.MOV.U32 R27, RZ, RZ, R21 ;  /* 0x000000ffff1b7224 */ /* 0x000fe200078e0015 */
[----:B------:R-:W-:-:S02]  /*23df0*/  MOV R23, R21 ;  /* 0x0000001500177202 */ /* 0x000fc40000000f00 */
[----:B------:R-:W-:-:S03]  /*23e00*/  ISETP.GE.AND P2, PT, R16, UR10, PT ;  /* 0x0000000a10007c0c */ /* 0x000fc6000bf46270 */
[----:B------:R-:W3:Y:S01]  /*23e10*/  @!P4 LDG.E R27, desc[UR8][R2.64+0x200] ;  /* 0x00020008021bc981 */ /* 0x000ee2000c1e1900 */
[----:B------:R-:W-:-:S03]  /*23e20*/  ISETP.GE.AND P4, PT, R14, UR10, PT ;  /* 0x0000000a0e007c0c */ /* 0x000fc6000bf86270 */
[----:B------:R-:W4:Y:S01]  /*23e30*/  @!P3 LDG.E R23, desc[UR8][R2.64+0x100] ;  /* 0x000100080217b981 */ /* 0x000f22000c1e1900 */
[----:B------:R-:W-:Y:S01]  /*23e40*/  ISETP.GE.AND P3, PT, R15, UR10, PT ;  /* 0x0000000a0f007c0c */ /* 0x000fe2000bf66270 */
[--C-:B------:R-:W-:Y:S01]  /*23e50*/  IMAD.MOV.U32 R31, RZ, RZ, R21.reuse ;  /* 0x000000ffff1f7224 */ /* 0x100fe200078e0015 */
[-C--:B------:R-:W-:Y:S01]  /*23e60*/  MOV R29, R21.reuse ;  /* 0x00000015001d7202 */ /* 0x080fe20000000f00 */
[--C-:B------:R-:W-:Y:S01]  /*23e70*/  IMAD.MOV.U32 R7, RZ, RZ, R21.reuse ;  /* 0x000000ffff077224 */ /* 0x100fe200078e0015 */
[-C--:B------:R-:W-:Y:S01]  /*23e80*/  MOV R33, R21.reuse ;  /* 0x0000001500217202 */ /* 0x080fe20000000f00 */
[----:B------:R-:W-:Y:S01]  /*23e90*/  IMAD.MOV.U32 R35, RZ, RZ, R21 ;  /* 0x000000ffff237224 */ /* 0x000fe200078e0015 */
[-C--:B------:R-:W-:Y:S01]  /*23ea0*/  MOV R25, R21.reuse ;  /* 0x0000001500197202 */ /* 0x080fe20000000f00 */
[----:B------:R-:W5:Y:S01]  /*23eb0*/  @!P6 LDG.E R31, desc[UR8][R2.64+0x300] ;  /* 0x00030008021fe981 */ /* 0x000f62000c1e1900 */
[----:B------:R-:W-:Y:S02]  /*23ec0*/  MOV R37, R21 ;  /* 0x0000001500257202 */ /* 0x000fe40000000f00 */
[----:B------:R-:W-:Y:S01]  /*23ed0*/  ISETP.GE.AND P6, PT, R12, UR10, PT ;  /* 0x0000000a0c007c0c */ /* 0x000fe2000bfc6270 */
[----:B------:R-:W5:Y:S01]  /*23ee0*/  @!P5 LDG.E R29, desc[UR8][R2.64+0x280] ;  /* 0x00028008021dd981 */ /* 0x000f62000c1e1900 */
[----:B------:R-:W-:-:S03]  /*23ef0*/  ISETP.GE.AND P5, PT, R13, UR10, PT ;  /* 0x0000000a0d007c0c */ /* 0x000fc6000bfa6270 */
        /* <DEDUP_REMOVED lines=9> */
[----:B------:R-:W-:Y:S01]  /*23f90*/  ISETP.GE.AND P4, PT, R0, UR10, PT ;  /* 0x0000000a00007c0c */ /* 0x000fe2000bf86270 */
[--C-:B------:R-:W-:Y:S01]  /*23fa0*/  IMAD.MOV.U32 R39, RZ, RZ, R21.reuse ;  /* 0x000000ffff277224 */ /* 0x100fe200078e0015 */
[-C--:B------:R-:W-:Y:S01]  /*23fb0*/  MOV R41, R21.reuse ;  /* 0x0000001500297202 */ /* 0x080fe20000000f00 */
[--C-:B------:R-:W-:Y:S01]  /*23fc0*/  IMAD.MOV.U32 R43, RZ, RZ, R21.reuse ;  /* 0x000000ffff2b7224 */ /* 0x100fe200078e0015 */
[-C--:B------:R-:W-:Y:S01]  /*23fd0*/  MOV R45, R21.reuse ;  /* 0x00000015002d7202 */ /* 0x080fe20000000f00 */
[----:B------:R-:W-:Y:S01]  /*23fe0*/  IMAD.MOV.U32 R22, RZ, RZ, R21 ;  /* 0x000000ffff167224 */ /* 0x000fe200078e0015 */
[----:B------:R-:W-:Y:S01]  /*23ff0*/  MOV R24, R21 ;  /* 0x0000001500187202 */ /* 0x000fe20000000f00 */
[----:B------:R-:W5:Y:S04]  /*24000*/  @!P5 LDG.E R39, desc[UR8][R2.64+0x500] ;  /* 0x000500080227d981 */ /* 0x000f68000c1e1900 */
[----:B------:R-:W5:Y:S04]  /*24010*/  @!P6 LDG.E R41, desc[UR8][R2.64+0x580] ;  /* 0x000580080229e981 */ /* 0x000f68000c1e1900 */
[----:B------:R-:W5:Y:S04]  /*24020*/  @!P0 LDG.E R43, desc[UR8][R2.64+0x600] ;  /* 0x00060008022b8981 */ /* 0x000f68000c1e1900 */
[----:B------:R-:W5:Y:S04]  /*24030*/  @!P1 LDG.E R45, desc[UR8][R2.64+0x680] ;  /* 0x00068008022d9981 */ /* 0x000f68000c1e1900 */
[----:B------:R-:W5:Y:S04]  /*24040*/  @!P2 LDG.E R22, desc[UR8][R2.64+0x700] ;  /* 0x000700080216a981 */ /* 0x000f68000c1e1900 */
[----:B------:R-:W5:Y:S04]  /*24050*/  @!P3 LDG.E R24, desc[UR8][R2.64+0x780] ;  /* 0x000780080218b981 */ /* 0x000f68000c1e1900 */
[----:B------:R-:W5:Y:S01]  /*24060*/  @!P4 LDG.E R21, desc[UR8][R2.64+0x800] ;  /* 0x000800080215c981 */ /* 0x000f62000c1e1900 */
[----:B------:R-:W0:Y:S01]  /*24070*/  S2R R0, SR_LANEID ;  /* 0x0000000000007919 */ /* 0x000e220000000000 */
[----:B------:R-:W1:Y:S01]  /*24080*/  S2UR UR5, SR_CgaCtaId ;  /* 0x00000000000579c3 */ /* 0x000e620000008800 */
[----:B------:R-:W-:Y:S01]  /*24090*/  SHF.R.U32.HI R4, RZ, 0x5, R19 ;  /* 0x00000005ff047819 */ /* 0x000fe20000011613 */
[----:B------:R-:W-:-:S02]  /*240a0*/  UMOV UR4, 0x400 ;  /* 0x0000040000047882 */ /* 0x000fc40000000000 */
[----:B-1----:R-:W-:Y:S02]  /*240b0*/  ULEA UR4, UR5, UR4, 0x18 ;  /* 0x0000000405047291 */ /* 0x002fe4000f8ec0ff */
[----:B0-----:R-:W-:-:S05]  /*240c0*/  IMAD R4, R4, 0x220, R0 ;  /* 0x0000022004047824 */ /* 0x001fca00078e0200 */
[----:B------:R-:W-:-:S05]  /*240d0*/  LEA R6, R4, UR4, 0x2 ;  /* 0x0000000404067c11 */ /* 0x000fca000f8e10ff */
[----:B--2---:R-:W-:Y:S04]  /*240e0*/  STS [R6], R5 ;  /* 0x0000000506007388 */ /* 0x004fe80000000800 */
[----:B---3--:R-:W-:Y:S04]  /*240f0*/  STS [R6+0x200], R27 ;  /* 0x0002001b06007388 */ /* 0x008fe80000000800 */
[----:B----4-:R-:W-:Y:S04]  /*24100*/  STS [R6+0x100], R23 ;  /* 0x0001001706007388 */ /* 0x010fe80000000800 */
[----:B-----5:R-:W-:Y:S04]  /*24110*/  STS [R6+0x300], R31 ;  /* 0x0003001f06007388 */ /* 0x020fe80000000800 */
[----:B------:R-:W-:Y:S04]  /*24120*/  STS [R6+0x280], R29 ;  /* 0x0002801d06007388 */ /* 0x000fe80000000800 */
[----:B------:R-:W-:Y:S04]  /*24130*/  STS [R6+0x380], R33 ;  /* 0x0003802106007388 */ /* 0x000fe80000000800 */
[----:B------:R0:W-:Y:S04]  /*24140*/  STS [R6+0x80], R7 ;  /* 0x0000800706007388 */ /* 0x0001e80000000800 */
[----:B------:R-:W-:Y:S01]  /*24150*/  STS [R6+0x180], R25 ;  /* 0x0001801906007388 */ /* 0x000fe20000000800 */
[----:B0-----:R-:W-:-:S03]  /*24160*/  IMAD R7, R0, 0x40, R6 ;  /* 0x0000004000077824 */ /* 0x001fc600078e0206 */
[----:B------:R-:W-:Y:S04]  /*24170*/  STS [R6+0x400], R35 ;  /* 0x0004002306007388 */ /* 0x000fe80000000800 */
[----:B------:R0:W-:Y:S04]  /*24180*/  STS [R6+0x480], R37 ;  /* 0x0004802506007388 */ /* 0x0001e80000000800 */
        /* <DEDUP_REMOVED lines=8> */
[----:B------:R-:W1:Y:S04]  /*24210*/  LDS R4, [R7] ;  /* 0x0000000007047984 */ /* 0x000e680000000800 */
[----:B------:R2:W3:Y:S04]  /*24220*/  LDS R3, [R7+0x4] ;  /* 0x0000040007037984 */ /* 0x0004e80000000800 */
[----:B------:R2:W4:Y:S04]  /*24230*/  LDS R44, [R7+0x8] ;  /* 0x00000800072c7984 */ /* 0x0005280000000800 */
[----:B------:R2:W0:Y:S04]  /*24240*/  LDS R0, [R7+0xc] ;  /* 0x00000c0007007984 */ /* 0x0004280000000800 */
[----:B------:R2:W0:Y:S04]  /*24250*/  LDS R42, [R7+0x10] ;  /* 0x00001000072a7984 */ /* 0x0004280000000800 */
[----:B------:R2:W0:Y:S04]  /*24260*/  LDS R20, [R7+0x14] ;  /* 0x0000140007147984 */ /* 0x0004280000000800 */
[----:B------:R2:W0:Y:S04]  /*24270*/  LDS R40, [R7+0x18] ;  /* 0x0000180007287984 */ /* 0x0004280000000800 */
[----:B------:R2:W1:Y:S04]  /*24280*/  LDS R22, [R7+0x1c] ;  /* 0x00001c0007167984 */ /* 0x0004680000000800 */
[----:B------:R2:W1:Y:S04]  /*24290*/  LDS R38, [R7+0x20] ;  /* 0x0000200007267984 */ /* 0x0004680000000800 */
[----:B------:R2:W2:Y:S04]  /*242a0*/  LDS R24, [R7+0x24] ;  /* 0x0000240007187984 */ /* 0x0004a80000000800 */
[----:B------:R0:W2:Y:S04]  /*242b0*/  LDS R36, [R7+0x28] ;  /* 0x0000280007247984 */ /* 0x0000a80000000800 */
[----:B------:R0:W2:Y:S04]  /*242c0*/  LDS R34, [R7+0x2c] ;  /* 0x00002c0007227984 */ /* 0x0000a80000000800 */
[----:B------:R0:W2:Y:S04]  /*242d0*/  LDS R32, [R7+0x30] ;  /* 0x0000300007207984 */ /* 0x0000a80000000800 */
[----:B------:R0:W2:Y:S04]  /*242e0*/  LDS R30, [R7+0x34] ;  /* 0x00003400071e7984 */ /* 0x0000a80000000800 */
[----:B------:R0:W2:Y:S04]  /*242f0*/  LDS R28, [R7+0x38] ;  /* 0x00003800071c7984 */ /* 0x0000a80000000800 */
[----:B------:R1:W2:Y:S04]  /*24300*/  LDS R26, [R7+0x3c] ;  /* 0x00003c00071a7984 */ /* 0x0002a80000000800 */
[----:B------:R1:W2:Y:S01]  /*24310*/  LDS R27, [R7+0x40] ;  /* 0x00004000071b7984 */ /* 0x0002a20000000800 */
[----:B------:R-:W-:Y:S01]  /*24320*/  BAR.SYNC.DEFER_BLOCKING 0x0 ;  /* 0x0000000000007b1d */ /* 0x000fe20000010000 */
[----:B0-----:R-:W-:-:S07]  /*24330*/  IMAD R37, R19, 0x11, RZ ;  /* 0x0000001113257824 */ /* 0x001fce00078e02ff */
[----:B------:R-:W-:Y:S01]  /*24340*/  PREEXIT ;  /* 0x000000000000782d */ /* 0x000fe20000000000 */
[----:B------:R-:W-:Y:S01]  /*24350*/  BSSY.RECONVERGENT B0, `(.L_x_829) ;  /* 0x000003f000007945 */ /* 0x000fe20003800200 */
[----:B-1----:R-:W-:Y:S01]  /*24360*/  IMAD.MOV.U32 R5, RZ, RZ, R4 ;  /* 0x000000ffff057224 */ /* 0x002fe200078e0004 */
[----:B------:R-:W-:Y:S02]  /*24370*/  MOV R29, R4 ;  /* 0x00000004001d7202 */ /* 0x000fe40000000f00 */
[----:B------:R-:W-:-:S04]  /*24380*/  IADD3 R2, PT, PT, R37, 0x1, RZ ;  /* 0x0000000125027810 */ /* 0x000fc80007ffe0ff */
[----:B------:R-:W-:-:S13]  /*24390*/  ISETP.GE.U32.AND P0, PT, R2, UR10, PT ;  /* 0x0000000a02007c0c */ /* 0x000fda000bf06070 */
[----:B---34-:R-:W-:Y:S05]  /*243a0*/  @P0 BRA `(.L_x_830) ;  /* 0x0000000000e40947 */ /* 0x018fea0003800000 */
[----:B------:R-:W-:Y:S01]  /*243b0*/  VIMNMX R2, PT, PT, R3, R4, !PT ;  /* 0x0000000403027248 */ /* 0x000fe20007fe0100 */
[----:B------:R-:W-:Y:S02]  /*243c0*/  IMAD.MOV.U32 R23, RZ, RZ, 0x3e055027 ;  /* 0x3e055027ff177424 */ /* 0x000fe400078e00ff */
[----:B------:R-:W-:Y:S01]  /*243d0*/  IMAD.MOV.U32 R29, RZ, RZ, R4 ;  /* 0x000000ffff1d7224 */ /* 0x000fe200078e0004 */
        /* <DEDUP_REMOVED lines=22> */
[----:B------:R-:W-:-:S03]  /*24540*/  MOV R5, 0x7f800000 ;  /* 0x7f80000000057802 */ /* 0x000fc60000000f00 */
[----:B------:R-:W-:-:S03]  /*24550*/  FFMA R21, R21, 0.69314718246459960938, R25 ;  /* 0x3f31721815157823 */ /* 0x000fc60000000019 */
[C---:B------:R-:W-:Y:S01]  /*24560*/  @P0 FFMA R21, R2.reuse, R5, +INF ;  /* 0x7f80000002150423 */ /* 0x040fe20000000005 */
[----:B------:R-:W-:Y:S02]  /*24570*/  FSETP.NEU.AND P0, PT, R2, RZ, PT ;  /* 0x000000ff0200720b */ /* 0x000fe40003f0d000 */
[----:B------:R-:W-:Y:S01]  /*24580*/  MOV R5, R3 ;  /* 0x0000000300057202 */ /* 0x000fe20000000f00 */
        /* <DEDUP_REMOVED lines=11> */
.L_x_832:
        /* <DEDUP_REMOVED lines=11> */
[----:B------:R-:W-:Y:S01]  /*246f0*/  IMAD.MOV.U32 R29, RZ, RZ, R4 ;  /* 0x000000ffff1d7224 */ /* 0x000fe200078e0004 */
[----:B------:R-:W-:Y:S06]  /*24700*/  BRA `(.L_x_830) ;  /* 0x00000000000c7947 */ /* 0x000fec0003800000 */
.L_x_831:
[----:B------:R-:W-:Y:S02]  /*24710*/  ISETP.GT.AND P0, PT, R21, R2, PT ;  /* 0x000000021500720c */ /* 0x000fe40003f04270 */
[-C--:B------:R-:W-:Y:S02]  /*24720*/  MOV R5, R3.reuse ;  /* 0x0000000300057202 */ /* 0x080fe40000000f00 */
[----:B------:R-:W-:-:S09]  /*24730*/  SEL R29, R4, R3, P0 ;  /* 0x00000003041d7207 */ /* 0x000fd20000000000 */
.L_x_830:
[----:B------:R-:W-:Y:S05]  /*24740*/  BSYNC.RECONVERGENT B0 ;  /* 0x0000000000007941 */ /* 0x000fea0003800200 */
.L_x_829:
[----:B------:R-:W-:Y:S01]  /*24750*/  VIADD R2, R37, 0x2 ;  /* 0x0000000225027836 */ /* 0x000fe20000000000 */
[----:B------:R-:W-:Y:S04]  /*24760*/  BSSY.RECONVERGENT B0, `(.L_x_833) ;  /* 0x000003b000007945 */ /* 0x000fe80003800200 */
[----:B------:R-:W-:Y:S02]  /*24770*/  ISETP.GE.U32.AND P0, PT, R2, UR10, PT ;  /* 0x0000000a02007c0c */ /* 0x000fe4000bf06070 */
[----:B------:R-:W-:-:S11]  /*24780*/  MOV R2, R29 ;  /* 0x0000001d00027202 */ /* 0x000fd60000000f00 */
[----:B------:R-:W-:Y:S05]  /*24790*/  @P0 BRA `(.L_x_834) ;  /* 0x0000000000dc0947 */ /* 0x000fea0003800000 */
[----:B------:R-:W-:Y:S01]  /*247a0*/  VIMNMX R2, PT, PT, R44, R29, !PT ;  /* 0x0000001d2c027248 */ /* 0x000fe20007fe0100 */
        /* <DEDUP_REMOVED lines=39> */
.L_x_836:
        /* <DEDUP_REMOVED lines=12> */
.L_x_835:
[----:B------:R-:W-:Y:S02]  /*24ae0*/  ISETP.GT.AND P0, PT, R21, R3, PT ;  /* 0x000000031500720c */ /* 0x000fe40003f04270 */
[-C--:B------:R-:W-:Y:S02]  /*24af0*/  MOV R2, R44.reuse ;  /* 0x0000002c00027202 */ /* 0x080fe40000000f00 */
[----:B------:R-:W-:-:S09]  /*24b00*/  SEL R29, R29, R44, P0 ;  /* 0x0000002c1d1d7207 */ /* 0x000fd20000000000 */
.L_x_834:
[----:B------:R-:W-:Y:S05]  /*24b10*/  BSYNC.RECONVERGENT B0 ;  /* 0x0000000000007941 */ /* 0x000fea0003800200 */
.L_x_833:
        /* <DEDUP_REMOVED lines=25> */
[C---:B------:R-:W-:Y:S02]  /*24cb0*/  FMUL R25, R21.reuse, R25 ;  /* 0x0000001915197220 */ /* 0x040fe40000400000 */
[----:B------:R-:W-:Y:S02]  /*24cc0*/  FFMA R23, R44, 1.1920928955078125e-07, R23 ;  /* 0x340000002c177823 */ /* 0x000fe40000000017 */
[----:B------:R-:W-:Y:S01]  /*24cd0*/  FFMA R44, R21, R25, R21 ;  /* 0x00000019152c7223 */ /* 0x000fe20000000015 */
[----:B------:R-:W-:-:S03]  /*24ce0*/  MOV R21, 0x7f800000 ;  /* 0x7f80000000157802 */ /* 0x000fc60000000f00 */
[----:B------:R-:W-:Y:S01]  /*24cf0*/  FFMA R23, R23, 0.69314718246459960938, R44 ;  /* 0x3f31721817177823 */ /* 0x000fe2000000002c */
[----:B------:R-:W-:-:S03]  /*24d00*/  IMAD.MOV.U32 R44, RZ, RZ, 0x3ede5bd9 ;  /* 0x3ede5bd9ff2c7424 */ /* 0x000fc600078e00ff */
        /* <DEDUP_REMOVED lines=9> */
[----:B------:R-:W-:-:S03]  /*24da0*/  MOV R23, R29 ;  /* 0x0000001d00177202 */ /* 0x000fc60000000f00 */
[----:B------:R-:W-:Y:S01]  /*24db0*/  IMAD.MOV.U32 R21, RZ, RZ, RZ ;  /* 0x000000ffff157224 */ /* 0x000fe200078e00ff */
[----:B------:R-:W-:-:S04]  /*24dc0*/  SHF.R.U32.HI R44, RZ, 0x1f, R3 ;  /* 0x0000001fff2c7819 */ /* 0x000fc80000011603 */
[----:B------:R-:W-:-:S05]  /*24dd0*/  LEA.HI.SX32 R3, R3, R44, 0x1e ;  /* 0x0000002c03037211 */ /* 0x000fca00078ff2ff */
[----:B------:R-:W-:-:S07]  /*24de0*/  IMAD R3, R3, -0xa, R0 ;  /* 0xfffffff603037824 */ /* 0x000fce00078e0200 */
.L_x_840:
        /* <DEDUP_REMOVED lines=12> */
.L_x_839:
[----:B------:R-:W-:Y:S02]  /*24eb0*/  ISETP.GT.AND P0, PT, R23, R3, PT ;  /* 0x000000031700720c */ /* 0x000fe40003f04270 */
[-C--:B------:R-:W-:Y:S02]  /*24ec0*/  MOV R3, R0.reuse ;  /* 0x0000000000037202 */ /* 0x080fe40000000f00 */
[----:B------:R-:W-:-:S09]  /*24ed0*/  SEL R29, R29, R0, P0 ;  /* 0x000000001d1d7207 */ /* 0x000fd20000000000 */
.L_x_838:
[----:B------:R-:W-:Y:S05]  /*24ee0*/  BSYNC.RECONVERGENT B0 ;  /* 0x0000000000007941 */ /* 0x000fea0003800200 */
.L_x_837:
        /* <DEDUP_REMOVED lines=8> */
[----:B------:R-:W-:Y:S02]  /*24f70*/  I2FP.F32.S32 R0, R0 ;  /* 0x0000000000007245 */ /* 0x000fe40000201400 */
[----:B------:R-:W-:-:S09]  /*24f80*/  FSEL R25, RZ, -23, P0 ;  /* 0xc1b80000ff197808 */ /* 0x000fd20000000000 */
[----:B------:R-:W-:-:S04]  /*24f90*/  @!P0 FMUL R0, R0, 8388608 ;  /* 0x4b00000000008820 */ /* 0x000fc80000400000 */
[C---:B------:R-:W-:Y:S01]  /*24fa0*/  VIADD R23, R0.reuse, 0xc0d55555 ;  /* 0xc0d5555500177836 */ /* 0x040fe20000000000 */
[----:B------:R-:W-:-:S04]  /*24fb0*/  ISETP.GT.U32.AND P0, PT, R0, 0x7f7fffff, PT ;  /* 0x7f7fffff0000780c */ /* 0x000fc80003f04070 */
[----:B------:R-:W-:-:S04]  /*24fc0*/  LOP3.LUT R23, R23, 0xff800000, RZ, 0xc0, !PT ;  /* 0xff80000017177812 */ /* 0x000fc800078ec0ff */
[----:B------:R-:W-:-:S05]  /*24fd0*/  IADD3 R21, PT, PT, R0, -R23, RZ ;  /* 0x8000001700157210 */ /* 0x000fca0007ffe0ff */
        /* <DEDUP_REMOVED lines=11> */
[----:B------:R-:W-:Y:S02]  /*25090*/  FFMA R25, R44, 1.1920928955078125e-07, R25 ;  /* 0x340000002c197823 */ /* 0x000fe40000000019 */
[----:B------:R-:W-:Y:S01]  /*250a0*/  FFMA R44, R21, R31, R21 ;  /* 0x0000001f152c7223 */ /* 0x000fe20000000015 */
[----:B------:R-:W-:-:S03]  /*250b0*/  MOV R21, 0x7f800000 ;  /* 0x7f80000000157802 */ /* 0x000fc60000000f00 */
[----:B------:R-:W-:Y:S01]  /*250c0*/  FFMA R25, R25, 0.69314718246459960938, R44 ;  /* 0x3f31721819197823 */ /* 0x000fe2000000002c */
[----:B------:R-:W-:Y:S02]  /*250d0*/  IMAD.MOV.U32 R44, RZ, RZ, 0x3ede5bd9 ;  /* 0x3ede5bd9ff2c7424 */ /* 0x000fe400078e00ff */
        /* <DEDUP_REMOVED lines=14> */
.L_x_844:
        /* <DEDUP_REMOVED lines=12> */
.L_x_843:
[----:B------:R-:W-:Y:S02]  /*25280*/  ISETP.GT.AND P0, PT, R23, R21, PT ;  /* 0x000000151700720c */ /* 0x000fe40003f04270 */
[-C--:B------:R-:W-:Y:S02]  /*25290*/  MOV R0, R42.reuse ;  /* 0x0000002a00007202 */ /* 0x080fe40000000f00 */
[----:B------:R-:W-:-:S09]  /*252a0*/  SEL R29, R29, R42, P0 ;  /* 0x0000002a1d1d7207 */ /* 0x000fd20000000000 */
.L_x_842:
[----:B------:R-:W-:Y:S05]  /*252b0*/  BSYNC.RECONVERGENT B0 ;  /* 0x0000000000007941 */ /* 0x000fea0003800200 */
.L_x_841:
        /* <DEDUP_REMOVED lines=14> */
[-C--:B------:R-:W-:Y:S02]  /*253a0*/  IADD3 R23, PT, PT, R21, -R42.reuse, RZ ;  /* 0x8000002a15177210 */ /* 0x080fe40007ffe0ff */
[----:B------:R-:W-:-:S03]  /*253b0*/  I2FP.F32.S32 R42, R42 ;  /* 0x0000002a002a7245 */ /* 0x000fc60000201400 */
[----:B------:R-:W-:Y:S02]  /*253c0*/  FADD R23, R23, -1 ;  /* 0xbf80000017177421 */ /* 0x000fe40000000000 */
[----:B------:R-:W-:Y:S01]  /*253d0*/  FFMA R25, R42, 1.1920928955078125e-07, R25 ;  /* 0x340000002a197823 */ /* 0x000fe20000000019 */
[----:B------:R-:W-:Y:S01]  /*253e0*/  MOV R42, 0x7f800000 ;  /* 0x7f800000002a7802 */ /* 0x000fe20000000f00 */
        /* <DEDUP_REMOVED lines=26> */
.L_x_848:
        /* <DEDUP_REMOVED lines=12> */
.L_x_847:
[----:B------:R-:W-:Y:S02]  /*25650*/  ISETP.GT.AND P0, PT, R25, R21, PT ;  /* 0x000000151900720c */ /* 0x000fe40003f04270 */
[-C--:B------:R-:W-:Y:S02]  /*25660*/  MOV R21, R20.reuse ;  /* 0x0000001400157202 */ /* 0x080fe40000000f00 */
[----:B------:R-:W-:-:S09]  /*25670*/  SEL R29, R29, R20, P0 ;  /* 0x000000141d1d7207 */ /* 0x000fd20000000000 */
.L_x_846:
[----:B------:R-:W-:Y:S05]  /*25680*/  BSYNC.RECONVERGENT B0 ;  /* 0x0000000000007941 */ /* 0x000fea0003800200 */
.L_x_845:
        /* <DEDUP_REMOVED lines=29> */
[----:B------:R-:W-:-:S03]  /*25860*/  MOV R23, 0x7f800000 ;  /* 0x7f80000000177802 */ /* 0x000fc60000000f00 */
[----:B------:R-:W-:Y:S02]  /*25870*/  FFMA R31, R31, 0.69314718246459960938, R44 ;  /* 0x3f3172181f1f7823 */ /* 0x000fe4000000002c */
        /* <DEDUP_REMOVED lines=14> */
.L_x_852:
        /* <DEDUP_REMOVED lines=12> */
.L_x_851:
[----:B------:R-:W-:Y:S02]  /*25a20*/  ISETP.GT.AND P0, PT, R44, R23, PT ;  /* 0x000000172c00720c */ /* 0x000fe40003f04270 */
[-C--:B------:R-:W-:Y:S02]  /*25a30*/  MOV R20, R40.reuse ;  /* 0x0000002800147202 */ /* 0x080fe40000000f00 */
[----:B------:R-:W-:-:S09]  /*25a40*/  SEL R29, R29, R40, P0 ;  /* 0x000000281d1d7207 */ /* 0x000fd20000000000 */
.L_x_850:
[----:B------:R-:W-:Y:S05]  /*25a50*/  BSYNC.RECONVERGENT B0 ;  /* 0x0000000000007941 */ /* 0x000fea0003800200 */
.L_x_849:
        /* <DEDUP_REMOVED lines=45> */
.L_x_856:
        /* <DEDUP_REMOVED lines=12> */
.L_x_855:
[----:B------:R-:W-:Y:S02]  /*25df0*/  ISETP.GT.AND P0, PT, R44, R23, PT ;  /* 0x000000172c00720c */ /* 0x000fe40003f04270 */
[-C--:B------:R-:W-:Y:S02]  /*25e00*/  MOV R23, R22.reuse ;  /* 0x0000001600177202 */ /* 0x080fe40000000f00 */
[----:B------:R-:W-:-:S09]  /*25e10*/  SEL R29, R29, R22, P0 ;  /* 0x000000161d1d7207 */ /* 0x000fd20000000000 */
.L_x_854:
[----:B------:R-:W-:Y:S05]  /*25e20*/  BSYNC.RECONVERGENT B0 ;  /* 0x0000000000007941 */ /* 0x000fea0003800200 */
.L_x_853:
        /* <DEDUP_REMOVED lines=45> */
.L_x_860:
        /* <DEDUP_REMOVED lines=12> */
.L_x_859:
[----:B------:R-:W-:Y:S02]  /*261c0*/  ISETP.GT.AND P0, PT, R42, R25, PT ;  /* 0x000000192a00720c */ /* 0x000fe40003f04270 */
[-C--:B------:R-:W-:Y:S02]  /*261d0*/  MOV R22, R38.reuse ;  /* 0x0000002600167202 */ /* 0x080fe40000000f00 */
[----:B------:R-:W-:-:S09]  /*261e0*/  SEL R29, R29, R38, P0 ;  /* 0x000000261d1d7207 */ /* 0x000fd20000000000 */
.L_x_858:
[----:B------:R-:W-:Y:S05]  /*261f0*/  BSYNC.RECONVERGENT B0 ;  /* 0x0000000000007941 */ /* 0x000fea0003800200 */
.L_x_857:
[----:B------:R-:W-:Y:S01]  /*26200*/  VIADD R25, R37, 0x9 ;  /* 0x0000000925197836 */ /* 0x000fe20000000000 */
[----:B------:R-:W-:Y:S04]  /*26210*/  BSSY.RECONVERGENT B0, `(.L_x_861) ;  /* 0x000003b000007945 */ /* 0x000fe80003800200 */
[----:B------:R-:W-:Y:S02]  /*26220*/  ISETP.GE.U32.AND P0, PT, R25, UR10, PT ;  /* 0x0000000a19007c0c */ /* 0x000fe4000bf06070 */
[----:B------:R-:W-:-:S11]  /*26230*/  MOV R25, R29 ;  /* 0x0000001d00197202 */ /* 0x000fd60000000f00 */
[----:B------:R-:W-:Y:S05]  /*26240*/  @P0 BRA `(.L_x_862) ;  /* 0x0000000000dc0947 */ /* 0x000fea0003800000 */
[----:B--2---:R-:W-:Y:S01]  /*26250*/  VIMNMX R25, PT, PT, R24, R29, !PT ;  /* 0x0000001d18197248 */ /* 0x004fe20007fe0100 */
        /* <DEDUP_REMOVED lines=39> */
.L_x_864:
        /* <DEDUP_REMOVED lines=12> */
.L_x_863:
[----:B------:R-:W-:Y:S02]  /*26590*/  ISETP.GT.AND P0, PT, R42, R25, PT ;  /* 0x000000192a00720c */ /* 0x000fe40003f04270 */
[-C--:B------:R-:W-:Y:S02]  /*265a0*/  MOV R25, R24.reuse ;  /* 0x0000001800197202 */ /* 0x080fe40000000f00 */
[----:B------:R-:W-:-:S09]  /*265b0*/  SEL R29, R29, R24, P0 ;  /* 0x000000181d1d7207 */ /* 0x000fd20000000000 */
.L_x_862:
[----:B------:R-:W-:Y:S05]  /*265c0*/  BSYNC.RECONVERGENT B0 ;  /* 0x0000000000007941 */ /* 0x000fea0003800200 */
.L_x_861:
[----:B--2---:R-:W-:Y:S01]  /*265d0*/  VIADD R24, R37, 0xa ;  /* 0x0000000a25187836 */ /* 0x004fe20000000000 */
        /* <DEDUP_REMOVED lines=44> */
.L_x_868:
        /* <DEDUP_REMOVED lines=12> */
.L_x_867:
[----:B------:R-:W-:Y:S02]  /*26960*/  ISETP.GT.AND P0, PT, R40, R31, PT ;  /* 0x0000001f2800720c */ /* 0x000fe40003f04270 */
[-C--:B------:R-:W-:Y:S02]  /*26970*/  MOV R24, R36.reuse ;  /* 0x0000002400187202 */ /* 0x080fe40000000f00 */
[----:B------:R-:W-:-:S09]  /*26980*/  SEL R29, R29, R36, P0 ;  /* 0x000000241d1d7207 */ /* 0x000fd20000000000 */
.L_x_866:
[----:B------:R-:W-:Y:S05]  /*26990*/  BSYNC.RECONVERGENT B0 ;  /* 0x0000000000007941 */ /* 0x000fea0003800200 */
.L_x_865:
        /* <DEDUP_REMOVED lines=45> */
.L_x_872:
        /* <DEDUP_REMOVED lines=12> */
.L_x_871:
[----:B------:R-:W-:Y:S02]  /*26d30*/  ISETP.GT.AND P0, PT, R40, R31, PT ;  /* 0x0000001f2800720c */ /* 0x000fe40003f04270 */
[-C--:B------:R-:W-:Y:S02]  /*26d40*/  MOV R31, R34.reuse ;  /* 0x00000022001f7202 */ /* 0x080fe40000000f00 */
[----:B------:R-:W-:-:S09]  /*26d50*/  SEL R29, R29, R34, P0 ;  /* 0x000000221d1d7207 */ /* 0x000fd20000000000 */
.L_x_870:
[----:B------:R-:W-:Y:S05]  /*26d60*/  BSYNC.RECONVERGENT B0 ;  /* 0x0000000000007941 */ /* 0x000fea0003800200 */
.L_x_869:
[----:B------:R-:W-:Y:S01]  /*26d70*/  VIADD R33, R37, 0xc ;  /* 0x0000000c25217836 */ /* 0x000fe20000000000 */
[----:B------:R-:W-:Y:S01]  /*26d80*/  BSSY.RECONVERGENT B0, `(.L_x_873) ;  /* 0x000003b000007945 */ /* 0x000fe20003800200 */
[----:B------:R-:W-:-:S03]  /*26d90*/  MOV R34, R29 ;  /* 0x0000001d00227202 */ /* 0x000fc60000000f00 */
[----:B------:R-:W-:-:S13]  /*26da0*/  ISETP.GE.U32.AND P0, PT, R33, UR10, PT ;  /* 0x0000000a21007c0c */ /* 0x000fda000bf06070 */
        /* <DEDUP_REMOVED lines=31> */
[----:B------:R-:W-:Y:S02]  /*26fa0*/  MOV R34, R32 ;  /* 0x0000002000227202 */ /* 0x000fe40000000f00 */
        /* <DEDUP_REMOVED lines=9> */
.L_x_876:
        /* <DEDUP_REMOVED lines=12> */
.L_x_875:
[----:B------:R-:W-:Y:S02]  /*27100*/  ISETP.GT.AND P0, PT, R38, R33, PT ;  /* 0x000000212600720c */ /* 0x000fe40003f04270 */
[-C--:B------:R-:W-:Y:S02]  /*27110*/  MOV R34, R32.reuse ;  /* 0x0000002000227202 */ /* 0x080fe40000000f00 */
[----:B------:R-:W-:-:S09]  /*27120*/  SEL R29, R29, R32, P0 ;  /* 0x000000201d1d7207 */ /* 0x000fd20000000000 */
.L_x_874:
[----:B------:R-:W-:Y:S05]  /*27130*/  BSYNC.RECONVERGENT B0 ;  /* 0x0000000000007941 */ /* 0x000fea0003800200 */
.L_x_873:
        /* <DEDUP_REMOVED lines=45> */
.L_x_880:
        /* <DEDUP_REMOVED lines=12> */
.L_x_879:
[----:B------:R-:W-:Y:S02]  /*274d0*/  ISETP.GT.AND P0, PT, R38, R33, PT ;  /* 0x000000212600720c */ /* 0x000fe40003f04270 */
[-C--:B------:R-:W-:Y:S02]  /*274e0*/  MOV R33, R30.reuse ;  /* 0x0000001e00217202 */ /* 0x080fe40000000f00 */
[----:B------:R-:W-:-:S09]  /*274f0*/  SEL R29, R29, R30, P0 ;  /* 0x0000001e1d1d7207 */ /* 0x000fd20000000000 */
.L_x_878:
[----:B------:R-:W-:Y:S05]  /*27500*/  BSYNC.RECONVERGENT B0 ;  /* 0x0000000000007941 */ /* 0x000fea0003800200 */
.L_x_877:
        /* <DEDUP_REMOVED lines=45> */
.L_x_884:
        /* <DEDUP_REMOVED lines=12> */
.L_x_883:
[----:B------:R-:W-:Y:S02]  /*278a0*/  ISETP.GT.AND P0, PT, R32, R35, PT ;  /* 0x000000232000720c */ /* 0x000fe40003f04270 */
[-C--:B------:R-:W-:Y:S02]  /*278b0*/  MOV R30, R28.reuse ;  /* 0x0000001c001e7202 */ /* 0x080fe40000000f00 */
[----:B------:R-:W-:-:S09]  /*278c0*/  SEL R29, R29, R28, P0 ;  /* 0x0000001c1d1d7207 */ /* 0x000fd20000000000 */
.L_x_882:
[----:B------:R-:W-:Y:S05]  /*278d0*/  BSYNC.RECONVERGENT B0 ;  /* 0x0000000000007941 */ /* 0x000fea0003800200 */
.L_x_881:
        /* <DEDUP_REMOVED lines=32> */
[----:B------:R-:W-:-:S03]  /*27ae0*/  FSETP.NEU.AND P0, PT, R28, RZ, PT ;  /* 0x000000ff1c00720b */ /* 0x000fc60003f0d000 */
[----:B------:R-:W-:Y:S01]  /*27af0*/  FFMA R32, R32, R35, 1 ;  /* 0x3f80000020207423 */ /* 0x000fe20000000023 */
[----:B------:R-:W-:-:S04]  /*27b00*/  MOV R35, R26 ;  /* 0x0000001a00237202 */ /* 0x000fc80000000f00 */
        /* <DEDUP_REMOVED lines=10> */
.L_x_888:
        /* <DEDUP_REMOVED lines=12> */
.L_x_887:
[----:B------:R-:W-:Y:S02]  /*27c70*/  ISETP.GT.AND P0, PT, R32, R35, PT ;  /* 0x000000232000720c */ /* 0x000fe40003f04270 */
[-C--:B------:R-:W-:Y:S02]  /*27c80*/  MOV R35, R26.reuse ;  /* 0x0000001a00237202 */ /* 0x080fe40000000f00 */
[----:B------:R-:W-:-:S09]  /*27c90*/  SEL R29, R29, R26, P0 ;  /* 0x0000001a1d1d7207 */ /* 0x000fd20000000000 */
.L_x_886:
[----:B------:R-:W-:Y:S05]  /*27ca0*/  BSYNC.RECONVERGENT B0 ;  /* 0x0000000000007941 */ /* 0x000fea0003800200 */
.L_x_885:
[C---:B------:R-:W-:Y:S01]  /*27cb0*/  ISETP.GE.U32.AND P1, PT, R37.reuse, UR10, PT ;  /* 0x0000000a25007c0c */ /* 0x040fe2000bf26070 */
[----:B------:R-:W-:Y:S01]  /*27cc0*/  VIADD R26, R37, 0x10 ;  /* 0x00000010251a7836 */ /* 0x000fe20000000000 */
[----:B------:R-:W-:Y:S04]  /*27cd0*/  BSSY.RECONVERGENT B0, `(.L_x_889) ;  /* 0x0001dc2000007945 */ /* 0x000fe80003800200 */
[----:B------:R-:W-:-:S04]  /*27ce0*/  ISETP.GE.U32.AND P0, PT, R26, UR10, PT ;  /* 0x0000000a1a007c0c */ /* 0x000fc8000bf06070 */
[----:B------:R-:W-:-:S03]  /*27cf0*/  SEL R26, R27, R29, !P0 ;  /* 0x0000001d1b1a7207 */ /* 0x000fc60004000000 */
[----:B------:R-:W-:Y:S06]  /*27d00*/  @P1 BRA `(.L_x_890) ;  /* 0x000001d800f81947 */ /* 0x000fec0003800000 */
[----:B------:R-:W-:Y:S01]  /*27d10*/  VIMNMX R27, PT, PT, R4, R5, !PT ;  /* 0x00000005041b7248 */ /* 0x000fe20007fe0100 */
[----:B------:R-:W-:Y:S01]  /*27d20*/  HFMA2 R29, -RZ, RZ, 1.5048828125, 33.21875 ;  /* 0x3e055027ff1d7431 */ /* 0x000fe200000001ff */
[----:B------:R-:W-:Y:S02]  /*27d30*/  BSSY.RECONVERGENT B1, `(.L_x_891) ;  /* 0x0000035000017945 */ /* 0x000fe40003800200 */
        /* <DEDUP_REMOVED lines=23> */
[----:B------:R-:W-:Y:S02]  /*27eb0*/  MOV R29, 0x3ede5bd9 ;  /* 0x3ede5bd9001d7802 */ /* 0x000fe40000000f00 */
        /* <DEDUP_REMOVED lines=13> */
.L_x_894:
        /* <DEDUP_REMOVED lines=11> */
.L_x_893:
[----:B------:R-:W-:-:S04]  /*28040*/  ISETP.GT.AND P0, PT, R27, R36, PT ;  /* 0x000000241b00720c */ /* 0x000fc80003f04270 */
[----:B------:R-:W-:Y:S02]  /*28050*/  SEL R27, R5, R4, P0 ;  /* 0x00000004051b7207 */ /* 0x000fe40000000000 */
[----:B------:R-:W-:-:S03]  /*28060*/  SEL R4, R4, R5, P0 ;  /* 0x0000000504047207 */ /* 0x000fc60000000000 */
[----:B------:R-:W-:-:S07]  /*28070*/  IMAD.MOV.U32 R5, RZ, RZ, R27 ;  /* 0x000000ffff057224 */ /* 0x000fce00078e001b */
.L_x_892:
[----:B------:R-:W-:Y:S05]  /*28080*/  BSYNC.RECONVERGENT B1 ;  /* 0x0000000000017941 */ /* 0x000fea0003800200 */
.L_x_891:
        /* <DEDUP_REMOVED lines=40> */
.L_x_898:
        /* <DEDUP_REMOVED lines=11> */
.L_x_897:
[----:B------:R-:W-:-:S04]  /*283c0*/  ISETP.GT.AND P0, PT, R27, R36, PT ;  /* 0x000000241b00720c */ /* 0x000fc80003f04270 */
[----:B------:R-:W-:Y:S02]  /*283d0*/  SEL R27, R3, R2, P0 ;  /* 0x00000002031b7207 */ /* 0x000fe40000000000 */
[----:B------:R-:W-:-:S03]  /*283e0*/  SEL R2, R2, R3, P0 ;  /* 0x0000000302027207 */ /* 0x000fc60000000000 */
[----:B------:R-:W-:-:S07]  /*283f0*/  IMAD.MOV.U32 R3, RZ, RZ, R27 ;  /* 0x000000ffff037224 */ /* 0x000fce00078e001b */
.L_x_896:
[----:B------:R-:W-:Y:S05]  /*28400*/  BSYNC.RECONVERGENT B1 ;  /* 0x0000000000017941 */ /* 0x000fea0003800200 */
.L_x_895:
        /* <DEDUP_REMOVED lines=40> */
.L_x_902:
        /* <DEDUP_REMOVED lines=11> */
.L_x_901:
[----:B------:R-:W-:-:S04]  /*28740*/  ISETP.GT.AND P0, PT, R27, R36, PT ;  /* 0x000000241b00720c */ /* 0x000fc80003f04270 */
[----:B------:R-:W-:Y:S02]  /*28750*/  SEL R27, R21, R0, P0 ;  /* 0x00000000151b7207 */ /* 0x000fe40000000000 */
[----:B------:R-:W-:-:S03]  /*28760*/  SEL R0, R0, R21, P0 ;  /* 0x0000001500007207 */ /* 0x000fc60000000000 */
[----:B------:R-:W-:-:S07]  /*28770*/  IMAD.MOV.U32 R21, RZ, RZ, R27 ;  /* 0x000000ffff157224 */ /* 0x000fce00078e001b */
.L_x_900:
[----:B------:R-:W-:Y:S05]  /*28780*/  BSYNC.RECONVERGENT B1 ;  /* 0x0000000000017941 */ /* 0x000fea0003800200 */
.L_x_899:
        /* <DEDUP_REMOVED lines=40> */
.L_x_906:
        /* <DEDUP_REMOVED lines=11> */
.L_x_905:
[----:B------:R-:W-:-:S04]  /*28ac0*/  ISETP.GT.AND P0, PT, R27, R36, PT ;  /* 0x000000241b00720c */ /* 0x000fc80003f04270 */
[----:B------:R-:W-:Y:S02]  /*28ad0*/  SEL R27, R23, R20, P0 ;  /* 0x00000014171b7207 */ /* 0x000fe40000000000 */
[----:B------:R-:W-:-:S03]  /*28ae0*/  SEL R20, R20, R23, P0 ;  /* 0x0000001714147207 */ /* 0x000fc60000000000 */
[----:B------:R-:W-:-:S07]  /*28af0*/  IMAD.MOV.U32 R23, RZ, RZ, R27 ;  /* 0x000000ffff177224 */ /* 0x000fce00078e001b */
.L_x_904:
[----:B------:R-:W-:Y:S05]  /*28b00*/  BSYNC.RECONVERGENT B1 ;  /* 0x0000000000017941 */ /* 0x000fea0003800200 */
.L_x_903:
        /* <DEDUP_REMOVED lines=40> */
.L_x_910:
        /* <DEDUP_REMOVED lines=11> */
.L_x_909:
[----:B------:R-:W-:-:S04]  /*28e40*/  ISETP.GT.AND P0, PT, R27, R36, PT ;  /* 0x000000241b00720c */ /* 0x000fc80003f04270 */
[----:B------:R-:W-:Y:S02]  /*28e50*/  SEL R27, R25, R22, P0 ;  /* 0x00000016191b7207 */ /* 0x000fe40000000000 */
[----:B------:R-:W-:-:S03]  /*28e60*/  SEL R22, R22, R25, P0 ;  /* 0x0000001916167207 */ /* 0x000fc60000000000 */
[----:B------:R-:W-:-:S07]  /*28e70*/  IMAD.MOV.U32 R25, RZ, RZ, R27 ;  /* 0x000000ffff197224 */ /* 0x000fce00078e001b */
.L_x_908:
[----:B------:R-:W-:Y:S05]  /*28e80*/  BSYNC.RECONVERGENT B1 ;  /* 0x0000000000017941 */ /* 0x000fea0003800200 */
.L_x_907:
        /* <DEDUP_REMOVED lines=40> */
.L_x_914:
        /* <DEDUP_REMOVED lines=11> */
.L_x_913:
[----:B------:R-:W-:-:S04]  /*291c0*/  ISETP.GT.AND P0, PT, R27, R36, PT ;  /* 0x000000241b00720c */ /* 0x000fc80003f04270 */
[----:B------:R-:W-:Y:S02]  /*291d0*/  SEL R27, R31, R24, P0 ;  /* 0x000000181f1b7207 */ /* 0x000fe40000000000 */
[----:B------:R-:W-:-:S03]  /*291e0*/  SEL R24, R24, R31, P0 ;  /* 0x0000001f18187207 */ /* 0x000fc60000000000 */
[----:B------:R-:W-:-:S07]  /*291f0*/  IMAD.MOV.U32 R31, RZ, RZ, R27 ;  /* 0x000000ffff1f7224 */ /* 0x000fce00078e001b */
.L_x_912:
[----:B------:R-:W-:Y:S05]  /*29200*/  BSYNC.RECONVERGENT B1 ;  /* 0x0000000000017941 */ /* 0x000fea0003800200 */
.L_x_911:
        /* <DEDUP_REMOVED lines=40> */
.L_x_918:
        /* <DEDUP_REMOVED lines=11> */
.L_x_917:
[----:B------:R-:W-:-:S04]  /*29540*/  ISETP.GT.AND P0, PT, R27, R36, PT ;  /* 0x000000241b00720c */ /* 0x000fc80003f04270 */
[----:B------:R-:W-:Y:S02]  /*29550*/  SEL R27, R33, R34, P0 ;  /* 0x00000022211b7207 */ /* 0x000fe40000000000 */
[----:B------:R-:W-:-:S03]  /*29560*/  SEL R34, R34, R33, P0 ;  /* 0x0000002122227207 */ /* 0x000fc60000000000 */
[----:B------:R-:W-:-:S07]  /*29570*/  IMAD.MOV.U32 R33, RZ, RZ, R27 ;  /* 0x000000ffff217224 */ /* 0x000fce00078e001b */
.L_x_916:
[----:B------:R-:W-:Y:S05]  /*29580*/  BSYNC.RECONVERGENT B1 ;  /* 0x0000000000017941 */ /* 0x000fea0003800200 */
.L_x_915:
        /* <DEDUP_REMOVED lines=40> */
.L_x_922:
        /* <DEDUP_REMOVED lines=11> */
.L_x_921:
[----:B------:R-:W-:-:S04]  /*298c0*/  ISETP.GT.AND P0, PT, R27, R36, PT ;  /* 0x000000241b00720c */ /* 0x000fc80003f04270 */
[----:B------:R-:W-:Y:S02]  /*298d0*/  SEL R27, R35, R30, P0 ;  /* 0x0000001e231b7207 */ /* 0x000fe40000000000 */
[----:B------:R-:W-:-:S03]  /*298e0*/  SEL R30, R30, R35, P0 ;  /* 0x000000231e1e7207 */ /* 0x000fc60000000000 */
[----:B------:R-:W-:-:S07]  /*298f0*/  IMAD.MOV.U32 R35, RZ, RZ, R27 ;  /* 0x000000ffff237224 */ /* 0x000fce00078e001b */
.L_x_920:
[----:B------:R-:W-:Y:S05]  /*29900*/  BSYNC.RECONVERGENT B1 ;  /* 0x0000000000017941 */ /* 0x000fea0003800200 */
.L_x_919:
        /* <DEDUP_REMOVED lines=40> */
.L_x_926:
        /* <DEDUP_REMOVED lines=11> */
.L_x_925:
[----:B------:R-:W-:-:S04]  /*29c40*/  ISETP.GT.AND P0, PT, R29, R36, PT ;  /* 0x000000241d00720c */ /* 0x000fc80003f04270 */
[----:B------:R-:W-:Y:S02]  /*29c50*/  SEL R27, R2, R5, P0 ;  /* 0x00000005021b7207 */ /* 0x000fe40000000000 */
[----:B------:R-:W-:-:S03]  /*29c60*/  SEL R5, R5, R2, P0 ;  /* 0x0000000205057207 */ /* 0x000fc60000000000 */
[----:B------:R-:W-:-:S07]  /*29c70*/  IMAD.MOV.U32 R2, RZ, RZ, R27 ;  /* 0x000000ffff027224 */ /* 0x000fce00078e001b */
.L_x_924:
[----:B------:R-:W-:Y:S05]  /*29c80*/  BSYNC.RECONVERGENT B1 ;  /* 0x0000000000017941 */ /* 0x000fea0003800200 */
.L_x_923:
        /* <DEDUP_REMOVED lines=40> */
.L_x_930:
        /* <DEDUP_REMOVED lines=11> */
.L_x_929:
[----:B------:R-:W-:-:S04]  /*29fc0*/  ISETP.GT.AND P0, PT, R29, R36, PT ;  /* 0x000000241d00720c */ /* 0x000fc80003f04270 */
[----:B------:R-:W-:Y:S02]  /*29fd0*/  SEL R27, R0, R3, P0 ;  /* 0x00000003001b7207 */ /* 0x000fe40000000000 */
[----:B------:R-:W-:-:S03]  /*29fe0*/  SEL R3, R3, R0, P0 ;  /* 0x0000000003037207 */ /* 0x000fc60000000000 */
[----:B------:R-:W-:-:S07]  /*29ff0*/  IMAD.MOV.U32 R0, RZ, RZ, R27 ;  /* 0x000000ffff007224 */ /* 0x000fce00078e001b */
.L_x_928:
[----:B------:R-:W-:Y:S05]  /*2a000*/  BSYNC.RECONVERGENT B1 ;  /* 0x0000000000017941 */ /* 0x000fea0003800200 */
.L_x_927:
        /* <DEDUP_REMOVED lines=40> */
.L_x_934:
        /* <DEDUP_REMOVED lines=11> */
.L_x_933:
[----:B------:R-:W-:-:S04]  /*2a340*/  ISETP.GT.AND P0, PT, R29, R36, PT ;  /* 0x000000241d00720c */ /* 0x000fc80003f04270 */
[----:B------:R-:W-:Y:S02]  /*2a350*/  SEL R27, R20, R21, P0 ;  /* 0x00000015141b7207 */ /* 0x000fe40000000000 */
[----:B------:R-:W-:-:S03]  /*2a360*/  SEL R21, R21, R20, P0 ;  /* 0x0000001415157207 */ /* 0x000fc60000000000 */
[----:B------:R-:W-:-:S07]  /*2a370*/  IMAD.MOV.U32 R20, RZ, RZ, R27 ;  /* 0x000000ffff147224 */ /* 0x000fce00078e001b */
.L_x_932:
[----:B------:R-:W-:Y:S05]  /*2a380*/  BSYNC.RECONVERGENT B1 ;  /* 0x0000000000017941 */ /* 0x000fea0003800200 */
.L_x_931:
        /* <DEDUP_REMOVED lines=40> */
.L_x_938:
        /* <DEDUP_REMOVED lines=11> */
.L_x_937:
[----:B------:R-:W-:-:S04]  /*2a6c0*/  ISETP.GT.AND P0, PT, R29, R36, PT ;  /* 0x000000241d00720c */ /* 0x000fc80003f04270 */
[----:B------:R-:W-:Y:S02]  /*2a6d0*/  SEL R27, R22, R23, P0 ;  /* 0x00000017161b7207 */ /* 0x000fe40000000000 */
[----:B------:R-:W-:-:S03]  /*2a6e0*/  SEL R23, R23, R22, P0 ;  /* 0x0000001617177207 */ /* 0x000fc60000000000 */
[----:B------:R-:W-:-:S07]  /*2a6f0*/  IMAD.MOV.U32 R22, RZ, RZ, R27 ;  /* 0x000000ffff167224 */ /* 0x000fce00078e001b */
.L_x_936:
[----:B------:R-:W-:Y:S05]  /*2a700*/  BSYNC.RECONVERGENT B1 ;  /* 0x0000000000017941 */ /* 0x000fea0003800200 */
.L_x_935:
        /* <DEDUP_REMOVED lines=40> */
.L_x_942:
        /* <DEDUP_REMOVED lines=11> */
.L_x_941:
[----:B------:R-:W-:-:S04]  /*2aa40*/  ISETP.GT.AND P0, PT, R29, R36, PT ;  /* 0x000000241d00720c */ /* 0x000fc80003f04270 */
[----:B------:R-:W-:Y:S02]  /*2aa50*/  SEL R27, R24, R25, P0 ;  /* 0x00000019181b7207 */ /* 0x000fe40000000000 */
[----:B------:R-:W-:-:S03]  /*2aa60*/  SEL R25, R25, R24, P0 ;  /* 0x0000001819197207 */ /* 0x000fc60000000000 */
[----:B------:R-:W-:-:S07]  /*2aa70*/  IMAD.MOV.U32 R24, RZ, RZ, R27 ;  /* 0x000000ffff187224 */ /* 0x000fce00078e001b */
.L_x_940:
[----:B------:R-:W-:Y:S05]  /*2aa80*/  BSYNC.RECONVERGENT B1 ;  /* 0x0000000000017941 */ /* 0x000fea0003800200 */
.L_x_939:
        /* <DEDUP_REMOVED lines=40> */
.L_x_946:
        /* <DEDUP_REMOVED lines=11> */
.L_x_945:
[----:B------:R-:W-:-:S04]  /*2adc0*/  ISETP.GT.AND P0, PT, R29, R36, PT ;  /* 0x000000241d00720c */ /* 0x000fc80003f04270 */
[----:B------:R-:W-:Y:S02]  /*2add0*/  SEL R27, R34, R31, P0 ;  /* 0x0000001f221b7207 */ /* 0x000fe40000000000 */
[----:B------:R-:W-:-:S03]  /*2ade0*/  SEL R31, R31, R34, P0 ;  /* 0x000000221f1f7207 */ /* 0x000fc60000000000 */
[----:B------:R-:W-:-:S07]  /*2adf0*/  IMAD.MOV.U32 R34, RZ, RZ, R27 ;  /* 0x000000ffff227224 */ /* 0x000fce00078e001b */
.L_x_944:
[----:B------:R-:W-:Y:S05]  /*2ae00*/  BSYNC.RECONVERGENT B1 ;  /* 0x0000000000017941 */ /* 0x000fea0003800200 */
.L_x_943:
        /* <DEDUP_REMOVED lines=40> */
.L_x_950:
        /* <DEDUP_REMOVED lines=11> */
.L_x_949:
[----:B------:R-:W-:-:S04]  /*2b140*/  ISETP.GT.AND P0, PT, R29, R36, PT ;  /* 0x000000241d00720c */ /* 0x000fc80003f04270 */
[----:B------:R-:W-:Y:S02]  /*2b150*/  SEL R27, R30, R33, P0 ;  /* 0x000000211e1b7207 */ /* 0x000fe40000000000 */
[----:B------:R-:W-:-:S03]  /*2b160*/  SEL R33, R33, R30, P0 ;  /* 0x0000001e21217207 */ /* 0x000fc60000000000 */
[----:B------:R-:W-:-:S07]  /*2b170*/  IMAD.MOV.U32 R30, RZ, RZ, R27 ;  /* 0x000000ffff1e7224 */ /* 0x000fce00078e001b */
.L_x_948:
[----:B------:R-:W-:Y:S05]  /*2b180*/  BSYNC.RECONVERGENT B1 ;  /* 0x0000000000017941 */ /* 0x000fea0003800200 */
.L_x_947:
        /* <DEDUP_REMOVED lines=40> */
.L_x_954:
        /* <DEDUP_REMOVED lines=11> */
.L_x_953:
[----:B------:R-:W-:-:S04]  /*2b4c0*/  ISETP.GT.AND P0, PT, R29, R36, PT ;  /* 0x000000241d00720c */ /* 0x000fc80003f04270 */
[----:B------:R-:W-:Y:S02]  /*2b4d0*/  SEL R27, R26, R35, P0 ;  /* 0x000000231a1b7207 */ /* 0x000fe40000000000 */
[----:B------:R-:W-:-:S03]  /*2b4e0*/  SEL R35, R35, R26, P0 ;  /* 0x0000001a23237207 */ /* 0x000fc60000000000 */
[----:B------:R-:W-:-:S07]  /*2b4f0*/  IMAD.MOV.U32 R26, RZ, RZ, R27 ;  /* 0x000000ffff1a7224 */ /* 0x000fce00078e001b */
.L_x_952:
[----:B------:R-:W-:Y:S05]  /*2b500*/  BSYNC.RECONVERGENT B1 ;  /* 0x0000000000017941 */ /* 0x000fea0003800200 */
.L_x_951:
        /* <DEDUP_REMOVED lines=40> */
.L_x_958:
        /* <DEDUP_REMOVED lines=11> */
.L_x_957:
[----:B------:R-:W-:-:S04]  /*2b840*/  ISETP.GT.AND P0, PT, R28, R37, PT ;  /* 0x000000251c00720c */ /* 0x000fc80003f04270 */
[----:B------:R-:W-:Y:S02]  /*2b850*/  SEL R27, R5, R4, P0 ;  /* 0x00000004051b7207 */ /* 0x000fe40000000000 */
[----:B------:R-:W-:-:S03]  /*2b860*/  SEL R4, R4, R5, P0 ;  /* 0x0000000504047207 */ /* 0x000fc60000000000 */
[----:B------:R-:W-:-:S07]  /*2b870*/  IMAD.MOV.U32 R5, RZ, RZ, R27 ;  /* 0x000000ffff057224 */ /* 0x000fce00078e001b */
.L_x_956:
[----:B------:R-:W-:Y:S05]  /*2b880*/  BSYNC.RECONVERGENT B1 ;  /* 0x0000000000017941 */ /* 0x000fea0003800200 */
.L_x_955:
        /* <DEDUP_REMOVED lines=40> */
.L_x_962:
        /* <DEDUP_REMOVED lines=11> */
.L_x_961:
[----:B------:R-:W-:-:S04]  /*2bbc0*/  ISETP.GT.AND P0, PT, R28, R37, PT ;  /* 0x000000251c00720c */ /* 0x000fc80003f04270 */
[----:B------:R-:W-:Y:S02]  /*2bbd0*/  SEL R27, R3, R2, P0 ;  /* 0x00000002031b7207 */ /* 0x000fe40000000000 */
[----:B------:R-:W-:-:S03]  /*2bbe0*/  SEL R2, R2, R3, P0 ;  /* 0x0000000302027207 */ /* 0x000fc60000000000 */
[----:B------:R-:W-:-:S07]  /*2bbf0*/  IMAD.MOV.U32 R3, RZ, RZ, R27 ;  /* 0x000000ffff037224 */ /* 0x000fce00078e001b */
.L_x_960:
[----:B------:R-:W-:Y:S05]  /*2bc00*/  BSYNC.RECONVERGENT B1 ;  /* 0x0000000000017941 */ /* 0x000fea0003800200 */
.L_x_959:
        /* <DEDUP_REMOVED lines=40> */
.L_x_966:
        /* <DEDUP_REMOVED lines=11> */
.L_x_965:
[----:B------:R-:W-:-:S04]  /*2bf40*/  ISETP.GT.AND P0, PT, R28, R37, PT ;  /* 0x000000251c00720c */ /* 0x000fc80003f04270 */
[----:B------:R-:W-:Y:S02]  /*2bf50*/  SEL R27, R21, R0, P0 ;  /* 0x00000000151b7207 */ /* 0x000fe40000000000 */
[----:B------:R-:W-:-:S03]  /*2bf60*/  SEL R0, R0, R21, P0 ;  /* 0x0000001500007207 */ /* 0x000fc60000000000 */
[----:B------:R-:W-:-:S07]  /*2bf70*/  IMAD.MOV.U32 R21, RZ, RZ, R27 ;  /* 0x000000ffff157224 */ /* 0x000fce00078e001b */
.L_x_964:
[----:B------:R-:W-:Y:S05]  /*2bf80*/  BSYNC.RECONVERGENT B1 ;  /* 0x0000000000017941 */ /* 0x000fea0003800200 */
.L_x_963:
        /* <DEDUP_REMOVED lines=40> */
.L_x_970:
        /* <DEDUP_REMOVED lines=11> */
.L_x_969:
[----:B------:R-:W-:-:S04]  /*2c2c0*/  ISETP.GT.AND P0, PT, R28, R37, PT ;  /* 0x000000251c00720c */ /* 0x000fc80003f04270 */
[----:B------:R-:W-:Y:S02]  /*2c2d0*/  SEL R27, R23, R20, P0 ;  /* 0x00000014171b7207 */ /* 0x000fe40000000000 */
[----:B------:R-:W-:-:S03]  /*2c2e0*/  SEL R20, R20, R23, P0 ;  /* 0x0000001714147207 */ /* 0x000fc60000000000 */
[----:B------:R-:W-:-:S07]  /*2c2f0*/  IMAD.MOV.U32 R23, RZ, RZ, R27 ;  /* 0x000000ffff177224 */ /* 0x000fce00078e001b */
.L_x_968:
[----:B------:R-:W-:Y:S05]  /*2c300*/  BSYNC.RECONVERGENT B1 ;  /* 0x0000000000017941 */ /* 0x000fea0003800200 */
.L_x_967:
        /* <DEDUP_REMOVED lines=40> */
.L_x_974:
        /* <DEDUP_REMOVED lines=11> */
.L_x_973:
[----:B------:R-:W-:-:S04]  /*2c640*/  ISETP.GT.AND P0, PT, R28, R37, PT ;  /* 0x000000251c00720c */ /* 0x000fc80003f04270 */
[----:B------:R-:W-:Y:S02]  /*2c650*/  SEL R27, R25, R22, P0 ;  /* 0x00000016191b7207 */ /* 0x000fe40000000000 */
[----:B------:R-:W-:-:S03]  /*2c660*/  SEL R22, R22, R25, P0 ;  /* 0x0000001916167207 */ /* 0x000fc60000000000 */
[----:B------:R-:W-:-:S07]  /*2c670*/  IMAD.MOV.U32 R25, RZ, RZ, R27 ;  /* 0x000000ffff197224 */ /* 0x000fce00078e001b */
.L_x_972:
[----:B------:R-:W-:Y:S05]  /*2c680*/  BSYNC.RECONVERGENT B1 ;  /* 0x0000000000017941 */ /* 0x000fea0003800200 */
.L_x_971:
        /* <DEDUP_REMOVED lines=40> */
.L_x_978:
        /* <DEDUP_REMOVED lines=11> */
.L_x_977:
[----:B------:R-:W-:-:S04]  /*2c9c0*/  ISETP.GT.AND P0, PT, R28, R37, PT ;  /* 0x000000251c00720c */ /* 0x000fc80003f04270 */
[----:B------:R-:W-:Y:S02]  /*2c9d0*/  SEL R27, R31, R24, P0 ;  /* 0x000000181f1b7207 */ /* 0x000fe40000000000 */
[----:B------:R-:W-:-:S03]  /*2c9e0*/  SEL R24, R24, R31, P0 ;  /* 0x0000001f18187207 */ /* 0x000fc60000000000 */
[----:B------:R-:W-:-:S07]  /*2c9f0*/  IMAD.MOV.U32 R31, RZ, RZ, R27 ;  /* 0x000000ffff1f7224 */ /* 0x000fce00078e001b */
.L_x_976:
[----:B------:R-:W-:Y:S05]  /*2ca00*/  BSYNC.RECONVERGENT B1 ;  /* 0x0000000000017941 */ /* 0x000fea0003800200 */
.L_x_975:
        /* <DEDUP_REMOVED lines=40> */
.L_x_982:
        /* <DEDUP_REMOVED lines=11> */
.L_x_981:
[----:B------:R-:W-:-:S04]  /*2cd40*/  ISETP.GT.AND P0, PT, R28, R37, PT ;  /* 0x000000251c00720c */ /* 0x000fc80003f04270 */
[----:B------:R-:W-:Y:S02]  /*2cd50*/  SEL R27, R33, R34, P0 ;  /* 0x00000022211b7207 */ /* 0x000fe40000000000 */
[----:B------:R-:W-:-:S03]  /*2cd60*/  SEL R34, R34, R33, P0 ;  /* 0x0000002122227207 */ /* 0x000fc60000000000 */
[----:B------:R-:W-:-:S07]  /*2cd70*/  IMAD.MOV.U32 R33, RZ, RZ, R27 ;  /* 0x000000ffff217224 */ /* 0x000fce00078e001b */
.L_x_980:
[----:B------:R-:W-:Y:S05]  /*2cd80*/  BSYNC.RECONVERGENT B1 ;  /* 0x0000000000017941 */ /* 0x000fea0003800200 */
.L_x_979:
        /* <DEDUP_REMOVED lines=40> */
.L_x_986:
        /* <DEDUP_REMOVED lines=11> */
.L_x_985:
[----:B------:R-:W-:-:S04]  /*2d0c0*/  ISETP.GT.AND P0, PT, R28, R37, PT ;  /* 0x000000251c00720c */ /* 0x000fc80003f04270 */
[----:B------:R-:W-:Y:S02]  /*2d0d0*/  SEL R27, R35, R30, P0 ;  /* 0x0000001e231b7207 */ /* 0x000fe40000000000 */
[----:B------:R-:W-:-:S03]  /*2d0e0*/  SEL R30, R30, R35, P0 ;  /* 0x000000231e1e7207 */ /* 0x000fc60000000000 */
[----:B------:R-:W-:-:S07]  /*2d0f0*/  IMAD.MOV.U32 R35, RZ, RZ, R27 ;  /* 0x000000ffff237224 */ /* 0x000fce00078e001b */
.L_x_984:
[----:B------:R-:W-:Y:S05]  /*2d100*/  BSYNC.RECONVERGENT B1 ;  /* 0x0000000000017941 */ /* 0x000fea0003800200 */
.L_x_983:
        /* <DEDUP_REMOVED lines=40> */
.L_x_990:
        /* <DEDUP_REMOVED lines=11> */
.L_x_989:
[----:B------:R-:W-:-:S04]  /*2d440*/  ISETP.GT.AND P0, PT, R28, R37, PT ;  /* 0x000000251c00720c */ /* 0x000fc80003f04270 */
[----:B------:R-:W-:Y:S02]  /*2d450*/  SEL R27, R2, R5, P0 ;  /* 0x00000005021b7207 */ /* 0x000fe40000000000 */
[----:B------:R-:W-:-:S03]  /*2d460*/  SEL R5, R5, R2, P0 ;  /* 0x0000000205057207 */ /* 0x000fc60000000000 */
[----:B------:R-:W-:-:S07]  /*2d470*/  IMAD.MOV.U32 R2, RZ, RZ, R27 ;  /* 0x000000ffff027224 */ /* 0x000fce00078e001b */
.L_x_988:
[----:B------:R-:W-:Y:S05]  /*2d480*/  BSYNC.RECONVERGENT B1 ;  /* 0x0000000000017941 */ /* 0x000fea0003800200 */
.L_x_987:
        /* <DEDUP_REMOVED lines=40> */
.L_x_994:
        /* <DEDUP_REMOVED lines=11> */
.L_x_993:
[----:B------:R-:W-:-:S04]  /*2d7c0*/  ISETP.GT.AND P0, PT, R28, R37, PT ;  /* 0x000000251c00720c */ /* 0x000fc80003f04270 */
[----:B------:R-:W-:Y:S02]  /*2d7d0*/  SEL R27, R0, R3, P0 ;  /* 0x00000003001b7207 */ /* 0x000fe40000000000 */
[----:B------:R-:W-:-:S03]  /*2d7e0*/  SEL R3, R3, R0, P0 ;  /* 0x0000000003037207 */ /* 0x000fc60000000000 */
[----:B------:R-:W-:-:S07]  /*2d7f0*/  IMAD.MOV.U32 R0, RZ, RZ, R27 ;  /* 0x000000ffff007224 */ /* 0x000fce00078e001b */
.L_x_992:
[----:B------:R-:W-:Y:S05]  /*2d800*/  BSYNC.RECONVERGENT B1 ;  /* 0x0000000000017941 */ /* 0x000fea0003800200 */
.L_x_991:
        /* <DEDUP_REMOVED lines=40> */
.L_x_998:
        /* <DEDUP_REMOVED lines=11> */
.L_x_997:
[----:B------:R-:W-:-:S04]  /*2db40*/  ISETP.GT.AND P0, PT, R28, R37, PT ;  /* 0x000000251c00720c */ /* 0x000fc80003f04270 */
[----:B------:R-:W-:Y:S02]  /*2db50*/  SEL R27, R20, R21, P0 ;  /* 0x00000015141b7207 */ /* 0x000fe40000000000 */
[----:B------:R-:W-:-:S03]  /*2db60*/  SEL R21, R21, R20, P0 ;  /* 0x0000001415157207 */ /* 0x000fc60000000000 */
[----:B------:R-:W-:-:S07]  /*2db70*/  IMAD.MOV.U32 R20, RZ, RZ, R27 ;  /* 0x000000ffff147224 */ /* 0x000fce00078e001b */
.L_x_996:
[----:B------:R-:W-:Y:S05]  /*2db80*/  BSYNC.RECONVERGENT B1 ;  /* 0x0000000000017941 */ /* 0x000fea0003800200 */
.L_x_995:
        /* <DEDUP_REMOVED lines=40> */
.L_x_1002:
        /* <DEDUP_REMOVED lines=11> */
.L_x_1001:
[----:B------:R-:W-:-:S04]  /*2dec0*/  ISETP.GT.AND P0, PT, R28, R37, PT ;  /* 0x000000251c00720c */ /* 0x000fc80003f04270 */
[----:B------:R-:W-:Y:S02]  /*2ded0*/  SEL R27, R22, R23, P0 ;  /* 0x00000017161b7207 */ /* 0x000fe40000000000 */
[----:B------:R-:W-:-:S03]  /*2dee0*/  SEL R23, R23, R22, P0 ;  /* 0x0000001617177207 */ /* 0x000fc60000000000 */
[----:B------:R-:W-:-:S07]  /*2def0*/  IMAD.MOV.U32 R22, RZ, RZ, R27 ;  /* 0x000000ffff167224 */ /* 0x000fce00078e001b */
.L_x_1000:
[----:B------:R-:W-:Y:S05]  /*2df00*/  BSYNC.RECONVERGENT B1 ;  /* 0x0000000000017941 */ /* 0x000fea0003800200 */
.L_x_999:
        /* <DEDUP_REMOVED lines=40> */
.L_x_1006:
        /* <DEDUP_REMOVED lines=11> */
.L_x_1005:
[----:B------:R-:W-:-:S04]  /*2e240*/  ISETP.GT.AND P0, PT, R28, R37, PT ;  /* 0x000000251c00720c */ /* 0x000fc80003f04270 */
[----:B------:R-:W-:Y:S02]  /*2e250*/  SEL R27, R24, R25, P0 ;  /* 0x00000019181b7207 */ /* 0x000fe40000000000 */
[----:B------:R-:W-:-:S03]  /*2e260*/  SEL R25, R25, R24, P0 ;  /* 0x0000001819197207 */ /* 0x000fc60000000000 */
[----:B------:R-:W-:-:S07]  /*2e270*/  IMAD.MOV.U32 R24, RZ, RZ, R27 ;  /* 0x000000ffff187224 */ /* 0x000fce00078e001b */
.L_x_1004:
[----:B------:R-:W-:Y:S05]  /*2e280*/  BSYNC.RECONVERGENT B1 ;  /* 0x0000000000017941 */ /* 0x000fea0003800200 */
.L_x_1003:
        /* <DEDUP_REMOVED lines=40> */
.L_x_1010:
        /* <DEDUP_REMOVED lines=11> */
.L_x_1009:
[----:B------:R-:W-:-:S04]  /*2e5c0*/  ISETP.GT.AND P0, PT, R28, R37, PT ;  /* 0x000000251c00720c */ /* 0x000fc80003f04270 */
[----:B------:R-:W-:Y:S02]  /*2e5d0*/  SEL R27, R34, R31, P0 ;  /* 0x0000001f221b7207 */ /* 0x000fe40000000000 */
[----:B------:R-:W-:-:S03]  /*2e5e0*/  SEL R31, R31, R34, P0 ;  /* 0x000000221f1f7207 */ /* 0x000fc60000000000 */
[----:B------:R-:W-:-:S07]  /*2e5f0*/  IMAD.MOV.U32 R34, RZ, RZ, R27 ;  /* 0x000000ffff227224 */ /* 0x000fce00078e001b */
.L_x_1008:
[----:B------:R-:W-:Y:S05]  /*2e600*/  BSYNC.RECONVERGENT B1 ;  /* 0x0000000000017941 */ /* 0x000fea0003800200 */
.L_x_1007:
        /* <DEDUP_REMOVED lines=40> */
.L_x_1014:
        /* <DEDUP_REMOVED lines=11> */
.L_x_1013:
[----:B------:R-:W-:-:S04]  /*2e940*/  ISETP.GT.AND P0, PT, R28, R37, PT ;  /* 0x000000251c00720c */ /* 0x000fc80003f04270 */
[----:B------:R-:W-:Y:S02]  /*2e950*/  SEL R27, R30, R33, P0 ;  /* 0x000000211e1b7207 */ /* 0x000fe40000000000 */
[----:B------:R-:W-:-:S03]  /*2e960*/  SEL R33, R33, R30, P0 ;  /* 0x0000001e21217207 */ /* 0x000fc60000000000 */
[----:B------:R-:W-:-:S07]  /*2e970*/  IMAD.MOV.U32 R30, RZ, RZ, R27 ;  /* 0x000000ffff1e7224 */ /* 0x000fce00078e001b */
.L_x_1012:
[----:B------:R-:W-:Y:S05]  /*2e980*/  BSYNC.RECONVERGENT B1 ;  /* 0x0000000000017941 */ /* 0x000fea0003800200 */
.L_x_1011:
        /* <DEDUP_REMOVED lines=40> */
.L_x_1018:
        /* <DEDUP_REMOVED lines=11> */
.L_x_1017:
[----:B------:R-:W-:-:S04]  /*2ecc0*/  ISETP.GT.AND P0, PT, R28, R37, PT ;  /* 0x000000251c00720c */ /* 0x000fc80003f04270 */
[----:B------:R-:W-:Y:S02]  /*2ecd0*/  SEL R27, R26, R35, P0 ;  /* 0x000000231a1b7207 */ /* 0x000fe40000000000 */
[----:B------:R-:W-:-:S03]  /*2ece0*/  SEL R35, R35, R26, P0 ;  /* 0x0000001a23237207 */ /* 0x000fc60000000000 */
[----:B------:R-:W-:-:S07]  /*2ecf0*/  IMAD.MOV.U32 R26, RZ, RZ, R27 ;  /* 0x000000ffff1a7224 */ /* 0x000fce00078e001b */
.L_x_1016:
[----:B------:R-:W-:Y:S05]  /*2ed00*/  BSYNC.RECONVERGENT B1 ;  /* 0x0000000000017941 */ /* 0x000fea0003800200 */
.L_x_1015:
        /* <DEDUP_REMOVED lines=40> */
.L_x_1022:
        /* <DEDUP_REMOVED lines=11> */
.L_x_1021:
[----:B------:R-:W-:-:S04]  /*2f040*/  ISETP.GT.AND P0, PT, R28, R37, PT ;  /* 0x000000251c00720c */ /* 0x000fc80003f04270 */
[----:B------:R-:W-:Y:S02]  /*2f050*/  SEL R27, R5, R4, P0 ;  /* 0x00000004051b7207 */ /* 0x000fe40000000000 */
[----:B------:R-:W-:-:S03]  /*2f060*/  SEL R4, R4, R5, P0 ;  /* 0x0000000504047207 */ /* 0x000fc60000000000 */
[----:B------:R-:W-:-:S07]  /*2f070*/  IMAD.MOV.U32 R5, RZ, RZ, R27 ;  /* 0x000000ffff057224 */ /* 0x000fce00078e001b */
.L_x_1020:
[----:B------:R-:W-:Y:S05]  /*2f080*/  BSYNC.RECONVERGENT B1 ;  /* 0x0000000000017941 */ /* 0x000fea0003800200 */
.L_x_1019:
        /* <DEDUP_REMOVED lines=40> */
.L_x_1026:
        /* <DEDUP_REMOVED lines=11> */
.L_x_1025:
[----:B------:R-:W-:-:S04]  /*2f3c0*/  ISETP.GT.AND P0, PT, R28, R37, PT ;  /* 0x000000251c00720c */ /* 0x000fc80003f04270 */
[----:B------:R-:W-:Y:S02]  /*2f3d0*/  SEL R27, R3, R2, P0 ;  /* 0x00000002031b7207 */ /* 0x000fe40000000000 */
[----:B------:R-:W-:-:S03]  /*2f3e0*/  SEL R2, R2, R3, P0 ;  /* 0x0000000302027207 */ /* 0x000fc60000000000 */
[----:B------:R-:W-:-:S07]  /*2f3f0*/  IMAD.MOV.U32 R3, RZ, RZ, R27 ;  /* 0x000000ffff037224 */ /* 0x000fce00078e001b */
.L_x_1024:
[----:B------:R-:W-:Y:S05]  /*2f400*/  BSYNC.RECONVERGENT B1 ;  /* 0x0000000000017941 */ /* 0x000fea0003800200 */
.L_x_1023:
        /* <DEDUP_REMOVED lines=40> */
.L_x_1030:
        /* <DEDUP_REMOVED lines=11> */
.L_x_1029:
[----:B------:R-:W-:-:S04]  /*2f740*/  ISETP.GT.AND P0, PT, R28, R37, PT ;  /* 0x000000251c00720c */ /* 0x000fc80003f04270 */
[----:B------:R-:W-:Y:S02]  /*2f750*/  SEL R27, R21, R0, P0 ;  /* 0x00000000151b7207 */ /* 0x000fe40000000000 */
[----:B------:R-:W-:-:S03]  /*2f760*/  SEL R0, R0, R21, P0 ;  /* 0x0000001500007207 */ /* 0x000fc60000000000 */
[----:B------:R-:W-:-:S07]  /*2f770*/  IMAD.MOV.U32 R21, RZ, RZ, R27 ;  /* 0x000000ffff157224 */ /* 0x000fce00078e001b */
.L_x_1028:
[----:B------:R-:W-:Y:S05]  /*2f780*/  BSYNC.RECONVERGENT B1 ;  /* 0x0000000000017941 */ /* 0x000fea0003800200 */
.L_x_1027:
        /* <DEDUP_REMOVED lines=40> */
.L_x_1034:
        /* <DEDUP_REMOVED lines=11> */
.L_x_1033:
[----:B------:R-:W-:-:S04]  /*2fac0*/  ISETP.GT.AND P0, PT, R28, R37, PT ;  /* 0x000000251c00720c */ /* 0x000fc80003f04270 */
[----:B------:R-:W-:Y:S02]  /*2fad0*/  SEL R27, R23, R20, P0 ;  /* 0x00000014171b7207 */ /* 0x000fe40000000000 */
[----:B------:R-:W-:-:S03]  /*2fae0*/  SEL R20, R20, R23, P0 ;  /* 0x0000001714147207 */ /* 0x000fc60000000000 */
[----:B------:R-:W-:-:S07]  /*2faf0*/  IMAD.MOV.U32 R23, RZ, RZ, R27 ;  /* 0x000000ffff177224 */ /* 0x000fce00078e001b */
.L_x_1032:
[----:B------:R-:W-:Y:S05]  /*2fb00*/  BSYNC.RECONVERGENT B1 ;  /* 0x0000000000017941 */ /* 0x000fea0003800200 */
.L_x_1031:
        /* <DEDUP_REMOVED lines=40> */
.L_x_1038:
        /* <DEDUP_REMOVED lines=11> */
.L_x_1037:
[----:B------:R-:W-:-:S04]  /*2fe40*/  ISETP.GT.AND P0, PT, R28, R37, PT ;  /* 0x000000251c00720c */ /* 0x000fc80003f04270 */
[----:B------:R-:W-:Y:S02]  /*2fe50*/  SEL R27, R25, R22, P0 ;  /* 0x00000016191b7207 */ /* 0x000fe40000000000 */
[----:B------:R-:W-:-:S03]  /*2fe60*/  SEL R22, R22, R25, P0 ;  /* 0x0000001916167207 */ /* 0x000fc60000000000 */
[----:B------:R-:W-:-:S07]  /*2fe70*/  IMAD.MOV.U32 R25, RZ, RZ, R27 ;  /* 0x000000ffff197224 */ /* 0x000fce00078e001b */
.L_x_1036:
[----:B------:R-:W-:Y:S05]  /*2fe80*/  BSYNC.RECONVERGENT B1 ;  /* 0x0000000000017941 */ /* 0x000fea0003800200 */
.L_x_1035:
        /* <DEDUP_REMOVED lines=40> */
.L_x_1042:
        /* <DEDUP_REMOVED lines=11> */
.L_x_1041:
[----:B------:R-:W-:-:S04]  /*301c0*/  ISETP.GT.AND P0, PT, R28, R37, PT ;  /* 0x000000251c00720c */ /* 0x000fc80003f04270 */
[----:B------:R-:W-:Y:S02]  /*301d0*/  SEL R27, R31, R24, P0 ;  /* 0x000000181f1b7207 */ /* 0x000fe40000000000 */
[----:B------:R-:W-:-:S03]  /*301e0*/  SEL R24, R24, R31, P0 ;  /* 0x0000001f18187207 */ /* 0x000fc60000000000 */
[----:B------:R-:W-:-:S07]  /*301f0*/  IMAD.MOV.U32 R31, RZ, RZ, R27 ;  /* 0x000000ffff1f7224 */ /* 0x000fce00078e001b */
.L_x_1040:
[----:B------:R-:W-:Y:S05]  /*30200*/  BSYNC.RECONVERGENT B1 ;  /* 0x0000000000017941 */ /* 0x000fea0003800200 */
.L_x_1039:
        /* <DEDUP_REMOVED lines=40> */
.L_x_1046:
        /* <DEDUP_REMOVED lines=11> */
.L_x_1045:
[----:B------:R-:W-:-:S04]  /*30540*/  ISETP.GT.AND P0, PT, R28, R37, PT ;  /* 0x000000251c00720c */ /* 0x000fc80003f04270 */
[----:B------:R-:W-:Y:S02]  /*30550*/  SEL R27, R33, R34, P0 ;  /* 0x00000022211b7207 */ /* 0x000fe40000000000 */
[----:B------:R-:W-:-:S03]  /*30560*/  SEL R34, R34, R33, P0 ;  /* 0x0000002122227207 */ /* 0x000fc60000000000 */
[----:B------:R-:W-:-:S07]  /*30570*/  IMAD.MOV.U32 R33, RZ, RZ, R27 ;  /* 0x000000ffff217224 */ /* 0x000fce00078e001b */
.L_x_1044:
[----:B------:R-:W-:Y:S05]  /*30580*/  BSYNC.RECONVERGENT B1 ;  /* 0x0000000000017941 */ /* 0x000fea0003800200 */
.L_x_1043:
        /* <DEDUP_REMOVED lines=40> */
.L_x_1050:
        /* <DEDUP_REMOVED lines=11> */
.L_x_1049:
[----:B------:R-:W-:-:S04]  /*308c0*/  ISETP.GT.AND P0, PT, R28, R37, PT ;  /* 0x000000251c00720c */ /* 0x000fc80003f04270 */
[----:B------:R-:W-:Y:S02]  /*308d0*/  SEL R27, R35, R30, P0 ;  /* 0x0000001e231b7207 */ /* 0x000fe40000000000 */
[----:B------:R-:W-:-:S03]  /*308e0*/  SEL R30, R30, R35, P0 ;  /* 0x000000231e1e7207 */ /* 0x000fc60000000000 */
[----:B------:R-:W-:-:S07]  /*308f0*/  IMAD.MOV.U32 R35, RZ, RZ, R27 ;  /* 0x000000ffff237224 */ /* 0x000fce00078e001b */
.L_x_1048:
[----:B------:R-:W-:Y:S05]  /*30900*/  BSYNC.RECONVERGENT B1 ;  /* 0x0000000000017941 */ /* 0x000fea0003800200 */
.L_x_1047:
        /* <DEDUP_REMOVED lines=40> */
.L_x_1054:
        /* <DEDUP_REMOVED lines=11> */
.L_x_1053:
[----:B------:R-:W-:-:S04]  /*30c40*/  ISETP.GT.AND P0, PT, R28, R37, PT ;  /* 0x000000251c00720c */ /* 0x000fc80003f04270 */
[----:B------:R-:W-:Y:S02]  /*30c50*/  SEL R27, R2, R5, P0 ;  /* 0x00000005021b7207 */ /* 0x000fe40000000000 */
[----:B------:R-:W-:-:S03]  /*30c60*/  SEL R5, R5, R2, P0 ;  /* 0x0000000205057207 */ /* 0x000fc60000000000 */
[----:B------:R-:W-:-:S07]  /*30c70*/  IMAD.MOV.U32 R2, RZ, RZ, R27 ;  /* 0x000000ffff027224 */ /* 0x000fce00078e001b */
.L_x_1052:
[----:B------:R-:W-:Y:S05]  /*30c80*/  BSYNC.RECONVERGENT B1 ;  /* 0x0000000000017941 */ /* 0x000fea0003800200 */
.L_x_1051:
        /* <DEDUP_REMOVED lines=40> */
.L_x_1058:
        /* <DEDUP_REMOVED lines=11> */
.L_x_1057:
[----:B------:R-:W-:-:S04]  /*30fc0*/  ISETP.GT.AND P0, PT, R28, R37, PT ;  /* 0x000000251c00720c */ /* 0x000fc80003f04270 */
[----:B------:R-:W-:Y:S02]  /*30fd0*/  SEL R27, R0, R3, P0 ;  /* 0x00000003001b7207 */ /* 0x000fe40000000000 */
[----:B------:R-:W-:-:S03]  /*30fe0*/  SEL R3, R3, R0, P0 ;  /* 0x0000000003037207 */ /* 0x000fc60000000000 */
[----:B------:R-:W-:-:S07]  /*30ff0*/  IMAD.MOV.U32 R0, RZ, RZ, R27 ;  /* 0x000000ffff007224 */ /* 0x000fce00078e001b */
.L_x_1056:
[----:B------:R-:W-:Y:S05]  /*31000*/  BSYNC.RECONVERGENT B1 ;  /* 0x0000000000017941 */ /* 0x000fea0003800200 */
.L_x_1055:
        /* <DEDUP_REMOVED lines=40> */
.L_x_1062:
        /* <DEDUP_REMOVED lines=11> */
.L_x_1061:
[----:B------:R-:W-:-:S04]  /*31340*/  ISETP.GT.AND P0, PT, R28, R37, PT ;  /* 0x000000251c00720c */ /* 0x000fc80003f04270 */
[----:B------:R-:W-:Y:S02]  /*31350*/  SEL R27, R20, R21, P0 ;  /* 0x00000015141b7207 */ /* 0x000fe40000000000 */
[----:B------:R-:W-:-:S03]  /*31360*/  SEL R21, R21, R20, P0 ;  /* 0x0000001415157207 */ /* 0x000fc60000000000 */
[----:B------:R-:W-:-:S07]  /*31370*/  IMAD.MOV.U32 R20, RZ, RZ, R27 ;  /* 0x000000ffff147224 */ /* 0x000fce00078e001b */
.L_x_1060:
[----:B------:R-:W-:Y:S05]  /*31380*/  BSYNC.RECONVERGENT B1 ;  /* 0x0000000000017941 */ /* 0x000fea0003800200 */
.L_x_1059:
        /* <DEDUP_REMOVED lines=40> */
.L_x_1066:
        /* <DEDUP_REMOVED lines=11> */
.L_x_1065:
[----:B------:R-:W-:-:S04]  /*316c0*/  ISETP.GT.AND P0, PT, R28, R37, PT ;  /* 0x000000251c00720c */ /* 0x000fc80003f04270 */
[----:B------:R-:W-:Y:S02]  /*316d0*/  SEL R27, R22, R23, P0 ;  /* 0x00000017161b7207 */ /* 0x000fe40000000000 */
[----:B------:R-:W-:-:S03]  /*316e0*/  SEL R23, R23, R22, P0 ;  /* 0x0000001617177207 */ /* 0x000fc60000000000 */
[----:B------:R-:W-:-:S07]  /*316f0*/  IMAD.MOV.U32 R22, RZ, RZ, R27 ;  /* 0x000000ffff167224 */ /* 0x000fce00078e001b */
.L_x_1064:
[----:B------:R-:W-:Y:S05]  /*31700*/  BSYNC.RECONVERGENT B1 ;  /* 0x0000000000017941 */ /* 0x000fea0003800200 */
.L_x_1063:
        /* <DEDUP_REMOVED lines=40> */
.L_x_1070:
        /* <DEDUP_REMOVED lines=11> */
.L_x_1069:
[----:B------:R-:W-:-:S04]  /*31a40*/  ISETP.GT.AND P0, PT, R28, R37, PT ;  /* 0x000000251c00720c */ /* 0x000fc80003f04270 */
[----:B------:R-:W-:Y:S02]  /*31a50*/  SEL R27, R24, R25, P0 ;  /* 0x00000019181b7207 */ /* 0x000fe40000000000 */
[----:B------:R-:W-:-:S03]  /*31a60*/  SEL R25, R25, R24, P0 ;  /* 0x0000001819197207 */ /* 0x000fc60000000000 */
[----:B------:R-:W-:-:S07]  /*31a70*/  IMAD.MOV.U32 R24, RZ, RZ, R27 ;  /* 0x000000ffff187224 */ /* 0x000fce00078e001b */
.L_x_1068:
[----:B------:R-:W-:Y:S05]  /*31a80*/  BSYNC.RECONVERGENT B1 ;  /* 0x0000000000017941 */ /* 0x000fea0003800200 */
.L_x_1067:
        /* <DEDUP_REMOVED lines=40> */
.L_x_1074:
        /* <DEDUP_REMOVED lines=11> */
.L_x_1073:
[----:B------:R-:W-:-:S04]  /*31dc0*/  ISETP.GT.AND P0, PT, R28, R37, PT ;  /* 0x000000251c00720c */ /* 0x000fc80003f04270 */
[----:B------:R-:W-:Y:S02]  /*31dd0*/  SEL R27, R34, R31, P0 ;  /* 0x0000001f221b7207 */ /* 0x000fe40000000000 */
[----:B------:R-:W-:-:S03]  /*31de0*/  SEL R31, R31, R34, P0 ;  /* 0x000000221f1f7207 */ /* 0x000fc60000000000 */
[----:B------:R-:W-:-:S07]  /*31df0*/  IMAD.MOV.U32 R34, RZ, RZ, R27 ;  /* 0x000000ffff227224 */ /* 0x000fce00078e001b */
.L_x_1072:
[----:B------:R-:W-:Y:S05]  /*31e00*/  BSYNC.RECONVERGENT B1 ;  /* 0x0000000000017941 */ /* 0x000fea0003800200 */
.L_x_1071:
        /* <DEDUP_REMOVED lines=40> */
.L_x_1078:
        /* <DEDUP_REMOVED lines=11> */
.L_x_1077:
[----:B------:R-:W-:-:S04]  /*32140*/  ISETP.GT.AND P0, PT, R28, R37, PT ;  /* 0x000000251c00720c */ /* 0x000fc80003f04270 */
[----:B------:R-:W-:Y:S02]  /*32150*/  SEL R27, R30, R33, P0 ;  /* 0x000000211e1b7207 */ /* 0x000fe40000000000 */
[----:B------:R-:W-:-:S03]  /*32160*/  SEL R33, R33, R30, P0 ;  /* 0x0000001e21217207 */ /* 0x000fc60000000000 */
[----:B------:R-:W-:-:S07]  /*32170*/  IMAD.MOV.U32 R30, RZ, RZ, R27 ;  /* 0x000000ffff1e7224 */ /* 0x000fce00078e001b */
.L_x_1076:
[----:B------:R-:W-:Y:S05]  /*32180*/  BSYNC.RECONVERGENT B1 ;  /* 0x0000000000017941 */ /* 0x000fea0003800200 */
.L_x_1075:
        /* <DEDUP_REMOVED lines=40> */
.L_x_1082:
        /* <DEDUP_REMOVED lines=11> */
.L_x_1081:
[----:B------:R-:W-:-:S04]  /*324c0*/  ISETP.GT.AND P0, PT, R28, R37, PT ;  /* 0x000000251c00720c */ /* 0x000fc80003f04270 */
[----:B------:R-:W-:Y:S02]  /*324d0*/  SEL R27, R26, R35, P0 ;  /* 0x000000231a1b7207 */ /* 0x000fe40000000000 */
[----:B------:R-:W-:-:S03]  /*324e0*/  SEL R35, R35, R26, P0 ;  /* 0x0000001a23237207 */ /* 0x000fc60000000000 */
[----:B------:R-:W-:-:S07]  /*324f0*/  IMAD.MOV.U32 R26, RZ, RZ, R27 ;  /* 0x000000ffff1a7224 */ /* 0x000fce00078e001b */
.L_x_1080:
[----:B------:R-:W-:Y:S05]  /*32500*/  BSYNC.RECONVERGENT B1 ;  /* 0x0000000000017941 */ /* 0x000fea0003800200 */
.L_x_1079:
        /* <DEDUP_REMOVED lines=40> */
.L_x_1086:
        /* <DEDUP_REMOVED lines=11> */
.L_x_1085:
[----:B------:R-:W-:-:S04]  /*32840*/  ISETP.GT.AND P0, PT, R28, R37, PT ;  /* 0x000000251c00720c */ /* 0x000fc80003f04270 */
[----:B------:R-:W-:Y:S02]  /*32850*/  SEL R27, R5, R4, P0 ;  /* 0x00000004051b7207 */ /* 0x000fe40000000000 */
[----:B------:R-:W-:-:S03]  /*32860*/  SEL R4, R4, R5, P0 ;  /* 0x0000000504047207 */ /* 0x000fc60000000000 */
[----:B------:R-:W-:-:S07]  /*32870*/  IMAD.MOV.U32 R5, RZ, RZ, R27 ;  /* 0x000000ffff057224 */ /* 0x000fce00078e001b */
.L_x_1084:
[----:B------:R-:W-:Y:S05]  /*32880*/  BSYNC.RECONVERGENT B1 ;  /* 0x0000000000017941 */ /* 0x000fea0003800200 */
.L_x_1083:
        /* <DEDUP_REMOVED lines=40> */
.L_x_1090:
        /* <DEDUP_REMOVED lines=11> */
.L_x_1089:
[----:B------:R-:W-:-:S04]  /*32bc0*/  ISETP.GT.AND P0, PT, R28, R37, PT ;  /* 0x000000251c00720c */ /* 0x000fc80003f04270 */
[----:B------:R-:W-:Y:S02]  /*32bd0*/  SEL R27, R3, R2, P0 ;  /* 0x00000002031b7207 */ /* 0x000fe40000000000 */
[----:B------:R-:W-:-:S03]  /*32be0*/  SEL R2, R2, R3, P0 ;  /* 0x0000000302027207 */ /* 0x000fc60000000000 */
[----:B------:R-:W-:-:S07]  /*32bf0*/  IMAD.MOV.U32 R3, RZ, RZ, R27 ;  /* 0x000000ffff037224 */ /* 0x000fce00078e001b */
.L_x_1088:
[----:B------:R-:W-:Y:S05]  /*32c00*/  BSYNC.RECONVERGENT B1 ;  /* 0x0000000000017941 */ /* 0x000fea0003800200 */
.L_x_1087:
        /* <DEDUP_REMOVED lines=40> */
.L_x_1094:
        /* <DEDUP_REMOVED lines=11> */
.L_x_1093:
[----:B------:R-:W-:-:S04]  /*32f40*/  ISETP.GT.AND P0, PT, R28, R37, PT ;  /* 0x000000251c00720c */ /* 0x000fc80003f04270 */
[----:B------:R-:W-:Y:S02]  /*32f50*/  SEL R27, R21, R0, P0 ;  /* 0x00000000151b7207 */ /* 0x000fe40000000000 */
[----:B------:R-:W-:-:S03]  /*32f60*/  SEL R0, R0, R21, P0 ;  /* 0x0000001500007207 */ /* 0x000fc60000000000 */
[----:B------:R-:W-:-:S07]  /*32f70*/  IMAD.MOV.U32 R21, RZ, RZ, R27 ;  /* 0x000000ffff157224 */ /* 0x000fce00078e001b */
.L_x_1092:
[----:B------:R-:W-:Y:S05]  /*32f80*/  BSYNC.RECONVERGENT B1 ;  /* 0x0000000000017941 */ /* 0x000fea0003800200 */
.L_x_1091:
        /* <DEDUP_REMOVED lines=40> */
.L_x_1098:
        /* <DEDUP_REMOVED lines=11> */
.L_x_1097:
[----:B------:R-:W-:-:S04]  /*332c0*/  ISETP.GT.AND P0, PT, R28, R37, PT ;  /* 0x000000251c00720c */ /* 0x000fc80003f04270 */
[----:B------:R-:W-:Y:S02]  /*332d0*/  SEL R27, R23, R20, P0 ;  /* 0x00000014171b7207 */ /* 0x000fe40000000000 */
[----:B------:R-:W-:-:S03]  /*332e0*/  SEL R20, R20, R23, P0 ;  /* 0x0000001714147207 */ /* 0x000fc60000000000 */
[----:B------:R-:W-:-:S07]  /*332f0*/  IMAD.MOV.U32 R23, RZ, RZ, R27 ;  /* 0x000000ffff177224 */ /* 0x000fce00078e001b */
.L_x_1096:
[----:B------:R-:W-:Y:S05]  /*33300*/  BSYNC.RECONVERGENT B1 ;  /* 0x0000000000017941 */ /* 0x000fea0003800200 */
.L_x_1095:
        /* <DEDUP_REMOVED lines=40> */
.L_x_1102:
        /* <DEDUP_REMOVED lines=11> */
.L_x_1101:
[----:B------:R-:W-:-:S04]  /*33640*/  ISETP.GT.AND P0, PT, R28, R37, PT ;  /* 0x000000251c00720c */ /* 0x000fc80003f04270 */
[----:B------:R-:W-:Y:S02]  /*33650*/  SEL R27, R25, R22, P0 ;  /* 0x00000016191b7207 */ /* 0x000fe40000000000 */
[----:B------:R-:W-:-:S03]  /*33660*/  SEL R22, R22, R25, P0 ;  /* 0x0000001916167207 */ /* 0x000fc60000000000 */
[----:B------:R-:W-:-:S07]  /*33670*/  IMAD.MOV.U32 R25, RZ, RZ, R27 ;  /* 0x000000ffff197224 */ /* 0x000fce00078e001b */
.L_x_1100:
[----:B------:R-:W-:Y:S05]  /*33680*/  BSYNC.RECONVERGENT B1 ;  /* 0x0000000000017941 */ /* 0x000fea0003800200 */
.L_x_1099:
        /* <DEDUP_REMOVED lines=40> */
.L_x_1106:
        /* <DEDUP_REMOVED lines=11> */
.L_x_1105:
[----:B------:R-:W-:-:S04]  /*339c0*/  ISETP.GT.AND P0, PT, R28, R37, PT ;  /* 0x000000251c00720c */ /* 0x000fc80003f04270 */
[----:B------:R-:W-:Y:S02]  /*339d0*/  SEL R27, R31, R24, P0 ;  /* 0x000000181f1b7207 */ /* 0x000fe40000000000 */
[----:B------:R-:W-:-:S03]  /*339e0*/  SEL R24, R24, R31, P0 ;  /* 0x0000001f18187207 */ /* 0x000fc60000000000 */
[----:B------:R-:W-:-:S07]  /*339f0*/  IMAD.MOV.U32 R31, RZ, RZ, R27 ;  /* 0x000000ffff1f7224 */ /* 0x000fce00078e001b */
.L_x_1104:
[----:B------:R-:W-:Y:S05]  /*33a00*/  BSYNC.RECONVERGENT B1 ;  /* 0x0000000000017941 */ /* 0x000fea0003800200 */
.L_x_1103:
        /* <DEDUP_REMOVED lines=40> */
.L_x_1110:
        /* <DEDUP_REMOVED lines=11> */
.L_x_1109:
[----:B------:R-:W-:-:S04]  /*33d40*/  ISETP.GT.AND P0, PT, R28, R37, PT ;  /* 0x000000251c00720c */ /* 0x000fc80003f04270 */
[----:B------:R-:W-:Y:S02]  /*33d50*/  SEL R27, R33, R34, P0 ;  /* 0x00000022211b7207 */ /* 0x000fe40000000000 */
[----:B------:R-:W-:-:S03]  /*33d60*/  SEL R34, R34, R33, P0 ;  /* 0x0000002122227207 */ /* 0x000fc60000000000 */
[----:B------:R-:W-:-:S07]  /*33d70*/  IMAD.MOV.U32 R33, RZ, RZ, R27 ;  /* 0x000000ffff217224 */ /* 0x000fce00078e001b */
.L_x_1108:
[----:B------:R-:W-:Y:S05]  /*33d80*/  BSYNC.RECONVERGENT B1 ;  /* 0x0000000000017941 */ /* 0x000fea0003800200 */
.L_x_1107:
        /* <DEDUP_REMOVED lines=40> */
.L_x_1114:
        /* <DEDUP_REMOVED lines=11> */
.L_x_1113:
[----:B------:R-:W-:-:S04]  /*340c0*/  ISETP.GT.AND P0, PT, R28, R37, PT ;  /* 0x000000251c00720c */ /* 0x000fc80003f04270 */
[----:B------:R-:W-:Y:S02]  /*340d0*/  SEL R27, R35, R30, P0 ;  /* 0x0000001e231b7207 */ /* 0x000fe40000000000 */
[----:B------:R-:W-:-:S03]  /*340e0*/  SEL R30, R30, R35, P0 ;  /* 0x000000231e1e7207 */ /* 0x000fc60000000000 */
[----:B------:R-:W-:-:S07]  /*340f0*/  IMAD.MOV.U32 R35, RZ, RZ, R27 ;  /* 0x000000ffff237224 */ /* 0x000fce00078e001b */
.L_x_1112:
[----:B------:R-:W-:Y:S05]  /*34100*/  BSYNC.RECONVERGENT B1 ;  /* 0x0000000000017941 */ /* 0x000fea0003800200 */
.L_x_1111:
        /* <DEDUP_REMOVED lines=40> */
.L_x_1118:
        /* <DEDUP_REMOVED lines=11> */
.L_x_1117:
[----:B------:R-:W-:-:S04]  /*34440*/  ISETP.GT.AND P0, PT, R28, R37, PT ;  /* 0x000000251c00720c */ /* 0x000fc80003f04270 */
[----:B------:R-:W-:Y:S02]  /*34450*/  SEL R27, R2, R5, P0 ;  /* 0x00000005021b7207 */ /* 0x000fe40000000000 */
[----:B------:R-:W-:-:S03]  /*34460*/  SEL R5, R5, R2, P0 ;  /* 0x0000000205057207 */ /* 0x000fc60000000000 */
[----:B------:R-:W-:-:S07]  /*34470*/  IMAD.MOV.U32 R2, RZ, RZ, R27 ;  /* 0x000000ffff027224 */ /* 0x000fce00078e001b */
.L_x_1116:
[----:B------:R-:W-:Y:S05]  /*34480*/  BSYNC.RECONVERGENT B1 ;  /* 0x0000000000017941 */ /* 0x000fea0003800200 */
.L_x_1115:
        /* <DEDUP_REMOVED lines=40> */
.L_x_1122:
        /* <DEDUP_REMOVED lines=11> */
.L_x_1121:
[----:B------:R-:W-:-:S04]  /*347c0*/  ISETP.GT.AND P0, PT, R28, R37, PT ;  /* 0x000000251c00720c */ /* 0x000fc80003f04270 */
[----:B------:R-:W-:Y:S02]  /*347d0*/  SEL R27, R0, R3, P0 ;  /* 0x00000003001b7207 */ /* 0x000fe40000000000 */
[----:B------:R-:W-:-:S03]  /*347e0*/  SEL R3, R3, R0, P0 ;  /* 0x0000000003037207 */ /* 0x000fc60000000000 */
[----:B------:R-:W-:-:S07]  /*347f0*/  IMAD.MOV.U32 R0, RZ, RZ, R27 ;  /* 0x000000ffff007224 */ /* 0x000fce00078e001b */
.L_x_1120:
[----:B------:R-:W-:Y:S05]  /*34800*/  BSYNC.RECONVERGENT B1 ;  /* 0x0000000000017941 */ /* 0x000fea0003800200 */
.L_x_1119:
        /* <DEDUP_REMOVED lines=40> */
.L_x_1126:
        /* <DEDUP_REMOVED lines=11> */
.L_x_1125:
[----:B------:R-:W-:-:S04]  /*34b40*/  ISETP.GT.AND P0, PT, R28, R37, PT ;  /* 0x000000251c00720c */ /* 0x000fc80003f04270 */
[----:B------:R-:W-:Y:S02]  /*34b50*/  SEL R27, R20, R21, P0 ;  /* 0x00000015141b7207 */ /* 0x000fe40000000000 */
[----:B------:R-:W-:-:S03]  /*34b60*/  SEL R21, R21, R20, P0 ;  /* 0x0000001415157207 */ /* 0x000fc60000000000 */
[----:B------:R-:W-:-:S07]  /*34b70*/  IMAD.MOV.U32 R20, RZ, RZ, R27 ;  /* 0x000000ffff147224 */ /* 0x000fce00078e001b */
.L_x_1124:
[----:B------:R-:W-:Y:S05]  /*34b80*/  BSYNC.RECONVERGENT B1 ;  /* 0x0000000000017941 */ /* 0x000fea0003800200 */
.L_x_1123:
        /* <DEDUP_REMOVED lines=40> */
.L_x_1130:
        /* <DEDUP_REMOVED lines=11> */
.L_x_1129:
[----:B------:R-:W-:-:S04]  /*34ec0*/  ISETP.GT.AND P0, PT, R28, R37, PT ;  /* 0x000000251c00720c */ /* 0x000fc80003f04270 */
[----:B------:R-:W-:Y:S02]  /*34ed0*/  SEL R27, R22, R23, P0 ;  /* 0x00000017161b7207 */ /* 0x000fe40000000000 */
[----:B------:R-:W-:-:S03]  /*34ee0*/  SEL R23, R23, R22, P0 ;  /* 0x0000001617177207 */ /* 0x000fc60000000000 */
[----:B------:R-:W-:-:S07]  /*34ef0*/  IMAD.MOV.U32 R22, RZ, RZ, R27 ;  /* 0x000000ffff167224 */ /* 0x000fce00078e001b */
.L_x_1128:
[----:B------:R-:W-:Y:S05]  /*34f00*/  BSYNC.RECONVERGENT B1 ;  /* 0x0000000000017941 */ /* 0x000fea0003800200 */
.L_x_1127:
        /* <DEDUP_REMOVED lines=40> */
.L_x_1134:
        /* <DEDUP_REMOVED lines=11> */
.L_x_1133:
[----:B------:R-:W-:-:S04]  /*35240*/  ISETP.GT.AND P0, PT, R28, R37, PT ;  /* 0x000000251c00720c */ /* 0x000fc80003f04270 */
[----:B------:R-:W-:Y:S02]  /*35250*/  SEL R27, R24, R25, P0 ;  /* 0x00000019181b7207 */ /* 0x000fe40000000000 */
[----:B------:R-:W-:-:S03]  /*35260*/  SEL R25, R25, R24, P0 ;  /* 0x0000001819197207 */ /* 0x000fc60000000000 */
[----:B------:R-:W-:-:S07]  /*35270*/  IMAD.MOV.U32 R24, RZ, RZ, R27 ;  /* 0x000000ffff187224 */ /* 0x000fce00078e001b */
.L_x_1132:
[----:B------:R-:W-:Y:S05]  /*35280*/  BSYNC.RECONVERGENT B1 ;  /* 0x0000000000017941 */ /* 0x000fea0003800200 */
.L_x_1131:
        /* <DEDUP_REMOVED lines=40> */
.L_x_1138:
        /* <DEDUP_REMOVED lines=11> */
.L_x_1137:
[----:B------:R-:W-:-:S04]  /*355c0*/  ISETP.GT.AND P0, PT, R28, R37, PT ;  /* 0x000000251c00720c */ /* 0x000fc80003f04270 */
[----:B------:R-:W-:Y:S02]  /*355d0*/  SEL R27, R34, R31, P0 ;  /* 0x0000001f221b7207 */ /* 0x000fe40000000000 */
[----:B------:R-:W-:-:S03]  /*355e0*/  SEL R31, R31, R34, P0 ;  /* 0x000000221f1f7207 */ /* 0x000fc60000000000 */
[----:B------:R-:W-:-:S07]  /*355f0*/  IMAD.MOV.U32 R34, RZ, RZ, R27 ;  /* 0x000000ffff227224 */ /* 0x000fce00078e001b */
.L_x_1136:
[----:B------:R-:W-:Y:S05]  /*35600*/  BSYNC.RECONVERGENT B1 ;  /* 0x0000000000017941 */ /* 0x000fea0003800200 */
.L_x_1135:
        /* <DEDUP_REMOVED lines=40> */
.L_x_1142:
        /* <DEDUP_REMOVED lines=11> */
.L_x_1141:
[----:B------:R-:W-:-:S04]  /*35940*/  ISETP.GT.AND P0, PT, R28, R37, PT ;  /* 0x000000251c00720c */ /* 0x000fc80003f04270 */
[----:B------:R-:W-:Y:S02]  /*35950*/  SEL R27, R30, R33, P0 ;  /* 0x000000211e1b7207 */ /* 0x000fe40000000000 */
[----:B------:R-:W-:-:S03]  /*35960*/  SEL R33, R33, R30, P0 ;  /* 0x0000001e21217207 */ /* 0x000fc60000000000 */
[----:B------:R-:W-:-:S07]  /*35970*/  IMAD.MOV.U32 R30, RZ, RZ, R27 ;  /* 0x000000ffff1e7224 */ /* 0x000fce00078e001b */
.L_x_1140:
[----:B------:R-:W-:Y:S05]  /*35980*/  BSYNC.RECONVERGENT B1 ;  /* 0x0000000000017941 */ /* 0x000fea0003800200 */
.L_x_1139:
        /* <DEDUP_REMOVED lines=40> */
.L_x_1146:
        /* <DEDUP_REMOVED lines=11> */
.L_x_1145:
[----:B------:R-:W-:-:S04]  /*35cc0*/  ISETP.GT.AND P0, PT, R28, R37, PT ;  /* 0x000000251c00720c */ /* 0x000fc80003f04270 */
[----:B------:R-:W-:Y:S02]  /*35cd0*/  SEL R27, R26, R35, P0 ;  /* 0x000000231a1b7207 */ /* 0x000fe40000000000 */
[----:B------:R-:W-:-:S03]  /*35ce0*/  SEL R35, R35, R26, P0 ;  /* 0x0000001a23237207 */ /* 0x000fc60000000000 */
[----:B------:R-:W-:-:S07]  /*35cf0*/  IMAD.MOV.U32 R26, RZ, RZ, R27 ;  /* 0x000000ffff1a7224 */ /* 0x000fce00078e001b */
.L_x_1144:
[----:B------:R-:W-:Y:S05]  /*35d00*/  BSYNC.RECONVERGENT B1 ;  /* 0x0000000000017941 */ /* 0x000fea0003800200 */
.L_x_1143:
        /* <DEDUP_REMOVED lines=40> */
.L_x_1150:
        /* <DEDUP_REMOVED lines=11> */
.L_x_1149:
[----:B------:R-:W-:-:S04]  /*36040*/  ISETP.GT.AND P0, PT, R28, R37, PT ;  /* 0x000000251c00720c */ /* 0x000fc80003f04270 */
[----:B------:R-:W-:Y:S02]  /*36050*/  SEL R27, R5, R4, P0 ;  /* 0x00000004051b7207 */ /* 0x000fe40000000000 */
[----:B------:R-:W-:-:S03]  /*36060*/  SEL R4, R4, R5, P0 ;  /* 0x0000000504047207 */ /* 0x000fc60000000000 */
[----:B------:R-:W-:-:S07]  /*36070*/  IMAD.MOV.U32 R5, RZ, RZ, R27 ;  /* 0x000000ffff057224 */ /* 0x000fce00078e001b */
.L_x_1148:
[----:B------:R-:W-:Y:S05]  /*36080*/  BSYNC.RECONVERGENT B1 ;  /* 0x0000000000017941 */ /* 0x000fea0003800200 */
.L_x_1147:
        /* <DEDUP_REMOVED lines=40> */
.L_x_1154:
        /* <DEDUP_REMOVED lines=11> */
.L_x_1153:
[----:B------:R-:W-:-:S04]  /*363c0*/  ISETP.GT.AND P0, PT, R28, R37, PT ;  /* 0x000000251c00720c */ /* 0x000fc80003f04270 */
[----:B------:R-:W-:Y:S02]  /*363d0*/  SEL R27, R3, R2, P0 ;  /* 0x00000002031b7207 */ /* 0x000fe40000000000 */
[----:B------:R-:W-:-:S03]  /*363e0*/  SEL R2, R2, R3, P0 ;  /* 0x0000000302027207 */ /* 0x000fc60000000000 */
[----:B------:R-:W-:-:S07]  /*363f0*/  IMAD.MOV.U32 R3, RZ, RZ, R27 ;  /* 0x000000ffff037224 */ /* 0x000fce00078e001b */
.L_x_1152:
[----:B------:R-:W-:Y:S05]  /*36400*/  BSYNC.RECONVERGENT B1 ;  /* 0x0000000000017941 */ /* 0x000fea0003800200 */
.L_x_1151:
        /* <DEDUP_REMOVED lines=40> */
.L_x_1158:
        /* <DEDUP_REMOVED lines=11> */
.L_x_1157:
[----:B------:R-:W-:-:S04]  /*36740*/  ISETP.GT.AND P0, PT, R28, R37, PT ;  /* 0x000000251c00720c */ /* 0x000fc80003f04270 */
[----:B------:R-:W-:Y:S02]  /*36750*/  SEL R27, R21, R0, P0 ;  /* 0x00000000151b7207 */ /* 0x000fe40000000000 */
[----:B------:R-:W-:-:S03]  /*36760*/  SEL R0, R0, R21, P0 ;  /* 0x0000001500007207 */ /* 0x000fc60000000000 */
[----:B------:R-:W-:-:S07]  /*36770*/  IMAD.MOV.U32 R21, RZ, RZ, R27 ;  /* 0x000000ffff157224 */ /* 0x000fce00078e001b */
.L_x_1156:
[----:B------:R-:W-:Y:S05]  /*36780*/  BSYNC.RECONVERGENT B1 ;  /* 0x0000000000017941 */ /* 0x000fea0003800200 */
.L_x_1155:
        /* <DEDUP_REMOVED lines=40> */
.L_x_1162:
        /* <DEDUP_REMOVED lines=11> */
.L_x_1161:
[----:B------:R-:W-:-:S04]  /*36ac0*/  ISETP.GT.AND P0, PT, R28, R37, PT ;  /* 0x000000251c00720c */ /* 0x000fc80003f04270 */
[----:B------:R-:W-:Y:S02]  /*36ad0*/  SEL R27, R23, R20, P0 ;  /* 0x00000014171b7207 */ /* 0x000fe40000000000 */
[----:B------:R-:W-:-:S03]  /*36ae0*/  SEL R20, R20, R23, P0 ;  /* 0x0000001714147207 */ /* 0x000fc60000000000 */
[----:B------:R-:W-:-:S07]  /*36af0*/  IMAD.MOV.U32 R23, RZ, RZ, R27 ;  /* 0x000000ffff177224 */ /* 0x000fce00078e001b */
.L_x_1160:
[----:B------:R-:W-:Y:S05]  /*36b00*/  BSYNC.RECONVERGENT B1 ;  /* 0x0000000000017941 */ /* 0x000fea0003800200 */
.L_x_1159:
        /* <DEDUP_REMOVED lines=40> */
.L_x_1166:
        /* <DEDUP_REMOVED lines=11> */
.L_x_1165:
[----:B------:R-:W-:-:S04]  /*36e40*/  ISETP.GT.AND P0, PT, R28, R37, PT ;  /* 0x000000251c00720c */ /* 0x000fc80003f04270 */
[----:B------:R-:W-:Y:S02]  /*36e50*/  SEL R27, R25, R22, P0 ;  /* 0x00000016191b7207 */ /* 0x000fe40000000000 */
[----:B------:R-:W-:-:S03]  /*36e60*/  SEL R22, R22, R25, P0 ;  /* 0x0000001916167207 */ /* 0x000fc60000000000 */
[----:B------:R-:W-:-:S07]  /*36e70*/  IMAD.MOV.U32 R25, RZ, RZ, R27 ;  /* 0x000000ffff197224 */ /* 0x000fce00078e001b */
.L_x_1164:
[----:B------:R-:W-:Y:S05]  /*36e80*/  BSYNC.RECONVERGENT B1 ;  /* 0x0000000000017941 */ /* 0x000fea0003800200 */
.L_x_1163:
        /* <DEDUP_REMOVED lines=40> */
.L_x_1170:
        /* <DEDUP_REMOVED lines=11> */
.L_x_1169:
[----:B------:R-:W-:-:S04]  /*371c0*/  ISETP.GT.AND P0, PT, R28, R37, PT ;  /* 0x000000251c00720c */ /* 0x000fc80003f04270 */
[----:B------:R-:W-:Y:S02]  /*371d0*/  SEL R27, R31, R24, P0 ;  /* 0x000000181f1b7207 */ /* 0x000fe40000000000 */
[----:B------:R-:W-:-:S03]  /*371e0*/  SEL R24, R24, R31, P0 ;  /* 0x0000001f18187207 */ /* 0x000fc60000000000 */
[----:B------:R-:W-:-:S07]  /*371f0*/  IMAD.MOV.U32 R31, RZ, RZ, R27 ;  /* 0x000000ffff1f7224 */ /* 0x000fce00078e001b */
.L_x_1168:
[----:B------:R-:W-:Y:S05]  /*37200*/  BSYNC.RECONVERGENT B1 ;  /* 0x0000000000017941 */ /* 0x000fea0003800200 */
.L_x_1167:
        /* <DEDUP_REMOVED lines=40> */
.L_x_1174:
        /* <DEDUP_REMOVED lines=11> */
.L_x_1173:
[----:B------:R-:W-:-:S04]  /*37540*/  ISETP.GT.AND P0, PT, R28, R37, PT ;  /* 0x000000251c00720c */ /* 0x000fc80003f04270 */
[----:B------:R-:W-:Y:S02]  /*37550*/  SEL R27, R33, R34, P0 ;  /* 0x00000022211b7207 */ /* 0x000fe40000000000 */
[----:B------:R-:W-:-:S03]  /*37560*/  SEL R34, R34, R33, P0 ;  /* 0x0000002122227207 */ /* 0x000fc60000000000 */
[----:B------:R-:W-:-:S07]  /*37570*/  IMAD.MOV.U32 R33, RZ, RZ, R27 ;  /* 0x000000ffff217224 */ /* 0x000fce00078e001b */
.L_x_1172:
[----:B------:R-:W-:Y:S05]  /*37580*/  BSYNC.RECONVERGENT B1 ;  /* 0x0000000000017941 */ /* 0x000fea0003800200 */
.L_x_1171:
        /* <DEDUP_REMOVED lines=40> */
.L_x_1178:
        /* <DEDUP_REMOVED lines=11> */
.L_x_1177:
[----:B------:R-:W-:-:S04]  /*378c0*/  ISETP.GT.AND P0, PT, R28, R37, PT ;  /* 0x000000251c00720c */ /* 0x000fc80003f04270 */
[----:B------:R-:W-:Y:S02]  /*378d0*/  SEL R27, R35, R30, P0 ;  /* 0x0000001e231b7207 */ /* 0x000fe40000000000 */
[----:B------:R-:W-:-:S03]  /*378e0*/  SEL R30, R30, R35, P0 ;  /* 0x000000231e1e7207 */ /* 0x000fc60000000000 */
[----:B------:R-:W-:-:S07]  /*378f0*/  IMAD.MOV.U32 R35, RZ, RZ, R27 ;  /* 0x000000ffff237224 */ /* 0x000fce00078e001b */
.L_x_1176:
[----:B------:R-:W-:Y:S05]  /*37900*/  BSYNC.RECONVERGENT B1 ;  /* 0x0000000000017941 */ /* 0x000fea0003800200 */
.L_x_1175:
        /* <DEDUP_REMOVED lines=40> */
.L_x_1182:
        /* <DEDUP_REMOVED lines=11> */
.L_x_1181:
[----:B------:R-:W-:-:S04]  /*37c40*/  ISETP.GT.AND P0, PT, R28, R37, PT ;  /* 0x000000251c00720c */ /* 0x000fc80003f04270 */
[----:B------:R-:W-:Y:S02]  /*37c50*/  SEL R27, R2, R5, P0 ;  /* 0x00000005021b7207 */ /* 0x000fe40000000000 */
[----:B------:R-:W-:-:S03]  /*37c60*/  SEL R5, R5, R2, P0 ;  /* 0x0000000205057207 */ /* 0x000fc60000000000 */
[----:B------:R-:W-:-:S07]  /*37c70*/  IMAD.MOV.U32 R2, RZ, RZ, R27 ;  /* 0x000000ffff027224 */ /* 0x000fce00078e001b */
.L_x_1180:
[----:B------:R-:W-:Y:S05]  /*37c80*/  BSYNC.RECONVERGENT B1 ;  /* 0x0000000000017941 */ /* 0x000fea0003800200 */
.L_x_1179:
        /* <DEDUP_REMOVED lines=40> */
.L_x_1186:
        /* <DEDUP_REMOVED lines=11> */
.L_x_1185:
[----:B------:R-:W-:-:S04]  /*37fc0*/  ISETP.GT.AND P0, PT, R28, R37, PT ;  /* 0x000000251c00720c */ /* 0x000fc80003f04270 */
[----:B------:R-:W-:Y:S02]  /*37fd0*/  SEL R27, R0, R3, P0 ;  /* 0x00000003001b7207 */ /* 0x000fe40000000000 */
[----:B------:R-:W-:-:S03]  /*37fe0*/  SEL R3, R3, R0, P0 ;  /* 0x0000000003037207 */ /* 0x000fc60000000000 */
[----:B------:R-:W-:-:S07]  /*37ff0*/  IMAD.MOV.U32 R0, RZ, RZ, R27 ;  /* 0x000000ffff007224 */ /* 0x000fce00078e001b */
.L_x_1184:
[----:B------:R-:W-:Y:S05]  /*38000*/  BSYNC.RECONVERGENT B1 ;  /* 0x0000000000017941 */ /* 0x000fea0003800200 */
.L_x_1183:
        /* <DEDUP_REMOVED lines=40> */
.L_x_1190:
        /* <DEDUP_REMOVED lines=11> */
.L_x_1189:
[----:B------:R-:W-:-:S04]  /*38340*/  ISETP.GT.AND P0, PT, R28, R37, PT ;  /* 0x000000251c00720c */ /* 0x000fc80003f04270 */
[----:B------:R-:W-:Y:S02]  /*38350*/  SEL R27, R20, R21, P0 ;  /* 0x00000015141b7207 */ /* 0x000fe40000000000 */
[----:B------:R-:W-:-:S03]  /*38360*/  SEL R21, R21, R20, P0 ;  /* 0x0000001415157207 */ /* 0x000fc60000000000 */
[----:B------:R-:W-:-:S07]  /*38370*/  IMAD.MOV.U32 R20, RZ, RZ, R27 ;  /* 0x000000ffff147224 */ /* 0x000fce00078e001b */
.L_x_1188:
[----:B------:R-:W-:Y:S05]  /*38380*/  BSYNC.RECONVERGENT B1 ;  /* 0x0000000000017941 */ /* 0x000fea0003800200 */
.L_x_1187:
        /* <DEDUP_REMOVED lines=40> */
.L_x_1194:
        /* <DEDUP_REMOVED lines=11> */
.L_x_1193:
[----:B------:R-:W-:-:S04]  /*386c0*/  ISETP.GT.AND P0, PT, R28, R37, PT ;  /* 0x000000251c00720c */ /* 0x000fc80003f04270 */
[----:B------:R-:W-:Y:S02]  /*386d0*/  SEL R27, R22, R23, P0 ;  /* 0x00000017161b7207 */ /* 0x000fe40000000000 */
[----:B------:R-:W-:-:S03]  /*386e0*/  SEL R23, R23, R22, P0 ;  /* 0x0000001617177207 */ /* 0x000fc60000000000 */
[----:B------:R-:W-:-:S07]  /*386f0*/  IMAD.MOV.U32 R22, RZ, RZ, R27 ;  /* 0x000000ffff167224 */ /* 0x000fce00078e001b */
.L_x_1192:
[----:B------:R-:W-:Y:S05]  /*38700*/  BSYNC.RECONVERGENT B1 ;  /* 0x0000000000017941 */ /* 0x000fea0003800200 */
.L_x_1191:
        /* <DEDUP_REMOVED lines=40> */
.L_x_1198:
        /* <DEDUP_REMOVED lines=11> */
.L_x_1197:
[----:B------:R-:W-:-:S04]  /*38a40*/  ISETP.GT.AND P0, PT, R28, R37, PT ;  /* 0x000000251c00720c */ /* 0x000fc80003f04270 */
[----:B------:R-:W-:Y:S02]  /*38a50*/  SEL R27, R24, R25, P0 ;  /* 0x00000019181b7207 */ /* 0x000fe40000000000 */
[----:B------:R-:W-:-:S03]  /*38a60*/  SEL R25, R25, R24, P0 ;  /* 0x0000001819197207 */ /* 0x000fc60000000000 */
[----:B------:R-:W-:-:S07]  /*38a70*/  IMAD.MOV.U32 R24, RZ, RZ, R27 ;  /* 0x000000ffff187224 */ /* 0x000fce00078e001b */
.L_x_1196:
[----:B------:R-:W-:Y:S05]  /*38a80*/  BSYNC.RECONVERGENT B1 ;  /* 0x0000000000017941 */ /* 0x000fea0003800200 */
.L_x_1195:
        /* <DEDUP_REMOVED lines=40> */
.L_x_1202:
        /* <DEDUP_REMOVED lines=11> */
.L_x_1201:
[----:B------:R-:W-:-:S04]  /*38dc0*/  ISETP.GT.AND P0, PT, R28, R37, PT ;  /* 0x000000251c00720c */ /* 0x000fc80003f04270 */
[----:B------:R-:W-:Y:S02]  /*38dd0*/  SEL R27, R34, R31, P0 ;  /* 0x0000001f221b7207 */ /* 0x000fe40000000000 */
[----:B------:R-:W-:-:S03]  /*38de0*/  SEL R31, R31, R34, P0 ;  /* 0x000000221f1f7207 */ /* 0x000fc60000000000 */
[----:B------:R-:W-:-:S07]  /*38df0*/  IMAD.MOV.U32 R34, RZ, RZ, R27 ;  /* 0x000000ffff227224 */ /* 0x000fce00078e001b */
.L_x_1200:
[----:B------:R-:W-:Y:S05]  /*38e00*/  BSYNC.RECONVERGENT B1 ;  /* 0x0000000000017941 */ /* 0x000fea0003800200 */
.L_x_1199:
        /* <DEDUP_REMOVED lines=40> */
.L_x_1206:
        /* <DEDUP_REMOVED lines=11> */
.L_x_1205:
[----:B------:R-:W-:-:S04]  /*39140*/  ISETP.GT.AND P0, PT, R28, R37, PT ;  /* 0x000000251c00720c */ /* 0x000fc80003f04270 */
[----:B------:R-:W-:Y:S02]  /*39150*/  SEL R27, R30, R33, P0 ;  /* 0x000000211e1b7207 */ /* 0x000fe40000000000 */
[----:B------:R-:W-:-:S03]  /*39160*/  SEL R33, R33, R30, P0 ;  /* 0x0000001e21217207 */ /* 0x000fc60000000000 */
[----:B------:R-:W-:-:S07]  /*39170*/  IMAD.MOV.U32 R30, RZ, RZ, R27 ;  /* 0x000000ffff1e7224 */ /* 0x000fce00078e001b */
.L_x_1204:
[----:B------:R-:W-:Y:S05]  /*39180*/  BSYNC.RECONVERGENT B1 ;  /* 0x0000000000017941 */ /* 0x000fea0003800200 */
.L_x_1203:
        /* <DEDUP_REMOVED lines=40> */
.L_x_1210:
        /* <DEDUP_REMOVED lines=11> */
.L_x_1209:
[----:B------:R-:W-:-:S04]  /*394c0*/  ISETP.GT.AND P0, PT, R28, R37, PT ;  /* 0x000000251c00720c */ /* 0x000fc80003f04270 */
[----:B------:R-:W-:Y:S02]  /*394d0*/  SEL R27, R26, R35, P0 ;  /* 0x000000231a1b7207 */ /* 0x000fe40000000000 */
[----:B------:R-:W-:-:S03]  /*394e0*/  SEL R35, R35, R26, P0 ;  /* 0x0000001a23237207 */ /* 0x000fc60000000000 */
[----:B------:R-:W-:-:S07]  /*394f0*/  IMAD.MOV.U32 R26, RZ, RZ, R27 ;  /* 0x000000ffff1a7224 */ /* 0x000fce00078e001b */
.L_x_1208:
[----:B------:R-:W-:Y:S05]  /*39500*/  BSYNC.RECONVERGENT B1 ;  /* 0x0000000000017941 */ /* 0x000fea0003800200 */
.L_x_1207:
        /* <DEDUP_REMOVED lines=40> */
.L_x_1214:
        /* <DEDUP_REMOVED lines=11> */
.L_x_1213:
[----:B------:R-:W-:-:S04]  /*39840*/  ISETP.GT.AND P0, PT, R28, R37, PT ;  /* 0x000000251c00720c */ /* 0x000fc80003f04270 */
[----:B------:R-:W-:Y:S02]  /*39850*/  SEL R27, R5, R4, P0 ;  /* 0x00000004051b7207 */ /* 0x000fe40000000000 */
[----:B------:R-:W-:-:S03]  /*39860*/  SEL R4, R4, R5, P0 ;  /* 0x0000000504047207 */ /* 0x000fc60000000000 */
[----:B------:R-:W-:-:S07]  /*39870*/  IMAD.MOV.U32 R5, RZ, RZ, R27 ;  /* 0x000000ffff057224 */ /* 0x000fce00078e001b */
.L_x_1212:
[----:B------:R-:W-:Y:S05]  /*39880*/  BSYNC.RECONVERGENT B1 ;  /* 0x0000000000017941 */ /* 0x000fea0003800200 */
.L_x_1211:
        /* <DEDUP_REMOVED lines=40> */
.L_x_1218:
        /* <DEDUP_REMOVED lines=11> */
.L_x_1217:
[----:B------:R-:W-:-:S04]  /*39bc0*/  ISETP.GT.AND P0, PT, R28, R37, PT ;  /* 0x000000251c00720c */ /* 0x000fc80003f04270 */
[----:B------:R-:W-:Y:S02]  /*39bd0*/  SEL R27, R3, R2, P0 ;  /* 0x00000002031b7207 */ /* 0x000fe40000000000 */
[----:B------:R-:W-:-:S03]  /*39be0*/  SEL R2, R2, R3, P0 ;  /* 0x0000000302027207 */ /* 0x000fc60000000000 */
[----:B------:R-:W-:-:S07]  /*39bf0*/  IMAD.MOV.U32 R3, RZ, RZ, R27 ;  /* 0x000000ffff037224 */ /* 0x000fce00078e001b */
.L_x_1216:
[----:B------:R-:W-:Y:S05]  /*39c00*/  BSYNC.RECONVERGENT B1 ;  /* 0x0000000000017941 */ /* 0x000fea0003800200 */
.L_x_1215:
        /* <DEDUP_REMOVED lines=40> */
.L_x_1222:
        /* <DEDUP_REMOVED lines=11> */
.L_x_1221:
[----:B------:R-:W-:-:S04]  /*39f40*/  ISETP.GT.AND P0, PT, R28, R37, PT ;  /* 0x000000251c00720c */ /* 0x000fc80003f04270 */
[----:B------:R-:W-:Y:S02]  /*39f50*/  SEL R27, R21, R0, P0 ;  /* 0x00000000151b7207 */ /* 0x000fe40000000000 */
[----:B------:R-:W-:-:S03]  /*39f60*/  SEL R0, R0, R21, P0 ;  /* 0x0000001500007207 */ /* 0x000fc60000000000 */
[----:B------:R-:W-:-:S07]  /*39f70*/  IMAD.MOV.U32 R21, RZ, RZ, R27 ;  /* 0x000000ffff157224 */ /* 0x000fce00078e001b */
.L_x_1220:
[----:B------:R-:W-:Y:S05]  /*39f80*/  BSYNC.RECONVERGENT B1 ;  /* 0x0000000000017941 */ /* 0x000fea0003800200 */
.L_x_1219:
        /* <DEDUP_REMOVED lines=40> */
.L_x_1226:
        /* <DEDUP_REMOVED lines=11> */
.L_x_1225:
[----:B------:R-:W-:-:S04]  /*3a2c0*/  ISETP.GT.AND P0, PT, R28, R37, PT ;  /* 0x000000251c00720c */ /* 0x000fc80003f04270 */
[----:B------:R-:W-:Y:S02]  /*3a2d0*/  SEL R27, R23, R20, P0 ;  /* 0x00000014171b7207 */ /* 0x000fe40000000000 */
[----:B------:R-:W-:-:S03]  /*3a2e0*/  SEL R20, R20, R23, P0 ;  /* 0x0000001714147207 */ /* 0x000fc60000000000 */
[----:B------:R-:W-:-:S07]  /*3a2f0*/  IMAD.MOV.U32 R23, RZ, RZ, R27 ;  /* 0x000000ffff177224 */ /* 0x000fce00078e001b */
.L_x_1224:
[----:B------:R-:W-:Y:S05]  /*3a300*/  BSYNC.RECONVERGENT B1 ;  /* 0x0000000000017941 */ /* 0x000fea0003800200 */
.L_x_1223:
        /* <DEDUP_REMOVED lines=40> */
.L_x_1230:
        /* <DEDUP_REMOVED lines=11> */
.L_x_1229:
[----:B------:R-:W-:-:S04]  /*3a640*/  ISETP.GT.AND P0, PT, R28, R37, PT ;  /* 0x000000251c00720c */ /* 0x000fc80003f04270 */
[----:B------:R-:W-:Y:S02]  /*3a650*/  SEL R27, R25, R22, P0 ;  /* 0x00000016191b7207 */ /* 0x000fe40000000000 */
[----:B------:R-:W-:-:S03]  /*3a660*/  SEL R22, R22, R25, P0 ;  /* 0x0000001916167207 */ /* 0x000fc60000000000 */
[----:B------:R-:W-:-:S07]  /*3a670*/  IMAD.MOV.U32 R25, RZ, RZ, R27 ;  /* 0x000000ffff197224 */ /* 0x000fce00078e001b */
.L_x_1228:
[----:B------:R-:W-:Y:S05]  /*3a680*/  BSYNC.RECONVERGENT B1 ;  /* 0x0000000000017941 */ /* 0x000fea0003800200 */
.L_x_1227:
        /* <DEDUP_REMOVED lines=40> */
.L_x_1234:
        /* <DEDUP_REMOVED lines=11> */
.L_x_1233:
[----:B------:R-:W-:-:S04]  /*3a9c0*/  ISETP.GT.AND P0, PT, R28, R37, PT ;  /* 0x000000251c00720c */ /* 0x000fc80003f04270 */
[----:B------:R-:W-:Y:S02]  /*3a9d0*/  SEL R27, R31, R24, P0 ;  /* 0x000000181f1b7207 */ /* 0x000fe40000000000 */
[----:B------:R-:W-:-:S03]  /*3a9e0*/  SEL R24, R24, R31, P0 ;  /* 0x0000001f18187207 */ /* 0x000fc60000000000 */
[----:B------:R-:W-:-:S07]  /*3a9f0*/  IMAD.MOV.U32 R31, RZ, RZ, R27 ;  /* 0x000000ffff1f7224 */ /* 0x000fce00078e001b */
.L_x_1232:
[----:B------:R-:W-:Y:S05]  /*3aa00*/  BSYNC.RECONVERGENT B1 ;  /* 0x0000000000017941 */ /* 0x000fea0003800200 */
.L_x_1231:
        /* <DEDUP_REMOVED lines=40> */
.L_x_1238:
        /* <DEDUP_REMOVED lines=11> */
.L_x_1237:
[----:B------:R-:W-:-:S04]  /*3ad40*/  ISETP.GT.AND P0, PT, R28, R37, PT ;  /* 0x000000251c00720c */ /* 0x000fc80003f04270 */
[----:B------:R-:W-:Y:S02]  /*3ad50*/  SEL R27, R33, R34, P0 ;  /* 0x00000022211b7207 */ /* 0x000fe40000000000 */
[----:B------:R-:W-:-:S03]  /*3ad60*/  SEL R34, R34, R33, P0 ;  /* 0x0000002122227207 */ /* 0x000fc60000000000 */
[----:B------:R-:W-:-:S07]  /*3ad70*/  IMAD.MOV.U32 R33, RZ, RZ, R27 ;  /* 0x000000ffff217224 */ /* 0x000fce00078e001b */
.L_x_1236:
[----:B------:R-:W-:Y:S05]  /*3ad80*/  BSYNC.RECONVERGENT B1 ;  /* 0x0000000000017941 */ /* 0x000fea0003800200 */
.L_x_1235:
        /* <DEDUP_REMOVED lines=40> */
.L_x_1242:
        /* <DEDUP_REMOVED lines=11> */
.L_x_1241:
[----:B------:R-:W-:-:S04]  /*3b0c0*/  ISETP.GT.AND P0, PT, R28, R37, PT ;  /* 0x000000251c00720c */ /* 0x000fc80003f04270 */
[----:B------:R-:W-:Y:S02]  /*3b0d0*/  SEL R27, R35, R30, P0 ;  /* 0x0000001e231b7207 */ /* 0x000fe40000000000 */
[----:B------:R-:W-:-:S03]  /*3b0e0*/  SEL R30, R30, R35, P0 ;  /* 0x000000231e1e7207 */ /* 0x000fc60000000000 */
[----:B------:R-:W-:-:S07]  /*3b0f0*/  IMAD.MOV.U32 R35, RZ, RZ, R27 ;  /* 0x000000ffff237224 */ /* 0x000fce00078e001b */
.L_x_1240:
[----:B------:R-:W-:Y:S05]  /*3b100*/  BSYNC.RECONVERGENT B1 ;  /* 0x0000000000017941 */ /* 0x000fea0003800200 */
.L_x_1239:
        /* <DEDUP_REMOVED lines=40> */
.L_x_1246:
        /* <DEDUP_REMOVED lines=11> */
.L_x_1245:
[----:B------:R-:W-:-:S04]  /*3b440*/  ISETP.GT.AND P0, PT, R28, R37, PT ;  /* 0x000000251c00720c */ /* 0x000fc80003f04270 */
[----:B------:R-:W-:Y:S02]  /*3b450*/  SEL R27, R2, R5, P0 ;  /* 0x00000005021b7207 */ /* 0x000fe40000000000 */
[----:B------:R-:W-:-:S03]  /*3b460*/  SEL R5, R5, R2, P0 ;  /* 0x0000000205057207 */ /* 0x000fc60000000000 */
[----:B------:R-:W-:-:S07]  /*3b470*/  IMAD.MOV.U32 R2, RZ, RZ, R27 ;  /* 0x000000ffff027224 */ /* 0x000fce00078e001b */
.L_x_1244:
[----:B------:R-:W-:Y:S05]  /*3b480*/  BSYNC.RECONVERGENT B1 ;  /* 0x0000000000017941 */ /* 0x000fea0003800200 */
.L_x_1243:
        /* <DEDUP_REMOVED lines=40> */
.L_x_1250:
        /* <DEDUP_REMOVED lines=11> */
.L_x_1249:
[----:B------:R-:W-:-:S04]  /*3b7c0*/  ISETP.GT.AND P0, PT, R28, R37, PT ;  /* 0x000000251c00720c */ /* 0x000fc80003f04270 */
[----:B------:R-:W-:Y:S02]  /*3b7d0*/  SEL R27, R0, R3, P0 ;  /* 0x00000003001b7207 */ /* 0x000fe40000000000 */
[----:B------:R-:W-:-:S03]  /*3b7e0*/  SEL R3, R3, R0, P0 ;  /* 0x0000000003037207 */ /* 0x000fc60000000000 */
[----:B------:R-:W-:-:S07]  /*3b7f0*/  IMAD.MOV.U32 R0, RZ, RZ, R27 ;  /* 0x000000ffff007224 */ /* 0x000fce00078e001b */
.L_x_1248:
[----:B------:R-:W-:Y:S05]  /*3b800*/  BSYNC.RECONVERGENT B1 ;  /* 0x0000000000017941 */ /* 0x000fea0003800200 */
.L_x_1247:
        /* <DEDUP_REMOVED lines=40> */
.L_x_1254:
        /* <DEDUP_REMOVED lines=11> */
.L_x_1253:
[----:B------:R-:W-:-:S04]  /*3bb40*/  ISETP.GT.AND P0, PT, R28, R37, PT ;  /* 0x000000251c00720c */ /* 0x000fc80003f04270 */
[----:B------:R-:W-:Y:S02]  /*3bb50*/  SEL R27, R20, R21, P0 ;  /* 0x00000015141b7207 */ /* 0x000fe40000000000 */
[----:B------:R-:W-:-:S03]  /*3bb60*/  SEL R21, R21, R20, P0 ;  /* 0x0000001415157207 */ /* 0x000fc60000000000 */
[----:B------:R-:W-:-:S07]  /*3bb70*/  IMAD.MOV.U32 R20, RZ, RZ, R27 ;  /* 0x000000ffff147224 */ /* 0x000fce00078e001b */
.L_x_1252:
[----:B------:R-:W-:Y:S05]  /*3bb80*/  BSYNC.RECONVERGENT B1 ;  /* 0x0000000000017941 */ /* 0x000fea0003800200 */
.L_x_1251:
        /* <DEDUP_REMOVED lines=40> */
.L_x_1258:
        /* <DEDUP_REMOVED lines=11> */
.L_x_1257:
[----:B------:R-:W-:-:S04]  /*3bec0*/  ISETP.GT.AND P0, PT, R28, R37, PT ;  /* 0x000000251c00720c */ /* 0x000fc80003f04270 */
[----:B------:R-:W-:Y:S02]  /*3bed0*/  SEL R27, R22, R23, P0 ;  /* 0x00000017161b7207 */ /* 0x000fe40000000000 */
[----:B------:R-:W-:-:S03]  /*3bee0*/  SEL R23, R23, R22, P0 ;  /* 0x0000001617177207 */ /* 0x000fc60000000000 */
[----:B------:R-:W-:-:S07]  /*3bef0*/  IMAD.MOV.U32 R22, RZ, RZ, R27 ;  /* 0x000000ffff167224 */ /* 0x000fce00078e001b */
.L_x_1256:
[----:B------:R-:W-:Y:S05]  /*3bf00*/  BSYNC.RECONVERGENT B1 ;  /* 0x0000000000017941 */ /* 0x000fea0003800200 */
.L_x_1255:
        /* <DEDUP_REMOVED lines=40> */
.L_x_1262:
        /* <DEDUP_REMOVED lines=11> */
.L_x_1261:
[----:B------:R-:W-:-:S04]  /*3c240*/  ISETP.GT.AND P0, PT, R28, R37, PT ;  /* 0x000000251c00720c */ /* 0x000fc80003f04270 */
[----:B------:R-:W-:Y:S02]  /*3c250*/  SEL R27, R24, R25, P0 ;  /* 0x00000019181b7207 */ /* 0x000fe40000000000 */
[----:B------:R-:W-:-:S03]  /*3c260*/  SEL R25, R25, R24, P0 ;  /* 0x0000001819197207 */ /* 0x000fc60000000000 */
[----:B------:R-:W-:-:S07]  /*3c270*/  IMAD.MOV.U32 R24, RZ, RZ, R27 ;  /* 0x000000ffff187224 */ /* 0x000fce00078e001b */
.L_x_1260:
[----:B------:R-:W-:Y:S05]  /*3c280*/  BSYNC.RECONVERGENT B1 ;  /* 0x0000000000017941 */ /* 0x000fea0003800200 */
.L_x_1259:
        /* <DEDUP_REMOVED lines=40> */
.L_x_1266:
        /* <DEDUP_REMOVED lines=11> */
.L_x_1265:
[----:B------:R-:W-:-:S04]  /*3c5c0*/  ISETP.GT.AND P0, PT, R28, R37, PT ;  /* 0x000000251c00720c */ /* 0x000fc80003f04270 */
[----:B------:R-:W-:Y:S02]  /*3c5d0*/  SEL R27, R34, R31, P0 ;  /* 0x0000001f221b7207 */ /* 0x000fe40000000000 */
[----:B------:R-:W-:-:S03]  /*3c5e0*/  SEL R31, R31, R34, P0 ;  /* 0x000000221f1f7207 */ /* 0x000fc60000000000 */
[----:B------:R-:W-:-:S07]  /*3c5f0*/  IMAD.MOV.U32 R34, RZ, RZ, R27 ;  /* 0x000000ffff227224 */ /* 0x000fce00078e001b */
.L_x_1264:
[----:B------:R-:W-:Y:S05]  /*3c600*/  BSYNC.RECONVERGENT B1 ;  /* 0x0000000000017941 */ /* 0x000fea0003800200 */
.L_x_1263:
        /* <DEDUP_REMOVED lines=40> */
.L_x_1270:
        /* <DEDUP_REMOVED lines=11> */
.L_x_1269:
[----:B------:R-:W-:-:S04]  /*3c940*/  ISETP.GT.AND P0, PT, R28, R37, PT ;  /* 0x000000251c00720c */ /* 0x000fc80003f04270 */
[----:B------:R-:W-:Y:S02]  /*3c950*/  SEL R27, R30, R33, P0 ;  /* 0x000000211e1b7207 */ /* 0x000fe40000000000 */
[----:B------:R-:W-:-:S03]  /*3c960*/  SEL R33, R33, R30, P0 ;  /* 0x0000001e21217207 */ /* 0x000fc60000000000 */
[----:B------:R-:W-:-:S07]  /*3c970*/  IMAD.MOV.U32 R30, RZ, RZ, R27 ;  /* 0x000000ffff1e7224 */ /* 0x000fce00078e001b */
.L_x_1268:
[----:B------:R-:W-:Y:S05]  /*3c980*/  BSYNC.RECONVERGENT B1 ;  /* 0x0000000000017941 */ /* 0x000fea0003800200 */
.L_x_1267:
        /* <DEDUP_REMOVED lines=40> */
.L_x_1274:
        /* <DEDUP_REMOVED lines=11> */
.L_x_1273:
[----:B------:R-:W-:-:S04]  /*3ccc0*/  ISETP.GT.AND P0, PT, R28, R37, PT ;  /* 0x000000251c00720c */ /* 0x000fc80003f04270 */
[----:B------:R-:W-:Y:S02]  /*3ccd0*/  SEL R27, R26, R35, P0 ;  /* 0x000000231a1b7207 */ /* 0x000fe40000000000 */
[----:B------:R-:W-:-:S03]  /*3cce0*/  SEL R35, R35, R26, P0 ;  /* 0x0000001a23237207 */ /* 0x000fc60000000000 */
[----:B------:R-:W-:-:S07]  /*3ccf0*/  IMAD.MOV.U32 R26, RZ, RZ, R27 ;  /* 0x000000ffff1a7224 */ /* 0x000fce00078e001b */
.L_x_1272:
[----:B------:R-:W-:Y:S05]  /*3cd00*/  BSYNC.RECONVERGENT B1 ;  /* 0x0000000000017941 */ /* 0x000fea0003800200 */
.L_x_1271:
        /* <DEDUP_REMOVED lines=40> */
.L_x_1278:
        /* <DEDUP_REMOVED lines=11> */
.L_x_1277:
[----:B------:R-:W-:-:S04]  /*3d040*/  ISETP.GT.AND P0, PT, R28, R37, PT ;  /* 0x000000251c00720c */ /* 0x000fc80003f04270 */
[----:B------:R-:W-:Y:S02]  /*3d050*/  SEL R27, R5, R4, P0 ;  /* 0x00000004051b7207 */ /* 0x000fe40000000000 */
[----:B------:R-:W-:-:S03]  /*3d060*/  SEL R4, R4, R5, P0 ;  /* 0x0000000504047207 */ /* 0x000fc60000000000 */
[----:B------:R-:W-:-:S07]  /*3d070*/  IMAD.MOV.U32 R5, RZ, RZ, R27 ;  /* 0x000000ffff057224 */ /* 0x000fce00078e001b */
.L_x_1276:
[----:B------:R-:W-:Y:S05]  /*3d080*/  BSYNC.RECONVERGENT B1 ;  /* 0x0000000000017941 */ /* 0x000fea0003800200 */
.L_x_1275:
        /* <DEDUP_REMOVED lines=40> */
.L_x_1282:
        /* <DEDUP_REMOVED lines=11> */
.L_x_1281:
[----:B------:R-:W-:-:S04]  /*3d3c0*/  ISETP.GT.AND P0, PT, R28, R37, PT ;  /* 0x000000251c00720c */ /* 0x000fc80003f04270 */
[----:B------:R-:W-:Y:S02]  /*3d3d0*/  SEL R27, R3, R2, P0 ;  /* 0x00000002031b7207 */ /* 0x000fe40000000000 */
[----:B------:R-:W-:-:S03]  /*3d3e0*/  SEL R2, R2, R3, P0 ;  /* 0x0000000302027207 */ /* 0x000fc60000000000 */
[----:B------:R-:W-:-:S07]  /*3d3f0*/  IMAD.MOV.U32 R3, RZ, RZ, R27 ;  /* 0x000000ffff037224 */ /* 0x000fce00078e001b */
.L_x_1280:
[----:B------:R-:W-:Y:S05]  /*3d400*/  BSYNC.RECONVERGENT B1 ;  /* 0x0000000000017941 */ /* 0x000fea0003800200 */
.L_x_1279:
        /* <DEDUP_REMOVED lines=40> */
.L_x_1286:
        /* <DEDUP_REMOVED lines=11> */
.L_x_1285:
[----:B------:R-:W-:-:S04]  /*3d740*/  ISETP.GT.AND P0, PT, R28, R37, PT ;  /* 0x000000251c00720c */ /* 0x000fc80003f04270 */
[----:B------:R-:W-:Y:S02]  /*3d750*/  SEL R27, R21, R0, P0 ;  /* 0x00000000151b7207 */ /* 0x000fe40000000000 */
[----:B------:R-:W-:-:S03]  /*3d760*/  SEL R0, R0, R21, P0 ;  /* 0x0000001500007207 */ /* 0x000fc60000000000 */
[----:B------:R-:W-:-:S07]  /*3d770*/  IMAD.MOV.U32 R21, RZ, RZ, R27 ;  /* 0x000000ffff157224 */ /* 0x000fce00078e001b */
.L_x_1284:
[----:B------:R-:W-:Y:S05]  /*3d780*/  BSYNC.RECONVERGENT B1 ;  /* 0x0000000000017941 */ /* 0x000fea0003800200 */
.L_x_1283:
        /* <DEDUP_REMOVED lines=40> */
.L_x_1290:
        /* <DEDUP_REMOVED lines=11> */
.L_x_1289:
[----:B------:R-:W-:-:S04]  /*3dac0*/  ISETP.GT.AND P0, PT, R28, R37, PT ;  /* 0x000000251c00720c */ /* 0x000fc80003f04270 */
[----:B------:R-:W-:Y:S02]  /*3dad0*/  SEL R27, R23, R20, P0 ;  /* 0x00000014171b7207 */ /* 0x000fe40000000000 */
[----:B------:R-:W-:-:S03]  /*3dae0*/  SEL R20, R20, R23, P0 ;  /* 0x0000001714147207 */ /* 0x000fc60000000000 */
[----:B------:R-:W-:-:S07]  /*3daf0*/  IMAD.MOV.U32 R23, RZ, RZ, R27 ;  /* 0x000000ffff177224 */ /* 0x000fce00078e001b */
.L_x_1288:
[----:B------:R-:W-:Y:S05]  /*3db00*/  BSYNC.RECONVERGENT B1 ;  /* 0x0000000000017941 */ /* 0x000fea0003800200 */
.L_x_1287:
        /* <DEDUP_REMOVED lines=40> */
.L_x_1294:
        /* <DEDUP_REMOVED lines=11> */
.L_x_1293:
[----:B------:R-:W-:-:S04]  /*3de40*/  ISETP.GT.AND P0, PT, R28, R37, PT ;  /* 0x000000251c00720c */ /* 0x000fc80003f04270 */
[----:B------:R-:W-:Y:S02]  /*3de50*/  SEL R27, R25, R22, P0 ;  /* 0x00000016191b7207 */ /* 0x000fe40000000000 */
[----:B------:R-:W-:-:S03]  /*3de60*/  SEL R22, R22, R25, P0 ;  /* 0x0000001916167207 */ /* 0x000fc60000000000 */
[----:B------:R-:W-:-:S07]  /*3de70*/  IMAD.MOV.U32 R25, RZ, RZ, R27 ;  /* 0x000000ffff197224 */ /* 0x000fce00078e001b */
.L_x_1292:
[----:B------:R-:W-:Y:S05]  /*3de80*/  BSYNC.RECONVERGENT B1 ;  /* 0x0000000000017941 */ /* 0x000fea0003800200 */
.L_x_1291:
        /* <DEDUP_REMOVED lines=40> */
.L_x_1298:
        /* <DEDUP_REMOVED lines=11> */
.L_x_1297:
[----:B------:R-:W-:-:S04]  /*3e1c0*/  ISETP.GT.AND P0, PT, R28, R37, PT ;  /* 0x000000251c00720c */ /* 0x000fc80003f04270 */
[----:B------:R-:W-:Y:S02]  /*3e1d0*/  SEL R27, R31, R24, P0 ;  /* 0x000000181f1b7207 */ /* 0x000fe40000000000 */
[----:B------:R-:W-:-:S03]  /*3e1e0*/  SEL R24, R24, R31, P0 ;  /* 0x0000001f18187207 */ /* 0x000fc60000000000 */
[----:B------:R-:W-:-:S07]  /*3e1f0*/  IMAD.MOV.U32 R31, RZ, RZ, R27 ;  /* 0x000000ffff1f7224 */ /* 0x000fce00078e001b */
.L_x_1296:
[----:B------:R-:W-:Y:S05]  /*3e200*/  BSYNC.RECONVERGENT B1 ;  /* 0x0000000000017941 */ /* 0x000fea0003800200 */
.L_x_1295:
        /* <DEDUP_REMOVED lines=40> */
.L_x_1302:
        /* <DEDUP_REMOVED lines=11> */
.L_x_1301:
[----:B------:R-:W-:-:S04]  /*3e540*/  ISETP.GT.AND P0, PT, R28, R37, PT ;  /* 0x000000251c00720c */ /* 0x000fc80003f04270 */
[----:B------:R-:W-:Y:S02]  /*3e550*/  SEL R27, R33, R34, P0 ;  /* 0x00000022211b7207 */ /* 0x000fe40000000000 */
[----:B------:R-:W-:-:S03]  /*3e560*/  SEL R34, R34, R33, P0 ;  /* 0x0000002122227207 */ /* 0x000fc60000000000 */
[----:B------:R-:W-:-:S07]  /*3e570*/  IMAD.MOV.U32 R33, RZ, RZ, R27 ;  /* 0x000000ffff217224 */ /* 0x000fce00078e001b */
.L_x_1300:
[----:B------:R-:W-:Y:S05]  /*3e580*/  BSYNC.RECONVERGENT B1 ;  /* 0x0000000000017941 */ /* 0x000fea0003800200 */
.L_x_1299:
        /* <DEDUP_REMOVED lines=40> */
.L_x_1306:
        /* <DEDUP_REMOVED lines=11> */
.L_x_1305:
[----:B------:R-:W-:-:S04]  /*3e8c0*/  ISETP.GT.AND P0, PT, R28, R37, PT ;  /* 0x000000251c00720c */ /* 0x000fc80003f04270 */
[----:B------:R-:W-:Y:S02]  /*3e8d0*/  SEL R27, R35, R30, P0 ;  /* 0x0000001e231b7207 */ /* 0x000fe40000000000 */
[----:B------:R-:W-:-:S03]  /*3e8e0*/  SEL R30, R30, R35, P0 ;  /* 0x000000231e1e7207 */ /* 0x000fc60000000000 */
[----:B------:R-:W-:-:S07]  /*3e8f0*/  IMAD.MOV.U32 R35, RZ, RZ, R27 ;  /* 0x000000ffff237224 */ /* 0x000fce00078e001b */
.L_x_1304:
[----:B------:R-:W-:Y:S05]  /*3e900*/  BSYNC.RECONVERGENT B1 ;  /* 0x0000000000017941 */ /* 0x000fea0003800200 */
.L_x_1303:
        /* <DEDUP_REMOVED lines=40> */
.L_x_1310:
        /* <DEDUP_REMOVED lines=11> */
.L_x_1309:
[----:B------:R-:W-:-:S04]  /*3ec40*/  ISETP.GT.AND P0, PT, R28, R37, PT ;  /* 0x000000251c00720c */ /* 0x000fc80003f04270 */
[----:B------:R-:W-:Y:S02]  /*3ec50*/  SEL R27, R2, R5, P0 ;  /* 0x00000005021b7207 */ /* 0x000fe40000000000 */
[----:B------:R-:W-:-:S03]  /*3ec60*/  SEL R5, R5, R2, P0 ;  /* 0x0000000205057207 */ /* 0x000fc60000000000 */
[----:B------:R-:W-:-:S07]  /*3ec70*/  IMAD.MOV.U32 R2, RZ, RZ, R27 ;  /* 0x000000ffff027224 */ /* 0x000fce00078e001b */
.L_x_1308:
[----:B------:R-:W-:Y:S05]  /*3ec80*/  BSYNC.RECONVERGENT B1 ;  /* 0x0000000000017941 */ /* 0x000fea0003800200 */
.L_x_1307:
        /* <DEDUP_REMOVED lines=40> */
.L_x_1314:
        /* <DEDUP_REMOVED lines=11> */
.L_x_1313:
[----:B------:R-:W-:-:S04]  /*3efc0*/  ISETP.GT.AND P0, PT, R28, R37, PT ;  /* 0x000000251c00720c */ /* 0x000fc80003f04270 */
[----:B------:R-:W-:Y:S02]  /*3efd0*/  SEL R27, R0, R3, P0 ;  /* 0x00000003001b7207 */ /* 0x000fe40000000000 */
[----:B------:R-:W-:-:S03]  /*3efe0*/  SEL R3, R3, R0, P0 ;  /* 0x0000000003037207 */ /* 0x000fc60000000000 */
[----:B------:R-:W-:-:S07]  /*3eff0*/  IMAD.MOV.U32 R0, RZ, RZ, R27 ;  /* 0x000000ffff007224 */ /* 0x000fce00078e001b */
.L_x_1312:
[----:B------:R-:W-:Y:S05]  /*3f000*/  BSYNC.RECONVERGENT B1 ;  /* 0x0000000000017941 */ /* 0x000fea0003800200 */
.L_x_1311:
        /* <DEDUP_REMOVED lines=40> */
.L_x_1318:
        /* <DEDUP_REMOVED lines=11> */
.L_x_1317:
[----:B------:R-:W-:-:S04]  /*3f340*/  ISETP.GT.AND P0, PT, R28, R37, PT ;  /* 0x000000251c00720c */ /* 0x000fc80003f04270 */
[----:B------:R-:W-:Y:S02]  /*3f350*/  SEL R27, R20, R21, P0 ;  /* 0x00000015141b7207 */ /* 0x000fe40000000000 */
[----:B------:R-:W-:-:S03]  /*3f360*/  SEL R21, R21, R20, P0 ;  /* 0x0000001415157207 */ /* 0x000fc60000000000 */
[----:B------:R-:W-:-:S07]  /*3f370*/  IMAD.MOV.U32 R20, RZ, RZ, R27 ;  /* 0x000000ffff147224 */ /* 0x000fce00078e001b */
.L_x_1316:
[----:B------:R-:W-:Y:S05]  /*3f380*/  BSYNC.RECONVERGENT B1 ;  /* 0x0000000000017941 */ /* 0x000fea0003800200 */
.L_x_1315:
        /* <DEDUP_REMOVED lines=40> */
.L_x_1322:
        /* <DEDUP_REMOVED lines=11> */
.L_x_1321:
[----:B------:R-:W-:-:S04]  /*3f6c0*/  ISETP.GT.AND P0, PT, R28, R37, PT ;  /* 0x000000251c00720c */ /* 0x000fc80003f04270 */
[----:B------:R-:W-:Y:S02]  /*3f6d0*/  SEL R27, R22, R23, P0 ;  /* 0x00000017161b7207 */ /* 0x000fe40000000000 */
[----:B------:R-:W-:-:S03]  /*3f6e0*/  SEL R23, R23, R22, P0 ;  /* 0x0000001617177207 */ /* 0x000fc60000000000 */
[----:B------:R-:W-:-:S07]  /*3f6f0*/  IMAD.MOV.U32 R22, RZ, RZ, R27 ;  /* 0x000000ffff167224 */ /* 0x000fce00078e001b */
.L_x_1320:
[----:B------:R-:W-:Y:S05]  /*3f700*/  BSYNC.RECONVERGENT B1 ;  /* 0x0000000000017941 */ /* 0x000fea0003800200 */
.L_x_1319:
        /* <DEDUP_REMOVED lines=40> */
.L_x_1326:
        /* <DEDUP_REMOVED lines=11> */
.L_x_1325:
[----:B------:R-:W-:-:S04]  /*3fa40*/  ISETP.GT.AND P0, PT, R28, R37, PT ;  /* 0x000000251c00720c */ /* 0x000fc80003f04270 */
[----:B------:R-:W-:Y:S02]  /*3fa50*/  SEL R27, R24, R25, P0 ;  /* 0x00000019181b7207 */ /* 0x000fe40000000000 */
[----:B------:R-:W-:-:S03]  /*3fa60*/  SEL R25, R25, R24, P0 ;  /* 0x0000001819197207 */ /* 0x000fc60000000000 */
[----:B------:R-:W-:-:S07]  /*3fa70*/  IMAD.MOV.U32 R24, RZ, RZ, R27 ;  /* 0x000000ffff187224 */ /* 0x000fce00078e001b */
.L_x_1324:
[----:B------:R-:W-:Y:S05]  /*3fa80*/  BSYNC.RECONVERGENT B1 ;  /* 0x0000000000017941 */ /* 0x000fea0003800200 */
.L_x_1323:
        /* <DEDUP_REMOVED lines=40> */
.L_x_1330:
        /* <DEDUP_REMOVED lines=11> */
.L_x_1329:
[----:B------:R-:W-:-:S04]  /*3fdc0*/  ISETP.GT.AND P0, PT, R28, R37, PT ;  /* 0x000000251c00720c */ /* 0x000fc80003f04270 */
[----:B------:R-:W-:Y:S02]  /*3fdd0*/  SEL R27, R34, R31, P0 ;  /* 0x0000001f221b7207 */ /* 0x000fe40000000000 */
[----:B------:R-:W-:-:S03]  /*3fde0*/  SEL R31, R31, R34, P0 ;  /* 0x000000221f1f7207 */ /* 0x000fc60000000000 */
[----:B------:R-:W-:-:S07]  /*3fdf0*/  IMAD.MOV.U32 R34, RZ, RZ, R27 ;  /* 0x000000ffff227224 */ /* 0x000fce00078e001b */
.L_x_1328:
[----:B------:R-:W-:Y:S05]  /*3fe00*/  BSYNC.RECONVERGENT B1 ;  /* 0x0000000000017941 */ /* 0x000fea0003800200 */
.L_x_1327:
        /* <DEDUP_REMOVED lines=40> */
.L_x_1334:
        /* <DEDUP_REMOVED lines=11> */
.L_x_1333:
[----:B------:R-:W-:-:S04]  /*40140*/  ISETP.GT.AND P0, PT, R28, R37, PT ;  /* 0x000000251c00720c */ /* 0x000fc80003f04270 */
[----:B------:R-:W-:Y:S02]  /*40150*/  SEL R27, R30, R33, P0 ;  /* 0x000000211e1b7207 */ /* 0x000fe40000000000 */
[----:B------:R-:W-:-:S03]  /*40160*/  SEL R33, R33, R30, P0 ;  /* 0x0000001e21217207 */ /* 0x000fc60000000000 */
[----:B------:R-:W-:-:S07]  /*40170*/  IMAD.MOV.U32 R30, RZ, RZ, R27 ;  /* 0x000000ffff1e7224 */ /* 0x000fce00078e001b */
.L_x_1332:
[----:B------:R-:W-:Y:S05]  /*40180*/  BSYNC.RECONVERGENT B1 ;  /* 0x0000000000017941 */ /* 0x000fea0003800200 */
.L_x_1331:
        /* <DEDUP_REMOVED lines=40> */
.L_x_1338:
        /* <DEDUP_REMOVED lines=11> */
.L_x_1337:
[----:B------:R-:W-:-:S04]  /*404c0*/  ISETP.GT.AND P0, PT, R28, R37, PT ;  /* 0x000000251c00720c */ /* 0x000fc80003f04270 */
[----:B------:R-:W-:Y:S02]  /*404d0*/  SEL R27, R26, R35, P0 ;  /* 0x000000231a1b7207 */ /* 0x000fe40000000000 */
[----:B------:R-:W-:-:S03]  /*404e0*/  SEL R35, R35, R26, P0 ;  /* 0x0000001a23237207 */ /* 0x000fc60000000000 */
[----:B------:R-:W-:-:S07]  /*404f0*/  IMAD.MOV.U32 R26, RZ, RZ, R27 ;  /* 0x000000ffff1a7224 */ /* 0x000fce00078e001b */
.L_x_1336:
[----:B------:R-:W-:Y:S05]  /*40500*/  BSYNC.RECONVERGENT B1 ;  /* 0x0000000000017941 */ /* 0x000fea0003800200 */
.L_x_1335:
        /* <DEDUP_REMOVED lines=40> */
.L_x_1342:
        /* <DEDUP_REMOVED lines=11> */
.L_x_1341:
[----:B------:R-:W-:-:S04]  /*40840*/  ISETP.GT.AND P0, PT, R28, R37, PT ;  /* 0x000000251c00720c */ /* 0x000fc80003f04270 */
[----:B------:R-:W-:Y:S02]  /*40850*/  SEL R27, R5, R4, P0 ;  /* 0x00000004051b7207 */ /* 0x000fe40000000000 */
[----:B------:R-:W-:-:S03]  /*40860*/  SEL R4, R4, R5, P0 ;  /* 0x0000000504047207 */ /* 0x000fc60000000000 */
[----:B------:R-:W-:-:S07]  /*40870*/  IMAD.MOV.U32 R5, RZ, RZ, R27 ;  /* 0x000000ffff057224 */ /* 0x000fce00078e001b */
.L_x_1340:
[----:B------:R-:W-:Y:S05]  /*40880*/  BSYNC.RECONVERGENT B1 ;  /* 0x0000000000017941 */ /* 0x000fea0003800200 */
.L_x_1339:
        /* <DEDUP_REMOVED lines=40> */
.L_x_1346:
        /* <DEDUP_REMOVED lines=11> */
.L_x_1345:
[----:B------:R-:W-:-:S04]  /*40bc0*/  ISETP.GT.AND P0, PT, R28, R37, PT ;  /* 0x000000251c00720c */ /* 0x000fc80003f04270 */
[----:B------:R-:W-:Y:S02]  /*40bd0*/  SEL R27, R3, R2, P0 ;  /* 0x00000002031b7207 */ /* 0x000fe40000000000 */
[----:B------:R-:W-:-:S03]  /*40be0*/  SEL R2, R2, R3, P0 ;  /* 0x0000000302027207 */ /* 0x000fc60000000000 */
[----:B------:R-:W-:-:S07]  /*40bf0*/  IMAD.MOV.U32 R3, RZ, RZ, R27 ;  /* 0x000000ffff037224 */ /* 0x000fce00078e001b */
.L_x_1344:
[----:B------:R-:W-:Y:S05]  /*40c00*/  BSYNC.RECONVERGENT B1 ;  /* 0x0000000000017941 */ /* 0x000fea0003800200 */
.L_x_1343:
        /* <DEDUP_REMOVED lines=40> */
.L_x_1350:
        /* <DEDUP_REMOVED lines=11> */
.L_x_1349:
[----:B------:R-:W-:-:S04]  /*40f40*/  ISETP.GT.AND P0, PT, R28, R37, PT ;  /* 0x000000251c00720c */ /* 0x000fc80003f04270 */
[----:B------:R-:W-:Y:S02]  /*40f50*/  SEL R27, R21, R0, P0 ;  /* 0x00000000151b7207 */ /* 0x000fe40000000000 */
[----:B------:R-:W-:-:S03]  /*40f60*/  SEL R0, R0, R21, P0 ;  /* 0x0000001500007207 */ /* 0x000fc60000000000 */
[----:B------:R-:W-:-:S07]  /*40f70*/  IMAD.MOV.U32 R21, RZ, RZ, R27 ;  /* 0x000000ffff157224 */ /* 0x000fce00078e001b */
.L_x_1348:
[----:B------:R-:W-:Y:S05]  /*40f80*/  BSYNC.RECONVERGENT B1 ;  /* 0x0000000000017941 */ /* 0x000fea0003800200 */
.L_x_1347:
        /* <DEDUP_REMOVED lines=40> */
.L_x_1354:
        /* <DEDUP_REMOVED lines=11> */
.L_x_1353:
[----:B------:R-:W-:-:S04]  /*412c0*/  ISETP.GT.AND P0, PT, R28, R37, PT ;  /* 0x000000251c00720c */ /* 0x000fc80003f04270 */
[----:B------:R-:W-:Y:S02]  /*412d0*/  SEL R27, R23, R20, P0 ;  /* 0x00000014171b7207 */ /* 0x000fe40000000000 */
[----:B------:R-:W-:-:S03]  /*412e0*/  SEL R20, R20, R23, P0 ;  /* 0x0000001714147207 */ /* 0x000fc60000000000 */
[----:B------:R-:W-:-:S07]  /*412f0*/  IMAD.MOV.U32 R23, RZ, RZ, R27 ;  /* 0x000000ffff177224 */ /* 0x000fce00078e001b */
.L_x_1352:
[----:B------:R-:W-:Y:S05]  /*41300*/  BSYNC.RECONVERGENT B1 ;  /* 0x0000000000017941 */ /* 0x000fea0003800200 */
.L_x_1351:
        /* <DEDUP_REMOVED lines=40> */
.L_x_1358:
        /* <DEDUP_REMOVED lines=11> */
.L_x_1357:
[----:B------:R-:W-:-:S04]  /*41640*/  ISETP.GT.AND P0, PT, R28, R37, PT ;  /* 0x000000251c00720c */ /* 0x000fc80003f04270 */
[----:B------:R-:W-:Y:S02]  /*41650*/  SEL R27, R25, R22, P0 ;  /* 0x00000016191b7207 */ /* 0x000fe40000000000 */
[----:B------:R-:W-:-:S03]  /*41660*/  SEL R22, R22, R25, P0 ;  /* 0x0000001916167207 */ /* 0x000fc60000000000 */
[----:B------:R-:W-:-:S07]  /*41670*/  IMAD.MOV.U32 R25, RZ, RZ, R27 ;  /* 0x000000ffff197224 */ /* 0x000fce00078e001b */
.L_x_1356:
[----:B------:R-:W-:Y:S05]  /*41680*/  BSYNC.RECONVERGENT B1 ;  /* 0x0000000000017941 */ /* 0x000fea0003800200 */
.L_x_1355:
        /* <DEDUP_REMOVED lines=40> */
.L_x_1362:
        /* <DEDUP_REMOVED lines=11> */
.L_x_1361:
[----:B------:R-:W-:-:S04]  /*419c0*/  ISETP.GT.AND P0, PT, R28, R37, PT ;  /* 0x000000251c00720c */ /* 0x000fc80003f04270 */
[----:B------:R-:W-:Y:S02]  /*419d0*/  SEL R27, R31, R24, P0 ;  /* 0x000000181f1b7207 */ /* 0x000fe40000000000 */
[----:B------:R-:W-:-:S03]  /*419e0*/  SEL R24, R24, R31, P0 ;  /* 0x0000001f18187207 */ /* 0x000fc60000000000 */
[----:B------:R-:W-:-:S07]  /*419f0*/  IMAD.MOV.U32 R31, RZ, RZ, R27 ;  /* 0x000000ffff1f7224 */ /* 0x000fce00078e001b */
.L_x_1360:
[----:B------:R-:W-:Y:S05]  /*41a00*/  BSYNC.RECONVERGENT B1 ;  /* 0x0000000000017941 */ /* 0x000fea0003800200 */
.L_x_1359:
        /* <DEDUP_REMOVED lines=40> */
.L_x_1366:
        /* <DEDUP_REMOVED lines=11> */
.L_x_1365:
[----:B------:R-:W-:-:S04]  /*41d40*/  ISETP.GT.AND P0, PT, R28, R37, PT ;  /* 0x000000251c00720c */ /* 0x000fc80003f04270 */
[----:B------:R-:W-:Y:S02]  /*41d50*/  SEL R27, R33, R34, P0 ;  /* 0x00000022211b7207 */ /* 0x000fe40000000000 */
[----:B------:R-:W-:-:S03]  /*41d60*/  SEL R34, R34, R33, P0 ;  /* 0x0000002122227207 */ /* 0x000fc60000000000 */
[----:B------:R-:W-:-:S07]  /*41d70*/  IMAD.MOV.U32 R33, RZ, RZ, R27 ;  /* 0x000000ffff217224 */ /* 0x000fce00078e001b */
.L_x_1364:
[----:B------:R-:W-:Y:S05]  /*41d80*/  BSYNC.RECONVERGENT B1 ;  /* 0x0000000000017941 */ /* 0x000fea0003800200 */
.L_x_1363:
        /* <DEDUP_REMOVED lines=40> */
.L_x_1370:
        /* <DEDUP_REMOVED lines=11> */
.L_x_1369:
[----:B------:R-:W-:-:S04]  /*420c0*/  ISETP.GT.AND P0, PT, R28, R37, PT ;  /* 0x000000251c00720c */ /* 0x000fc80003f04270 */
[----:B------:R-:W-:Y:S02]  /*420d0*/  SEL R27, R35, R30, P0 ;  /* 0x0000001e231b7207 */ /* 0x000fe40000000000 */
[----:B------:R-:W-:-:S03]  /*420e0*/  SEL R30, R30, R35, P0 ;  /* 0x000000231e1e7207 */ /* 0x000fc60000000000 */
[----:B------:R-:W-:-:S07]  /*420f0*/  IMAD.MOV.U32 R35, RZ, RZ, R27 ;  /* 0x000000ffff237224 */ /* 0x000fce00078e001b */
.L_x_1368:
[----:B------:R-:W-:Y:S05]  /*42100*/  BSYNC.RECONVERGENT B1 ;  /* 0x0000000000017941 */ /* 0x000fea0003800200 */
.L_x_1367:
        /* <DEDUP_REMOVED lines=40> */
.L_x_1374:
        /* <DEDUP_REMOVED lines=11> */
.L_x_1373:
[----:B------:R-:W-:-:S04]  /*42440*/  ISETP.GT.AND P0, PT, R28, R37, PT ;  /* 0x000000251c00720c */ /* 0x000fc80003f04270 */
[----:B------:R-:W-:Y:S02]  /*42450*/  SEL R27, R2, R5, P0 ;  /* 0x00000005021b7207 */ /* 0x000fe40000000000 */
[----:B------:R-:W-:-:S03]  /*42460*/  SEL R5, R5, R2, P0 ;  /* 0x0000000205057207 */ /* 0x000fc60000000000 */
[----:B------:R-:W-:-:S07]  /*42470*/  IMAD.MOV.U32 R2, RZ, RZ, R27 ;  /* 0x000000ffff027224 */ /* 0x000fce00078e001b */
.L_x_1372:
[----:B------:R-:W-:Y:S05]  /*42480*/  BSYNC.RECONVERGENT B1 ;  /* 0x0000000000017941 */ /* 0x000fea0003800200 */
.L_x_1371:
        /* <DEDUP_REMOVED lines=40> */
.L_x_1378:
        /* <DEDUP_REMOVED lines=11> */
.L_x_1377:
[----:B------:R-:W-:-:S04]  /*427c0*/  ISETP.GT.AND P0, PT, R28, R37, PT ;  /* 0x000000251c00720c */ /* 0x000fc80003f04270 */
[----:B------:R-:W-:Y:S02]  /*427d0*/  SEL R27, R0, R3, P0 ;  /* 0x00000003001b7207 */ /* 0x000fe40000000000 */
[----:B------:R-:W-:-:S03]  /*427e0*/  SEL R3, R3, R0, P0 ;  /* 0x0000000003037207 */ /* 0x000fc60000000000 */
[----:B------:R-:W-:-:S07]  /*427f0*/  IMAD.MOV.U32 R0, RZ, RZ, R27 ;  /* 0x000000ffff007224 */ /* 0x000fce00078e001b */
.L_x_1376:
[----:B------:R-:W-:Y:S05]  /*42800*/  BSYNC.RECONVERGENT B1 ;  /* 0x0000000000017941 */ /* 0x000fea0003800200 */
.L_x_1375:
        /* <DEDUP_REMOVED lines=40> */
.L_x_1382:
        /* <DEDUP_REMOVED lines=11> */
.L_x_1381:
[----:B------:R-:W-:-:S04]  /*42b40*/  ISETP.GT.AND P0, PT, R28, R37, PT ;  /* 0x000000251c00720c */ /* 0x000fc80003f04270 */
[----:B------:R-:W-:Y:S02]  /*42b50*/  SEL R27, R20, R21, P0 ;  /* 0x00000015141b7207 */ /* 0x000fe40000000000 */
[----:B------:R-:W-:-:S03]  /*42b60*/  SEL R21, R21, R20, P0 ;  /* 0x0000001415157207 */ /* 0x000fc60000000000 */
[----:B------:R-:W-:-:S07]  /*42b70*/  IMAD.MOV.U32 R20, RZ, RZ, R27 ;  /* 0x000000ffff147224 */ /* 0x000fce00078e001b */
.L_x_1380:
[----:B------:R-:W-:Y:S05]  /*42b80*/  BSYNC.RECONVERGENT B1 ;  /* 0x0000000000017941 */ /* 0x000fea0003800200 */
.L_x_1379:
        /* <DEDUP_REMOVED lines=40> */
.L_x_1386:
        /* <DEDUP_REMOVED lines=11> */
.L_x_1385:
[----:B------:R-:W-:-:S04]  /*42ec0*/  ISETP.GT.AND P0, PT, R28, R37, PT ;  /* 0x000000251c00720c */ /* 0x000fc80003f04270 */
[----:B------:R-:W-:Y:S02]  /*42ed0*/  SEL R27, R22, R23, P0 ;  /* 0x00000017161b7207 */ /* 0x000fe40000000000 */
[----:B------:R-:W-:-:S03]  /*42ee0*/  SEL R23, R23, R22, P0 ;  /* 0x0000001617177207 */ /* 0x000fc60000000000 */
[----:B------:R-:W-:-:S07]  /*42ef0*/  IMAD.MOV.U32 R22, RZ, RZ, R27 ;  /* 0x000000ffff167224 */ /* 0x000fce00078e001b */
.L_x_1384:
[----:B------:R-:W-:Y:S05]  /*42f00*/  BSYNC.RECONVERGENT B1 ;  /* 0x0000000000017941 */ /* 0x000fea0003800200 */
.L_x_1383:
        /* <DEDUP_REMOVED lines=40> */
.L_x_1390:
        /* <DEDUP_REMOVED lines=11> */
.L_x_1389:
[----:B------:R-:W-:-:S04]  /*43240*/  ISETP.GT.AND P0, PT, R28, R37, PT ;  /* 0x000000251c00720c */ /* 0x000fc80003f04270 */
[----:B------:R-:W-:Y:S02]  /*43250*/  SEL R27, R24, R25, P0 ;  /* 0x00000019181b7207 */ /* 0x000fe40000000000 */
[----:B------:R-:W-:-:S03]  /*43260*/  SEL R25, R25, R24, P0 ;  /* 0x0000001819197207 */ /* 0x000fc60000000000 */
[----:B------:R-:W-:-:S07]  /*43270*/  IMAD.MOV.U32 R24, RZ, RZ, R27 ;  /* 0x000000ffff187224 */ /* 0x000fce00078e001b */
.L_x_1388:
[----:B------:R-:W-:Y:S05]  /*43280*/  BSYNC.RECONVERGENT B1 ;  /* 0x0000000000017941 */ /* 0x000fea0003800200 */
.L_x_1387:
        /* <DEDUP_REMOVED lines=40> */
.L_x_1394:
        /* <DEDUP_REMOVED lines=11> */
.L_x_1393:
[----:B------:R-:W-:-:S04]  /*435c0*/  ISETP.GT.AND P0, PT, R28, R37, PT ;  /* 0x000000251c00720c */ /* 0x000fc80003f04270 */
[----:B------:R-:W-:Y:S02]  /*435d0*/  SEL R27, R34, R31, P0 ;  /* 0x0000001f221b7207 */ /* 0x000fe40000000000 */
[----:B------:R-:W-:-:S03]  /*435e0*/  SEL R31, R31, R34, P0 ;  /* 0x000000221f1f7207 */ /* 0x000fc60000000000 */
[----:B------:R-:W-:-:S07]  /*435f0*/  IMAD.MOV.U32 R34, RZ, RZ, R27 ;  /* 0x000000ffff227224 */ /* 0x000fce00078e001b */
.L_x_1392:
[----:B------:R-:W-:Y:S05]  /*43600*/  BSYNC.RECONVERGENT B1 ;  /* 0x0000000000017941 */ /* 0x000fea0003800200 */
.L_x_1391:
        /* <DEDUP_REMOVED lines=40> */
.L_x_1398:
        /* <DEDUP_REMOVED lines=11> */
.L_x_1397:
[----:B------:R-:W-:-:S04]  /*43940*/  ISETP.GT.AND P0, PT, R28, R37, PT ;  /* 0x000000251c00720c */ /* 0x000fc80003f04270 */
[----:B------:R-:W-:Y:S02]  /*43950*/  SEL R27, R30, R33, P0 ;  /* 0x000000211e1b7207 */ /* 0x000fe40000000000 */
[----:B------:R-:W-:-:S03]  /*43960*/  SEL R33, R33, R30, P0 ;  /* 0x0000001e21217207 */ /* 0x000fc60000000000 */
[----:B------:R-:W-:-:S07]  /*43970*/  IMAD.MOV.U32 R30, RZ, RZ, R27 ;  /* 0x000000ffff1e7224 */ /* 0x000fce00078e001b */
.L_x_1396:
[----:B------:R-:W-:Y:S05]  /*43980*/  BSYNC.RECONVERGENT B1 ;  /* 0x0000000000017941 */ /* 0x000fea0003800200 */
.L_x_1395:
        /* <DEDUP_REMOVED lines=40> */
.L_x_1402:
        /* <DEDUP_REMOVED lines=11> */
.L_x_1401:
[----:B------:R-:W-:-:S04]  /*43cc0*/  ISETP.GT.AND P0, PT, R28, R37, PT ;  /* 0x000000251c00720c */ /* 0x000fc80003f04270 */
[----:B------:R-:W-:Y:S02]  /*43cd0*/  SEL R27, R26, R35, P0 ;  /* 0x000000231a1b7207 */ /* 0x000fe40000000000 */
[----:B------:R-:W-:-:S03]  /*43ce0*/  SEL R35, R35, R26, P0 ;  /* 0x0000001a23237207 */ /* 0x000fc60000000000 */
[----:B------:R-:W-:-:S07]  /*43cf0*/  IMAD.MOV.U32 R26, RZ, RZ, R27 ;  /* 0x000000ffff1a7224 */ /* 0x000fce00078e001b */
.L_x_1400:
[----:B------:R-:W-:Y:S05]  /*43d00*/  BSYNC.RECONVERGENT B1 ;  /* 0x0000000000017941 */ /* 0x000fea0003800200 */
.L_x_1399:
        /* <DEDUP_REMOVED lines=40> */
.L_x_1406:
        /* <DEDUP_REMOVED lines=11> */
.L_x_1405:
[----:B------:R-:W-:-:S04]  /*44040*/  ISETP.GT.AND P0, PT, R28, R37, PT ;  /* 0x000000251c00720c */ /* 0x000fc80003f04270 */
[----:B------:R-:W-:Y:S02]  /*44050*/  SEL R27, R5, R4, P0 ;  /* 0x00000004051b7207 */ /* 0x000fe40000000000 */
[----:B------:R-:W-:-:S03]  /*44060*/  SEL R4, R4, R5, P0 ;  /* 0x0000000504047207 */ /* 0x000fc60000000000 */
[----:B------:R-:W-:-:S07]  /*44070*/  IMAD.MOV.U32 R5, RZ, RZ, R27 ;  /* 0x000000ffff057224 */ /* 0x000fce00078e001b */
.L_x_1404:
[----:B------:R-:W-:Y:S05]  /*44080*/  BSYNC.RECONVERGENT B1 ;  /* 0x0000000000017941 */ /* 0x000fea0003800200 */
.L_x_1403:
        /* <DEDUP_REMOVED lines=40> */
.L_x_1410:
        /* <DEDUP_REMOVED lines=11> */
.L_x_1409:
[----:B------:R-:W-:-:S04]  /*443c0*/  ISETP.GT.AND P0, PT, R28, R37, PT ;  /* 0x000000251c00720c */ /* 0x000fc80003f04270 */
[----:B------:R-:W-:Y:S02]  /*443d0*/  SEL R27, R3, R2, P0 ;  /* 0x00000002031b7207 */ /* 0x000fe40000000000 */
[----:B------:R-:W-:-:S03]  /*443e0*/  SEL R2, R2, R3, P0 ;  /* 0x0000000302027207 */ /* 0x000fc60000000000 */
[----:B------:R-:W-:-:S07]  /*443f0*/  IMAD.MOV.U32 R3, RZ, RZ, R27 ;  /* 0x000000ffff037224 */ /* 0x000fce00078e001b */
.L_x_1408:
[----:B------:R-:W-:Y:S05]  /*44400*/  BSYNC.RECONVERGENT B1 ;  /* 0x0000000000017941 */ /* 0x000fea0003800200 */
.L_x_1407:
        /* <DEDUP_REMOVED lines=40> */
.L_x_1414:
        /* <DEDUP_REMOVED lines=11> */
.L_x_1413:
[----:B------:R-:W-:-:S04]  /*44740*/  ISETP.GT.AND P0, PT, R28, R37, PT ;  /* 0x000000251c00720c */ /* 0x000fc80003f04270 */
[----:B------:R-:W-:Y:S02]  /*44750*/  SEL R27, R21, R0, P0 ;  /* 0x00000000151b7207 */ /* 0x000fe40000000000 */
[----:B------:R-:W-:-:S03]  /*44760*/  SEL R0, R0, R21, P0 ;  /* 0x0000001500007207 */ /* 0x000fc60000000000 */
[----:B------:R-:W-:-:S07]  /*44770*/  IMAD.MOV.U32 R21, RZ, RZ, R27 ;  /* 0x000000ffff157224 */ /* 0x000fce00078e001b */
.L_x_1412:
[----:B------:R-:W-:Y:S05]  /*44780*/  BSYNC.RECONVERGENT B1 ;  /* 0x0000000000017941 */ /* 0x000fea0003800200 */
.L_x_1411:
        /* <DEDUP_REMOVED lines=40> */
.L_x_1418:
        /* <DEDUP_REMOVED lines=11> */
.L_x_1417:
[----:B------:R-:W-:-:S04]  /*44ac0*/  ISETP.GT.AND P0, PT, R28, R37, PT ;  /* 0x000000251c00720c */ /* 0x000fc80003f04270 */
[----:B------:R-:W-:Y:S02]  /*44ad0*/  SEL R27, R23, R20, P0 ;  /* 0x00000014171b7207 */ /* 0x000fe40000000000 */
[----:B------:R-:W-:-:S03]  /*44ae0*/  SEL R20, R20, R23, P0 ;  /* 0x0000001714147207 */ /* 0x000fc60000000000 */
[----:B------:R-:W-:-:S07]  /*44af0*/  IMAD.MOV.U32 R23, RZ, RZ, R27 ;  /* 0x000000ffff177224 */ /* 0x000fce00078e001b */
.L_x_1416:
[----:B------:R-:W-:Y:S05]  /*44b00*/  BSYNC.RECONVERGENT B1 ;  /* 0x0000000000017941 */ /* 0x000fea0003800200 */
.L_x_1415:
        /* <DEDUP_REMOVED lines=40> */
.L_x_1422:
        /* <DEDUP_REMOVED lines=11> */
.L_x_1421:
[----:B------:R-:W-:-:S04]  /*44e40*/  ISETP.GT.AND P0, PT, R28, R37, PT ;  /* 0x000000251c00720c */ /* 0x000fc80003f04270 */
[----:B------:R-:W-:Y:S02]  /*44e50*/  SEL R27, R25, R22, P0 ;  /* 0x00000016191b7207 */ /* 0x000fe40000000000 */
[----:B------:R-:W-:-:S03]  /*44e60*/  SEL R22, R22, R25, P0 ;  /* 0x0000001916167207 */ /* 0x000fc60000000000 */
[----:B------:R-:W-:-:S07]  /*44e70*/  IMAD.MOV.U32 R25, RZ, RZ, R27 ;  /* 0x000000ffff197224 */ /* 0x000fce00078e001b */
.L_x_1420:
[----:B------:R-:W-:Y:S05]  /*44e80*/  BSYNC.RECONVERGENT B1 ;  /* 0x0000000000017941 */ /* 0x000fea0003800200 */
.L_x_1419:
        /* <DEDUP_REMOVED lines=40> */
.L_x_1426:
        /* <DEDUP_REMOVED lines=11> */
.L_x_1425:
[----:B------:R-:W-:-:S04]  /*451c0*/  ISETP.GT.AND P0, PT, R28, R37, PT ;  /* 0x000000251c00720c */ /* 0x000fc80003f04270 */
[----:B------:R-:W-:Y:S02]  /*451d0*/  SEL R27, R31, R24, P0 ;  /* 0x000000181f1b7207 */ /* 0x000fe40000000000 */
[----:B------:R-:W-:-:S03]  /*451e0*/  SEL R24, R24, R31, P0 ;  /* 0x0000001f18187207 */ /* 0x000fc60000000000 */
[----:B------:R-:W-:-:S07]  /*451f0*/  IMAD.MOV.U32 R31, RZ, RZ, R27 ;  /* 0x000000ffff1f7224 */ /* 0x000fce00078e001b */
.L_x_1424:
[----:B------:R-:W-:Y:S05]  /*45200*/  BSYNC.RECONVERGENT B1 ;  /* 0x0000000000017941 */ /* 0x000fea0003800200 */
.L_x_1423:
        /* <DEDUP_REMOVED lines=40> */
.L_x_1430:
        /* <DEDUP_REMOVED lines=11> */
.L_x_1429:
[----:B------:R-:W-:-:S04]  /*45540*/  ISETP.GT.AND P0, PT, R28, R37, PT ;  /* 0x000000251c00720c */ /* 0x000fc80003f04270 */
[----:B------:R-:W-:Y:S02]  /*45550*/  SEL R27, R33, R34, P0 ;  /* 0x00000022211b7207 */ /* 0x000fe40000000000 */
[----:B------:R-:W-:-:S03]  /*45560*/  SEL R34, R34, R33, P0 ;  /* 0x0000002122227207 */ /* 0x000fc60000000000 */
[----:B------:R-:W-:-:S07]  /*45570*/  IMAD.MOV.U32 R33, RZ, RZ, R27 ;  /* 0x000000ffff217224 */ /* 0x000fce00078e001b */
.L_x_1428:
[----:B------:R-:W-:Y:S05]  /*45580*/  BSYNC.RECONVERGENT B1 ;  /* 0x0000000000017941 */ /* 0x000fea0003800200 */
.L_x_1427:
        /* <DEDUP_REMOVED lines=39> */
.L_x_1432:
        /* <DEDUP_REMOVED lines=11> */
.L_x_1431:
[----:B------:R-:W-:-:S04]  /*458b0*/  ISETP.GT.AND P0, PT, R28, R37, PT ;  /* 0x000000251c00720c */ /* 0x000fc80003f04270 */
[----:B------:R-:W-:Y:S02]  /*458c0*/  SEL R27, R35, R30, P0 ;  /* 0x0000001e231b7207 */ /* 0x000fe40000000000 */
[----:B------:R-:W-:-:S03]  /*458d0*/  SEL R30, R30, R35, P0 ;  /* 0x000000231e1e7207 */ /* 0x000fc60000000000 */
[----:B------:R-:W-:-:S07]  /*458e0*/  IMAD.MOV.U32 R35, RZ, RZ, R27 ;  /* 0x000000ffff237224 */ /* 0x000fce00078e001b */
.L_x_890:
[----:B------:R-:W-:Y:S05]  /*458f0*/  BSYNC.RECONVERGENT B0 ;  /* 0x0000000000007941 */ /* 0x000fea0003800200 */
.L_x_889:
[----:B------:R-:W0:Y:S01]  /*45900*/  S2R R28, SR_CgaCtaId ;  /* 0x00000000001c7919 */ /* 0x000e220000008800 */
[----:B------:R-:W-:-:S04]  /*45910*/  MOV R27, 0x400 ;  /* 0x00000400001b7802 */ /* 0x000fc80000000f00 */
[----:B0-----:R-:W-:Y:S01]  /*45920*/  LEA R28, R28, R27, 0x18 ;  /* 0x0000001b1c1c7211 */ /* 0x001fe200078ec0ff */
[----:B------:R-:W-:-:S04]  /*45930*/  HFMA2 R27, -RZ, RZ, 0, 1.1920928955078125e-07 ;  /* 0x00000002ff1b7431 */ /* 0x000fc800000001ff */
[----:B------:R-:W-:-:S07]  /*45940*/  IMAD R29, R19, 0x44, R28 ;  /* 0x00000044131d7824 */ /* 0x000fce00078e021c */
.L_x_1508:
[--C-:B------:R-:W-:Y:S01]  /*45950*/  IMAD.MOV R28, RZ, RZ, -R27.reuse ;  /* 0x000000ffff1c7224 */ /* 0x100fe200078e0a1b */
[----:B------:R-:W-:Y:S01]  /*45960*/  BAR.SYNC.DEFER_BLOCKING 0x0 ;  /* 0x0000000000007b1d */ /* 0x000fe20000010000 */
[----:B------:R-:W-:Y:S02]  /*45970*/  SHF.R.U32.HI R36, RZ, 0x1, R27 ;  /* 0x00000001ff247819 */ /* 0x000fe4000001161b */
[----:B--2---:R-:W-:Y:S02]  /*45980*/  IADD3 R32, PT, PT, R27, -0x1, RZ ;  /* 0xffffffff1b207810 */ /* 0x004fe40007ffe0ff */
[----:B------:R-:W-:Y:S01]  /*45990*/  LOP3.LUT R28, R19, R28, RZ, 0xc0, !PT ;  /* 0x0000001c131c7212 */ /* 0x000fe200078ec0ff */
[----:B------:R-:W-:Y:S01]  /*459a0*/  BSSY.RECONVERGENT B0, `(.L_x_1433) ;  /* 0x000006d000007945 */ /* 0x000fe20003800200 */
[----:B------:R-:W-:-:S03]  /*459b0*/  LOP3.LUT R32, R32, R19, RZ, 0xc0, !PT ;  /* 0x0000001320207212 */ /* 0x000fc600078ec0ff */
[----:B------:R-:W-:-:S05]  /*459c0*/  IMAD R28, R28, 0x11, RZ ;  /* 0x000000111c1c7824 */ /* 0x000fca00078e02ff */
[----:B------:R-:W-:-:S05]  /*459d0*/  VIMNMX R39, PT, PT, R28, UR10, PT ;  /* 0x0000000a1c277c48 */ /* 0x000fca000bfe0100 */
[----:B------:R-:W-:Y:S01]  /*459e0*/  IMAD R28, R36, 0x11, R39 ;  /* 0x00000011241c7824 */ /* 0x000fe200078e0227 */
[----:B------:R0:W-:Y:S04]  /*459f0*/  STS [R29+0xc], R3 ;  /* 0x00000c031d007388 */ /* 0x0001e80000000800 */
[----:B------:R-:W-:Y:S01]  /*45a00*/  VIMNMX R28, PT, PT, R28, UR10, PT ;  /* 0x0000000a1c1c7c48 */ /* 0x000fe2000bfe0100 */
[----:B------:R1:W-:Y:S04]  /*45a10*/  STS [R29+0x10], R0 ;  /* 0x000010001d007388 */ /* 0x0003e80000000800 */
[----:B------:R-:W-:Y:S01]  /*45a20*/  IMAD R37, R36, 0x11, R28 ;  /* 0x0000001124257824 */ /* 0x000fe200078e021c */
[----:B------:R-:W-:Y:S01]  /*45a30*/  STS [R29], R4 ;  /* 0x000000041d007388 */ /* 0x000fe20000000800 */
[----:B0-----:R-:W-:-:S03]  /*45a40*/  IMAD R3, R32, 0x11, RZ ;  /* 0x0000001120037824 */ /* 0x001fc600078e02ff */
[----:B------:R-:W-:Y:S01]  /*45a50*/  VIMNMX R37, PT, PT, R37, UR10, PT ;  /* 0x0000000a25257c48 */ /* 0x000fe2000bfe0100 */
[----:B------:R0:W-:Y:S01]  /*45a60*/  STS [R29+0x8], R2 ;  /* 0x000008021d007388 */ /* 0x0001e20000000800 */
[----:B------:R-:W-:-:S03]  /*45a70*/  VIMNMX R3, PT, PT, R3, UR10, PT ;  /* 0x0000000a03037c48 */ /* 0x000fc6000bfe0100 */
[----:B-1----:R-:W-:Y:S01]  /*45a80*/  IMAD.IADD R0, R37, 0x1, -R28 ;  /* 0x0000000125007824 */ /* 0x002fe200078e0a1c */
[----:B------:R1:W-:Y:S04]  /*45a90*/  STS [R29+0x4], R5 ;  /* 0x000004051d007388 */ /* 0x0003e80000000800 */
[CC--:B------:R-:W-:Y:S01]  /*45aa0*/  ISETP.GE.AND P0, PT, R3.reuse, R0.reuse, PT ;  /* 0x000000000300720c */ /* 0x0c0fe20003f06270 */
[----:B------:R1:W-:Y:S01]  /*45ab0*/  STS [R29+0x14], R21 ;  /* 0x000014151d007388 */ /* 0x0003e20000000800 */
[----:B------:R-:W-:Y:S02]  /*45ac0*/  IADD3 R0, PT, PT, R3, -R0, RZ ;  /* 0x8000000003007210 */ /* 0x000fe40007ffe0ff */
[----:B0-----:R-:W-:Y:S01]  /*45ad0*/  VIADDMNMX R2, R28, -R39, R3, PT ;  /* 0x800000271c027246 */ /* 0x001fe20003800103 */
[----:B------:R1:W-:Y:S01]  /*45ae0*/  STS [R29+0x18], R20 ;  /* 0x000018141d007388 */ /* 0x0003e20000000800 */
[----:B------:R-:W-:-:S03]  /*45af0*/  SEL R4, R0, RZ, P0 ;  /* 0x000000ff00047207 */ /* 0x000fc60000000000 */
[----:B------:R1:W-:Y:S01]  /*45b00*/  STS [R29+0x1c], R23 ;  /* 0x00001c171d007388 */ /* 0x0003e20000000800 */
[----:B------:R-:W-:-:S03]  /*45b10*/  ISETP.GE.AND P0, PT, R4, R2, PT ;  /* 0x000000020400720c */ /* 0x000fc60003f06270 */
        /* <DEDUP_REMOVED lines=11> */
[----:B------:R-:W-:Y:S01]  /*45bd0*/  IMAD.MOV.U32 R0, RZ, RZ, R2 ;  /* 0x000000ffff007224 */ /* 0x000fe200078e0002 */
[----:B------:R-:W-:-:S07]  /*45be0*/  IADD3 R2, PT, PT, R3, R28, RZ ;  /* 0x0000001c03027210 */ /* 0x000fce0007ffe0ff */
.L_x_1439:
[----:B------:R-:W0:Y:S01]  /*45bf0*/  S2UR UR5, SR_CgaCtaId ;  /* 0x00000000000579c3 */ /* 0x000e220000008800 */
[----:B-1----:R-:W-:Y:S01]  /*45c00*/  IMAD.MOV.U32 R5, RZ, RZ, R4 ;  /* 0x000000ffff057224 */ /* 0x002fe200078e0004 */
[----:B------:R-:W-:Y:S01]  /*45c10*/  UMOV UR4, 0x400 ;  /* 0x0000040000047882 */ /* 0x000fe20000000000 */
[----:B------:R-:W-:Y:S01]  /*45c20*/  IMAD.MOV.U32 R31, RZ, RZ, 0x3e055027 ;  /* 0x3e055027ff1f7424 */ /* 0x000fe200078e00ff */
[----:B------:R-:W-:Y:S02]  /*45c30*/  BSSY.RECONVERGENT B1, `(.L_x_1435) ;  /* 0x000003e000017945 */ /* 0x000fe40003800200 */
[----:B------:R-:W-:-:S04]  /*45c40*/  IADD3 R4, PT, PT, R0, -R5, RZ ;  /* 0x8000000500047210 */ /* 0x000fc80007ffe0ff */
[----:B------:R-:W-:-:S04]  /*45c50*/  LEA.HI R4, R4, R4, RZ, 0x1 ;  /* 0x0000000404047211 */ /* 0x000fc800078f08ff */
[----:B------:R-:W-:-:S04]  /*45c60*/  LEA.HI.SX32 R4, R4, R5, 0x1f ;  /* 0x0000000504047211 */ /* 0x000fc800078ffaff */
[----:B------:R-:W-:Y:S01]  /*45c70*/  LOP3.LUT R21, RZ, R4, RZ, 0x33, !PT ;  /* 0x00000004ff157212 */ /* 0x000fe200078e33ff */
[----:B------:R-:W-:-:S03]  /*45c80*/  IMAD.IADD R20, R39, 0x1, R4 ;  /* 0x0000000127147824 */ /* 0x000fc600078e0204 */
[----:B------:R-:W-:Y:S01]  /*45c90*/  IADD3 R21, PT, PT, R2, R21, RZ ;  /* 0x0000001502157210 */ /* 0x000fe20007ffe0ff */
[----:B0-----:R-:W-:-:S06]  /*45ca0*/  ULEA UR4, UR5, UR4, 0x18 ;  /* 0x0000000405047291 */ /* 0x001fcc000f8ec0ff */
[----:B------:R-:W-:Y:S02]  /*45cb0*/  LEA R20, R20, UR4, 0x2 ;  /* 0x0000000414147c11 */ /* 0x000fe4000f8e10ff */
[----:B------:R-:W-:-:S04]  /*45cc0*/  LEA R21, R21, UR4, 0x2 ;  /* 0x0000000415157c11 */ /* 0x000fc8000f8e10ff */
        /* <DEDUP_REMOVED lines=9> */
[----:B------:R-:W-:Y:S02]  /*45d60*/  I2FP.F32.S32 R24, R25 ;  /* 0x0000001900187245 */ /* 0x000fe40000201400 */
[----:B------:R-:W-:Y:S01]  /*45d70*/  MOV R25, 0x7f800000 ;  /* 0x7f80000000197802 */ /* 0x000fe20000000f00 */
        /* <DEDUP_REMOVED lines=27> */
[----:B------:R-:W-:-:S04]  /*45f30*/  HFMA2 R22, -RZ, RZ, 0, 0 ;  /* 0x00000000ff167431 */ /* 0x000fc800000001ff */
[----:B------:R-:W-:-:S07]  /*45f40*/  IMAD R24, R23, -0xa, R20 ;  /* 0xfffffff617187824 */ /* 0x000fce00078e0214 */
.L_x_1438:
        /* <DEDUP_REMOVED lines=11> */
.L_x_1437:
[----:B------:R-:W-:-:S13]  /*46000*/  ISETP.GT.AND P0, PT, R21, R24, PT ;  /* 0x000000181500720c */ /* 0x000fda0003f04270 */
.L_x_1436:
[----:B------:R-:W-:Y:S05]  /*46010*/  BSYNC.RECONVERGENT B1 ;  /* 0x0000000000017941 */ /* 0x000fea0003800200 */
.L_x_1435:
[----:B------:R-:W-:Y:S01]  /*46020*/  @P0 VIADD R5, R4, 0x1 ;  /* 0x0000000104050836 */ /* 0x000fe20000000000 */
[----:B------:R-:W-:-:S04]  /*46030*/  SEL R0, R0, R4, P0 ;  /* 0x0000000400007207 */ /* 0x000fc80000000000 */
[----:B------:R-:W-:Y:S02]  /*46040*/  ISETP.GE.AND P0, PT, R5, R0, PT ;  /* 0x000000000500720c */ /* 0x000fe40003f06270 */
[----:B------:R-:W-:-:S11]  /*46050*/  MOV R4, R5 ;  /* 0x0000000500047202 */ /* 0x000fd60000000f00 */
[----:B------:R-:W-:Y:S05]  /*46060*/  @!P0 BRA `(.L_x_1439) ;  /* 0xfffffff800e08947 */ /* 0x000fea000383ffff */
.L_x_1434:
[----:B------:R-:W-:Y:S05]  /*46070*/  BSYNC.RECONVERGENT B0 ;  /* 0x0000000000007941 */ /* 0x000fea0003800200 */
.L_x_1433:
[----:B------:R-:W0:Y:S01]  /*46080*/  S2UR UR5, SR_CgaCtaId ;  /* 0x00000000000579c3 */ /* 0x000e220000008800 */
[----:B------:R-:W-:Y:S01]  /*46090*/  UMOV UR4, 0x400 ;  /* 0x0000040000047882 */ /* 0x000fe20000000000 */
[----:B-1----:R-:W-:Y:S01]  /*460a0*/  IMAD.IADD R5, R39, 0x1, R4 ;  /* 0x0000000127057824 */ /* 0x002fe200078e0204 */
[----:B------:R-:W-:Y:S01]  /*460b0*/  IADD3 R0, PT, PT, -R4, R28, R3 ;  /* 0x0000001c04007210 */ /* 0x000fe20007ffe103 */
[----:B------:R-:W-:Y:S01]  /*460c0*/  BSSY.RECONVERGENT B0, `(.L_x_1440) ;  /* 0x0000041000007945 */ /* 0x000fe20003800200 */
[----:B------:R-:W-:Y:S02]  /*460d0*/  PLOP3.LUT P0, PT, PT, PT, PT, 0x8, 0x80 ;  /* 0x000000000080781c */ /* 0x000fe40003f0e170 */
[----:B------:R-:W-:Y:S01]  /*460e0*/  ISETP.GE.AND P1, PT, R0, R37, PT ;  /* 0x000000250000720c */ /* 0x000fe20003f26270 */
[----:B0-----:R-:W-:-:S06]  /*460f0*/  ULEA UR4, UR5, UR4, 0x18 ;  /* 0x0000000405047291 */ /* 0x001fcc000f8ec0ff */
[----:B------:R-:W-:Y:S02]  /*46100*/  LEA R2, R5, UR4, 0x2 ;  /* 0x0000000405027c11 */ /* 0x000fe4000f8e10ff */
        /* <DEDUP_REMOVED lines=47> */
.L_x_1443:
        /* <DEDUP_REMOVED lines=12> */
.L_x_1442:
[----:B------:R-:W-:-:S13]  /*464c0*/  ISETP.LE.AND P0, PT, R21, R22, PT ;  /* 0x000000161500720c */ /* 0x000fda0003f03270 */
.L_x_1441:
[----:B------:R-:W-:Y:S05]  /*464d0*/  BSYNC.RECONVERGENT B0 ;  /* 0x0000000000007941 */ /* 0x000fea0003800200 */
.L_x_1440:
        /* <DEDUP_REMOVED lines=20> */
[----:B01----:R-:W-:-:S05]  /*46620*/  VIADD R2, R0, 0xc0d55555 ;  /* 0xc0d5555500027836 */ /* 0x003fca0000000000 */
[----:B------:R-:W-:-:S04]  /*46630*/  LOP3.LUT R3, R2, 0xff800000, RZ, 0xc0, !PT ;  /* 0xff80000002037812 */ /* 0x000fc800078ec0ff */
[-C--:B------:R-:W-:Y:S02]  /*46640*/  IADD3 R2, PT, PT, R0, -R3.reuse, RZ ;  /* 0x8000000300027210 */ /* 0x080fe40007ffe0ff */
[----:B------:R-:W-:-:S03]  /*46650*/  I2FP.F32.S32 R3, R3 ;  /* 0x0000000300037245 */ /* 0x000fc60000201400 */
        /* <DEDUP_REMOVED lines=30> */
.L_x_1447:
        /* <DEDUP_REMOVED lines=12> */
.L_x_1446:
[----:B------:R-:W-:-:S13]  /*46900*/  ISETP.LE.AND P1, PT, R2, R23, PT ;  /* 0x000000170200720c */ /* 0x000fda0003f23270 */
.L_x_1445:
[----:B------:R-:W-:Y:S05]  /*46910*/  BSYNC.RECONVERGENT B0 ;  /* 0x0000000000007941 */ /* 0x000fea0003800200 */
.L_x_1444:
[----:B------:R-:W-:Y:S01]  /*46920*/  VIADD R0, R20, 0x1 ;  /* 0x0000000114007836 */ /* 0x000fe20000000000 */
[C---:B01----:R-:W-:Y:S01]  /*46930*/  IADD3 R3, PT, PT, R21.reuse, 0x1, RZ ;  /* 0x0000000115037810 */ /* 0x043fe20007ffe0ff */
        /* <DEDUP_REMOVED lines=54> */
.L_x_1451:
        /* <DEDUP_REMOVED lines=12> */
.L_x_1450:
[----:B------:R-:W-:-:S13]  /*46d60*/  ISETP.LE.AND P0, PT, R20, R25, PT ;  /* 0x000000191400720c */ /* 0x000fda0003f03270 */
.L_x_1449:
[----:B------:R-:W-:Y:S05]  /*46d70*/  BSYNC.RECONVERGENT B0 ;  /* 0x0000000000007941 */ /* 0x000fea0003800200 */
.L_x_1448:
        /* <DEDUP_REMOVED lines=56> */
.L_x_1455:
        /* <DEDUP_REMOVED lines=12> */
.L_x_1454:
[----:B------:R-:W-:-:S13]  /*471c0*/  ISETP.LE.AND P0, PT, R3, R24, PT ;  /* 0x000000180300720c */ /* 0x000fda0003f03270 */
.L_x_1453:
[----:B------:R-:W-:Y:S05]  /*471d0*/  BSYNC.RECONVERGENT B0 ;  /* 0x0000000000007941 */ /* 0x000fea0003800200 */
.L_x_1452:
        /* <DEDUP_REMOVED lines=56> */
.L_x_1459:
        /* <DEDUP_REMOVED lines=12> */
.L_x_1458:
[----:B------:R-:W-:-:S13]  /*47620*/  ISETP.LE.AND P0, PT, R21, R24, PT ;  /* 0x000000181500720c */ /* 0x000fda0003f03270 */
.L_x_1457:
[----:B------:R-:W-:Y:S05]  /*47630*/  BSYNC.RECONVERGENT B0 ;  /* 0x0000000000007941 */ /* 0x000fea0003800200 */
.L_x_1456:
        /* <DEDUP_REMOVED lines=56> */
.L_x_1463:
        /* <DEDUP_REMOVED lines=12> */
.L_x_1462:
[----:B------:R-:W-:-:S13]  /*47a80*/  ISETP.LE.AND P0, PT, R23, R26, PT ;  /* 0x0000001a1700720c */ /* 0x000fda0003f03270 */
.L_x_1461:
[----:B------:R-:W-:Y:S05]  /*47a90*/  BSYNC.RECONVERGENT B0 ;  /* 0x0000000000007941 */ /* 0x000fea0003800200 */
.L_x_1460:
        /* <DEDUP_REMOVED lines=56> */
.L_x_1467:
        /* <DEDUP_REMOVED lines=12> */
.L_x_1466:
[----:B------:R-:W-:-:S13]  /*47ee0*/  ISETP.LE.AND P0, PT, R24, R33, PT ;  /* 0x000000211800720c */ /* 0x000fda0003f03270 */
.L_x_1465:
[----:B------:R-:W-:Y:S05]  /*47ef0*/  BSYNC.RECONVERGENT B0 ;  /* 0x0000000000007941 */ /* 0x000fea0003800200 */
.L_x_1464:
        /* <DEDUP_REMOVED lines=59> */
.L_x_1471:
        /* <DEDUP_REMOVED lines=12> */
.L_x_1470:
[----:B------:R-:W-:-:S13]  /*48370*/  ISETP.LE.AND P0, PT, R23, R30, PT ;  /* 0x0000001e1700720c */ /* 0x000fda0003f03270 */
.L_x_1469:
[----:B------:R-:W-:Y:S05]  /*48380*/  BSYNC.RECONVERGENT B0 ;  /* 0x0000000000007941 */ /* 0x000fea0003800200 */
.L_x_1468:
        /* <DEDUP_REMOVED lines=59> */
.L_x_1475:
        /* <DEDUP_REMOVED lines=12> */
.L_x_1474:
[----:B------:R-:W-:-:S13]  /*48800*/  ISETP.LE.AND P0, PT, R25, R30, PT ;  /* 0x0000001e1900720c */ /* 0x000fda0003f03270 */
.L_x_1473:
[----:B------:R-:W-:Y:S05]  /*48810*/  BSYNC.RECONVERGENT B0 ;  /* 0x0000000000007941 */ /* 0x000fea0003800200 */
.L_x_1472:
        /* <DEDUP_REMOVED lines=41> */
[----:B------:R-:W-:Y:S02]  /*48ab0*/  FFMA R31, R34, 1.1920928955078125e-07, R31 ;  /* 0x34000000221f7823 */ /* 0x000fe4000000001f */
        /* <DEDUP_REMOVED lines=17> */
.L_x_1479:
        /* <DEDUP_REMOVED lines=12> */
.L_x_1478:
[----:B------:R-:W-:-:S13]  /*48c90*/  ISETP.LE.AND P0, PT, R30, R35, PT ;  /* 0x000000231e00720c */ /* 0x000fda0003f03270 */
.L_x_1477:
[----:B------:R-:W-:Y:S05]  /*48ca0*/  BSYNC.RECONVERGENT B0 ;  /* 0x0000000000007941 */ /* 0x000fea0003800200 */
.L_x_1476:
        /* <DEDUP_REMOVED lines=59> */
.L_x_1483:
        /* <DEDUP_REMOVED lines=12> */
.L_x_1482:
[----:B------:R-:W-:-:S13]  /*49120*/  ISETP.LE.AND P0, PT, R30, R41, PT ;  /* 0x000000291e00720c */ /* 0x000fda0003f03270 */
.L_x_1481:
[----:B------:R-:W-:Y:S05]  /*49130*/  BSYNC.RECONVERGENT B0 ;  /* 0x0000000000007941 */ /* 0x000fea0003800200 */
.L_x_1480:
        /* <DEDUP_REMOVED lines=59> */
.L_x_1487:
        /* <DEDUP_REMOVED lines=12> */
.L_x_1486:
[----:B------:R-:W-:-:S13]  /*495b0*/  ISETP.LE.AND P0, PT, R33, R36, PT ;  /* 0x000000242100720c */ /* 0x000fda0003f03270 */
.L_x_1485:
[----:B------:R-:W-:Y:S05]  /*495c0*/  BSYNC.RECONVERGENT B0 ;  /* 0x0000000000007941 */ /* 0x000fea0003800200 */
.L_x_1484:
        /* <DEDUP_REMOVED lines=59> */
.L_x_1491:
        /* <DEDUP_REMOVED lines=12> */
.L_x_1490:
[----:B------:R-:W-:-:S13]  /*49a40*/  ISETP.LE.AND P0, PT, R34, R43, PT ;  /* 0x0000002b2200720c */ /* 0x000fda0003f03270 */
.L_x_1489:
[----:B------:R-:W-:Y:S05]  /*49a50*/  BSYNC.RECONVERGENT B0 ;  /* 0x0000000000007941 */ /* 0x000fea0003800200 */
.L_x_1488:
        /* <DEDUP_REMOVED lines=59> */
.L_x_1495:
        /* <DEDUP_REMOVED lines=12> */
.L_x_1494:
[----:B------:R-:W-:-:S13]  /*49ed0*/  ISETP.LE.AND P0, PT, R36, R43, PT ;  /* 0x0000002b2400720c */ /* 0x000fda0003f03270 */
.L_x_1493:
[----:B------:R-:W-:Y:S05]  /*49ee0*/  BSYNC.RECONVERGENT B0 ;  /* 0x0000000000007941 */ /* 0x000fea0003800200 */
.L_x_1492:
        /* <DEDUP_REMOVED lines=38> */
[----:B------:R-:W-:Y:S02]  /*4a150*/  I2FP.F32.S32 R36, R35 ;  /* 0x0000002300247245 */ /* 0x000fe40000201400 */
[----:B------:R-:W-:Y:S02]  /*4a160*/  FSEL R35, RZ, -23, P0 ;  /* 0xc1b80000ff237808 */ /* 0x000fe40000000000 */
[----:B------:R-:W-:Y:S02]  /*4a170*/  ISETP.GT.U32.AND P0, PT, R26, 0x7f7fffff, PT ;  /* 0x7f7fffff1a00780c */ /* 0x000fe40003f04070 */
[----:B------:R-:W-:Y:S01]  /*4a180*/  MOV R43, 0x3ede5bd9 ;  /* 0x3ede5bd9002b7802 */ /* 0x000fe20000000f00 */
        /* <DEDUP_REMOVED lines=15> */
[----:B------:R-:W-:Y:S01]  /*4a280*/  IMAD R45, R36, -0xa, R39 ;  /* 0xfffffff6242d7824 */ /* 0x000fe200078e0227 */
[----:B------:R-:W-:-:S07]  /*4a290*/  MOV R36, R32 ;  /* 0x0000002000247202 */ /* 0x000fce0000000f00 */
.L_x_1499:
        /* <DEDUP_REMOVED lines=12> */
.L_x_1498:
[----:B------:R-:W-:-:S13]  /*4a360*/  ISETP.LE.AND P0, PT, R36, R45, PT ;  /* 0x0000002d2400720c */ /* 0x000fda0003f03270 */
.L_x_1497:
[----:B------:R-:W-:Y:S05]  /*4a370*/  BSYNC.RECONVERGENT B0 ;  /* 0x0000000000007941 */ /* 0x000fea0003800200 */
.L_x_1496:
        /* <DEDUP_REMOVED lines=43> */
[----:B------:R-:W-:-:S06]  /*4a630*/  FFMA R38, R38, 0.69314718246459960938, R43 ;  /* 0x3f31721826267823 */ /* 0x000fcc000000002b */
        /* <DEDUP_REMOVED lines=12> */
[----:B------:R-:W-:-:S04]  /*4a700*/  HFMA2 R41, -RZ, RZ, 0, 0 ;  /* 0x00000000ff297431 */ /* 0x000fc800000001ff */
[----:B------:R-:W-:Y:S02]  /*4a710*/  IMAD R45, R38, -0xa, R39 ;  /* 0xfffffff6262d7824 */ /* 0x000fe400078e0227 */
[----:B------:R-:W-:-:S07]  /*4a720*/  IMAD.MOV.U32 R38, RZ, RZ, R32 ;  /* 0x000000ffff267224 */ /* 0x000fce00078e0020 */
.L_x_1503:
        /* <DEDUP_REMOVED lines=12> */
.L_x_1502:
[----:B------:R-:W-:-:S13]  /*4a7f0*/  ISETP.LE.AND P0, PT, R38, R45, PT ;  /* 0x0000002d2600720c */ /* 0x000fda0003f03270 */
.L_x_1501:
[----:B------:R-:W-:Y:S05]  /*4a800*/  BSYNC.RECONVERGENT B0 ;  /* 0x0000000000007941 */ /* 0x000fea0003800200 */
.L_x_1500:
[----:B------:R-:W3:Y:S01]  /*4a810*/  S2UR UR5, SR_CgaCtaId ;  /* 0x00000000000579c3 */ /* 0x000ee20000008800 */
[----:B------:R-:W-:Y:S01]  /*4a820*/  UMOV UR4, 0x400 ;  /* 0x0000040000047882 */ /* 0x000fe20000000000 */
[----:B------:R-:W-:Y:S01]  /*4a830*/  IADD3 R41, PT, PT, R35, 0x1, RZ ;  /* 0x0000000123297810 */ /* 0x000fe20007ffe0ff */
[----:B------:R-:W-:Y:S01]  /*4a840*/  @P0 IMAD.MOV R41, RZ, RZ, R35 ;  /* 0x000000ffff290224 */ /* 0x000fe200078e0223 */
[----:B-12---:R-:W-:Y:S01]  /*4a850*/  SEL R35, R32, R39, P0 ;  /* 0x0000002720237207 */ /* 0x006fe20000000000 */
[----:B------:R-:W-:Y:S01]  /*4a860*/  BSSY.RECONVERGENT B0, `(.L_x_1504) ;  /* 0x0000044000007945 */ /* 0x000fe20003800200 */
[----:B0-----:R-:W-:Y:S01]  /*4a870*/  IADD3 R36, PT, PT, R26, 0x1, RZ ;  /* 0x000000011a247810 */ /* 0x001fe20007ffe0ff */
        /* <DEDUP_REMOVED lines=42> */
[----:B------:R-:W-:-:S06]  /*4ab20*/  FSEL R28, R36, -INF , P0 ;  /* 0xff800000241c7808 */ /* 0x000fcc0000000000 */
[----:B------:R-:W0:Y:S02]  /*4ab30*/  F2I.U32.TRUNC.NTZ R28, R28 ;  /* 0x0000001c001c7305 */ /* 0x000e24000020f000 */
[----:B0-----:R-:W-:-:S13]  /*4ab40*/  ISETP.NE.AND P0, PT, R28, RZ, PT ;  /* 0x000000ff1c00720c */ /* 0x001fda0003f05270 */
[----:B------:R-:W-:Y:S05]  /*4ab50*/  @!P0 BRA `(.L_x_1505) ;  /* 0x0000000000508947 */ /* 0x000fea0003800000 */
[----:B------:R-:W-:-:S04]  /*4ab60*/  IMAD.HI R26, R39, 0x66666667, RZ ;  /* 0x66666667271a7827 */ /* 0x000fc800078e02ff */
[----:B------:R-:W-:Y:S01]  /*4ab70*/  IMAD.MOV.U32 R36, RZ, RZ, R32 ;  /* 0x000000ffff247224 */ /* 0x000fe200078e0020 */
[----:B------:R-:W-:-:S04]  /*4ab80*/  SHF.R.U32.HI R37, RZ, 0x1f, R26 ;  /* 0x0000001fff257819 */ /* 0x000fc8000001161a */
[----:B------:R-:W-:Y:S02]  /*4ab90*/  LEA.HI.SX32 R26, R26, R37, 0x1e ;  /* 0x000000251a1a7211 */ /* 0x000fe400078ff2ff */
[----:B------:R-:W-:-:S03]  /*4aba0*/  MOV R37, RZ ;  /* 0x000000ff00257202 */ /* 0x000fc60000000f00 */
[----:B------:R-:W-:-:S07]  /*4abb0*/  IMAD R38, R26, -0xa, R39 ;  /* 0xfffffff61a267824 */ /* 0x000fce00078e0227 */
.L_x_1507:
        /* <DEDUP_REMOVED lines=12> */
.L_x_1506:
[----:B------:R-:W-:-:S04]  /*4ac80*/  ISETP.GT.AND P0, PT, R43, R38, PT ;  /* 0x000000262b00720c */ /* 0x000fc80003f04270 */
[----:B------:R-:W-:-:S09]  /*4ac90*/  SEL R26, R39, R32, P0 ;  /* 0x00000020271a7207 */ /* 0x000fd20000000000 */
.L_x_1505:
[----:B------:R-:W-:Y:S05]  /*4aca0*/  BSYNC.RECONVERGENT B0 ;  /* 0x0000000000007941 */ /* 0x000fea0003800200 */
.L_x_1504:
[C---:B------:R-:W-:Y:S01]  /*4acb0*/  ISETP.GE.U32.AND P0, PT, R27.reuse, 0x81, PT ;  /* 0x000000811b00780c */ /* 0x040fe20003f06070 */
[----:B------:R-:W-:-:S12]  /*4acc0*/  IMAD.SHL.U32 R27, R27, 0x2, RZ ;  /* 0x000000021b1b7824 */ /* 0x000fd800078e00ff */
[----:B------:R-:W-:Y:S05]  /*4acd0*/  @!P0 BRA `(.L_x_1508) ;  /* 0xffffffac001c8947 */ /* 0x000fea000383ffff */
[----:B------:R-:W0:Y:S01]  /*4ace0*/  LDCU.U8 UR4, c[0x0][0x380] ;  /* 0x00007000ff0477ac */ /* 0x000e220008000000 */
[C---:B------:R-:W-:Y:S01]  /*4acf0*/  IADD3 R27, PT, PT, R18.reuse, 0x40, RZ ;  /* 0x00000040121b7810 */ /* 0x040fe20007ffe0ff */
[C---:B------:R-:W-:Y:S01]  /*4ad00*/  VIADD R28, R18.reuse, 0x200 ;  /* 0x00000200121c7836 */ /* 0x040fe20000000000 */
[C---:B--2---:R-:W-:Y:S01]  /*4ad10*/  IADD3 R32, PT, PT, R18.reuse, 0xa0, RZ ;  /* 0x000000a012207810 */ /* 0x044fe20007ffe0ff */
[C---:B------:R-:W-:Y:S01]  /*4ad20*/  VIADD R29, R18.reuse, 0x80 ;  /* 0x00000080121d7836 */ /* 0x040fe20000000000 */
[C---:B------:R-:W-:Y:S01]  /*4ad30*/  IADD3 R36, PT, PT, R18.reuse, 0xc0, RZ ;  /* 0x000000c012247810 */ /* 0x040fe20007ffe0ff */
[----:B------:R-:W-:Y:S01]  /*4ad40*/  VIADD R37, R18, 0xe0 ;  /* 0x000000e012257836 */ /* 0x000fe20000000000 */
[----:B0-----:R-:W-:Y:S02]  /*4ad50*/  UPRMT UR7, UR4, 0x8880, URZ ;  /* 0x0000888004077896 */ /* 0x001fe400080000ff */
[----:B------:R-:W-:-:S05]  /*4ad60*/  UIMAD.WIDE.U32 UR4, UR6, 0x1100, URZ ;  /* 0x00001100060478a5 */ /* 0x000fca000f8e00ff */
[----:B------:R-:W-:Y:S02]  /*4ad70*/  UMOV UR6, UR7 ;  /* 0x0000000700067c82 */ /* 0x000fe40008000000 */
[----:B------:R-:W-:Y:S01]  /*4ad80*/  UISETP.NE.AND UP0, UPT, UR6, URZ, UPT ;  /* 0x000000ff0600728c */ /* 0x000fe2000bf05270 */
[----:B------:R-:W-:Y:S08]  /*4ad90*/  BAR.SYNC.DEFER_BLOCKING 0x0 ;  /* 0x0000000000007b1d */ /* 0x000ff00000010000 */
[----:B------:R-:W-:Y:S05]  /*4ada0*/  BRA.U !UP0, `(.L_x_1509) ;  /* 0x0000000508607547 */ /* 0x000fea000b800000 */
[----:B------:R-:W0:Y:S01]  /*4adb0*/  S2UR UR7, SR_CgaCtaId ;  /* 0x00000000000779c3 */ /* 0x000e220000008800 */
[----:B------:R-:W-:Y:S01]  /*4adc0*/  ISETP.NE.AND P0, PT, R19, RZ, PT ;  /* 0x000000ff1300720c */ /* 0x000fe20003f05270 */
[----:B------:R-:W-:Y:S01]  /*4add0*/  UMOV UR6, 0x400 ;  /* 0x0000040000067882 */ /* 0x000fe20000000000 */
[----:B------:R-:W-:Y:S01]  /*4ade0*/  MOV R38, UR10 ;  /* 0x0000000a00267c02 */ /* 0x000fe20008000f00 */
[----:B------:R-:W-:Y:S04]  /*4adf0*/  STS [R7], R4 ;  /* 0x0000000407007388 */ /* 0x000fe80000000800 */
[----:B------:R-:W-:Y:S04]  /*4ae00*/  STS [R7+0x4], R5 ;  /* 0x0000040507007388 */ /* 0x000fe80000000800 */
[----:B------:R1:W-:Y:S04]  /*4ae10*/  STS [R7+0x8], R2 ;  /* 0x0000080207007388 */ /* 0x0003e80000000800 */
[----:B------:R2:W-:Y:S04]  /*4ae20*/  STS [R7+0xc], R3 ;  /* 0x00000c0307007388 */ /* 0x0005e80000000800 */
[----:B------:R-:W-:Y:S01]  /*4ae30*/  STS [R7+0x10], R0 ;  /* 0x0000100007007388 */ /* 0x000fe20000000800 */
[----:B0-----:R-:W-:-:S03]  /*4ae40*/  ULEA UR6, UR7, UR6, 0x18 ;  /* 0x0000000607067291 */ /* 0x001fc6000f8ec0ff */
        /* <DEDUP_REMOVED lines=29> */
[----:B------:R0:W-:Y:S04]  /*4b020*/  LDS R22, [R6+0x800] ;  /* 0x0008000006167984 */ /* 0x0001e80000000800 */
[----:B------:R-:W-:Y:S01]  /*4b030*/  @!P0 STS [UR6+0x4400], R38 ;  /* 0x00440026ff008988 */ /* 0x000fe20008000806 */
[----:B------:R-:W-:Y:S06]  /*4b040*/  BAR.SYNC.DEFER_BLOCKING 0x0 ;  /* 0x0000000000007b1d */ /* 0x000fec0000010000 */
[----:B-1----:R-:W2:Y:S01]  /*4b050*/  S2R R2, SR_TID.X ;  /* 0x0000000000027919 */ /* 0x002ea20000002100 */
[----:B------:R-:W1:Y:S01]  /*4b060*/  LDS R24, [UR6+0x4400] ;  /* 0x00440006ff187984 */ /* 0x000e620008000800 */
[----:B------:R-:W3:Y:S01]  /*4b070*/  LDCU.64 UR6, c[0x0][0x398] ;  /* 0x00007300ff0677ac */ /* 0x000ee20008000a00 */
[----:B--2---:R-:W-:-:S02]  /*4b080*/  LOP3.LUT R3, R2, 0x3e0, RZ, 0xc0, !PT ;  /* 0x000003e002037812 */ /* 0x004fc400078ec0ff */
[----:B------:R-:W-:-:S03]  /*4b090*/  LOP3.LUT R2, R2, 0x1f, RZ, 0xc0, !PT ;  /* 0x0000001f02027812 */ /* 0x000fc600078ec0ff */
[----:B------:R-:W-:-:S05]  /*4b0a0*/  IMAD R3, R3, 0x11, RZ ;  /* 0x0000001103037824 */ /* 0x000fca00078e02ff */
[----:B------:R-:W-:-:S04]  /*4b0b0*/  IADD3 R3, P0, P3, R3, UR4, R2 ;  /* 0x0000000403037c10 */ /* 0x000fc8000fb1e002 */
[----:B0-----:R-:W-:Y:S02]  /*4b0c0*/  IADD3.X R6, PT, PT, RZ, UR5, RZ, P0, P3 ;  /* 0x00000005ff067c10 */ /* 0x001fe400087e64ff */
[----:B---3--:R-:W-:-:S04]  /*4b0d0*/  LEA R2, P3, R3, UR6, 0x2 ;  /* 0x0000000603027c11 */ /* 0x008fc8000f8610ff */
[----:B------:R-:W-:Y:S02]  /*4b0e0*/  LEA.HI.X R3, R3, UR7, R6, 0x2, P3 ;  /* 0x0000000703037c11 */ /* 0x000fe400098f1406 */
[-C--:B-1----:R-:W-:Y:S02]  /*4b0f0*/  ISETP.GE.AND P2, PT, R18, R24.reuse, PT ;  /* 0x000000181200720c */ /* 0x082fe40003f46270 */
[-C--:B------:R-:W-:Y:S02]  /*4b100*/  ISETP.GE.AND P1, PT, R17, R24.reuse, PT ;  /* 0x000000181100720c */ /* 0x080fe40003f26270 */
[-C--:B------:R-:W-:Y:S02]  /*4b110*/  ISETP.GE.AND P0, PT, R27, R24.reuse, PT ;  /* 0x000000181b00720c */ /* 0x080fe40003f06270 */
[-C--:B------:R-:W-:Y:S02]  /*4b120*/  ISETP.GE.AND P4, PT, R16, R24.reuse, PT ;  /* 0x000000181000720c */ /* 0x080fe40003f86270 */
[----:B------:R-:W-:-:S02]  /*4b130*/  ISETP.GE.AND P6, PT, R29, R24, PT ;  /* 0x000000181d00720c */ /* 0x000fc40003fc6270 */
[-C--:B------:R-:W-:Y:S02]  /*4b140*/  ISETP.GE.AND P5, PT, R32, R24.reuse, PT ;  /* 0x000000182000720c */ /* 0x080fe40003fa6270 */
[-C--:B------:R-:W-:Y:S01]  /*4b150*/  ISETP.GE.AND P3, PT, R36, R24.reuse, PT ;  /* 0x000000182400720c */ /* 0x080fe20003f66270 */
[----:B------:R0:W-:Y:S01]  /*4b160*/  @!P2 STG.E desc[UR8][R2.64], R5 ;  /* 0x000000050200a986 */ /* 0x0001e2000c101908 */
[----:B------:R-:W-:-:S03]  /*4b170*/  ISETP.GE.AND P2, PT, R37, R24, PT ;  /* 0x000000182500720c */ /* 0x000fc60003f46270 */
        /* <DEDUP_REMOVED lines=27> */
.L_x_1509:
[----:B------:R-:W0:Y:S01]  /*4b330*/  S2UR UR7, SR_CgaCtaId ;  /* 0x00000000000779c3 */ /* 0x000e220000008800 */
[----:B------:R-:W-:Y:S01]  /*4b340*/  ISETP.NE.AND P0, PT, R19, RZ, PT ;  /* 0x000000ff1300720c */ /* 0x000fe20003f05270 */
[----:B------:R-:W-:Y:S01]  /*4b350*/  UMOV UR6, 0x400 ;  /* 0x0000040000067882 */ /* 0x000fe20000000000 */
[----:B------:R-:W-:Y:S01]  /*4b360*/  IMAD.U32 R38, RZ, RZ, UR10 ;  /* 0x0000000aff267e24 */ /* 0x000fe2000f8e00ff */
[----:B------:R-:W-:Y:S04]  /*4b370*/  STS [R7], R4 ;  /* 0x0000000407007388 */ /* 0x000fe80000000800 */
[----:B------:R-:W-:Y:S04]  /*4b380*/  STS [R7+0x4], R5 ;  /* 0x0000040507007388 */ /* 0x000fe80000000800 */
[----:B------:R-:W-:Y:S04]  /*4b390*/  STS [R7+0x8], R2 ;  /* 0x0000080207007388 */ /* 0x000fe80000000800 */
        /* <DEDUP_REMOVED lines=33> */
[----:B------:R-:W-:Y:S01]  /*4b5b0*/  @!P0 STS [UR6+0x4400], R38 ;  /* 0x00440026ff008988 */ /* 0x000fe20008000806 */
[----:B------:R-:W-:Y:S01]  /*4b5c0*/  BAR.SYNC.DEFER_BLOCKING 0x0 ;  /* 0x0000000000007b1d */ /* 0x000fe20000010000 */
[----:B-1----:R-:W-:-:S05]  /*4b5d0*/  IADD3 R3, P0, PT, R18, UR4, RZ ;  /* 0x0000000412037c10 */ /* 0x002fca000ff1e0ff */
[----:B------:R-:W0:Y:S01]  /*4b5e0*/  LDS R24, [UR6+0x4400] ;  /* 0x00440006ff187984 */ /* 0x000e220008000800 */
[----:B------:R-:W1:Y:S01]  /*4b5f0*/  LDCU.64 UR6, c[0x0][0x3b0] ;  /* 0x00007600ff0677ac */ /* 0x000e620008000a00 */
[-C--:B0-----:R-:W-:Y:S02]  /*4b600*/  ISETP.GE.AND P2, PT, R18, R24.reuse, PT ;  /* 0x000000181200720c */ /* 0x081fe40003f46270 */
[-C--:B------:R-:W-:Y:S02]  /*4b610*/  ISETP.GE.AND P3, PT, R17, R24.reuse, PT ;  /* 0x000000181100720c */ /* 0x080fe40003f66270 */
[----:B------:R-:W-:Y:S02]  /*4b620*/  ISETP.GE.AND P4, PT, R27, R24, PT ;  /* 0x000000181b00720c */ /* 0x000fe40003f86270 */
[----:B------:R-:W-:Y:S02]  /*4b630*/  IADD3.X R18, PT, PT, RZ, UR5, RZ, P0, !PT ;  /* 0x00000005ff127c10 */ /* 0x000fe400087fe4ff */
[----:B-1----:R-:W-:-:S02]  /*4b640*/  LEA R2, P0, R3, UR6, 0x2 ;  /* 0x0000000603027c11 */ /* 0x002fc4000f8010ff */
[-C--:B------:R-:W-:Y:S02]  /*4b650*/  ISETP.GE.AND P5, PT, R16, R24.reuse, PT ;  /* 0x000000181000720c */ /* 0x080fe40003fa6270 */
[----:B------:R-:W-:Y:S02]  /*4b660*/  LEA.HI.X R3, R3, UR7, R18, 0x2, P0 ;  /* 0x0000000703037c11 */ /* 0x000fe400080f1412 */
[-C--:B------:R-:W-:Y:S02]  /*4b670*/  ISETP.GE.AND P6, PT, R29, R24.reuse, PT ;  /* 0x000000181d00720c */ /* 0x080fe40003fc6270 */
[-C--:B------:R-:W-:Y:S01]  /*4b680*/  ISETP.GE.AND P0, PT, R32, R24.reuse, PT ;  /* 0x000000182000720c */ /* 0x080fe20003f06270 */
[----:B------:R0:W-:Y:S01]  /*4b690*/  @!P2 STG.E desc[UR8][R2.64], R5 ;  /* 0x000000050200a986 */ /* 0x0001e2000c101908 */
        /* <DEDUP_REMOVED lines=29> */
.L_x_1510:
        /* <DEDUP_REMOVED lines=9> */
.L_x_3027:


//--------------------- .text._ZN3cub18CUB_300001_SM_10006detail10merge_sort26DeviceMergeSortMergeKernelINS2_10policy_hubIN6thrust24THRUST_300001_SM_1000_NS6detail15normal_iteratorINS6_10device_ptrIiEEEEE9Policy600ESB_PNS0_8NullTypeESB_SF_j14lex_comparatoriSE_EEvbT2_T3_T4_PT6_PT7_T5_PSJ_SJ_NS1_7vsmem_tE --------------------------
	.section	.text._ZN3cub18CUB_300001_SM_10006detail10merge_sort26DeviceMergeSortMergeKernelINS2_10policy_hubIN6thrust24THRUST_300001_SM_1000_NS6detail15normal_iteratorINS6_10device_ptrIiEEEEE9Policy600ESB_PNS0_8NullTypeESB_SF_j14lex_comparatoriSE_EEvbT2_T3_T4_PT6_PT7_T5_PSJ_SJ_NS1_7vsmem_tE,"ax",@progbits
	.align	128
        .global         _ZN3cub18CUB_300001_SM_10006detail10merge_sort26DeviceMergeSortMergeKernelINS2_10policy_hubIN6thrust24THRUST_300001_SM_1000_NS6detail15normal_iteratorINS6_10device_ptrIiEEEEE9Policy600ESB_PNS0_8NullTypeESB_SF_j14lex_comparatoriSE_EEvbT2_T3_T4_PT6_PT7_T5_PSJ_SJ_NS1_7vsmem_tE
        .type           _ZN3cub18CUB_300001_SM_10006detail10merge_sort26DeviceMergeSortMergeKernelINS2_10policy_hubIN6thrust24THRUST_300001_SM_1000_NS6detail15normal_iteratorINS6_10device_ptrIiEEEEE9Policy600ESB_PNS0_8NullTypeESB_SF_j14lex_comparatoriSE_EEvbT2_T3_T4_PT6_PT7_T5_PSJ_SJ_NS1_7vsmem_tE,@function
        .size           _ZN3cub18CUB_300001_SM_10006detail10merge_sort26DeviceMergeSortMergeKernelINS2_10policy_hubIN6thrust24THRUST_300001_SM_1000_NS6detail15normal_iteratorINS6_10device_ptrIiEEEEE9Policy600ESB_PNS0_8NullTypeESB_SF_j14lex_comparatoriSE_EEvbT2_T3_T4_PT6_PT7_T5_PSJ_SJ_NS1_7vsmem_tE,(.L_x_3028 - _ZN3cub18CUB_300001_SM_10006detail10merge_sort26DeviceMergeSortMergeKernelINS2_10policy_hubIN6thrust24THRUST_300001_SM_1000_NS6detail15normal_iteratorINS6_10device_ptrIiEEEEE9Policy600ESB_PNS0_8NullTypeESB_SF_j14lex_comparatoriSE_EEvbT2_T3_T4_PT6_PT7_T5_PSJ_SJ_NS1_7vsmem_tE)
        .other          _ZN3cub18CUB_300001_SM_10006detail10merge_sort26DeviceMergeSortMergeKernelINS2_10policy_hubIN6thrust24THRUST_300001_SM_1000_NS6detail15normal_iteratorINS6_10device_ptrIiEEEEE9Policy600ESB_PNS0_8NullTypeESB_SF_j14lex_comparatoriSE_EEvbT2_T3_T4_PT6_PT7_T5_PSJ_SJ_NS1_7vsmem_tE,@"STO_CUDA_ENTRY STV_DEFAULT"
_ZN3cub18CUB_300001_SM_10006detail10merge_sort26DeviceMergeSortMergeKernelINS2_10policy_hubIN6thrust24THRUST_300001_SM_1000_NS6detail15normal_iteratorINS6_10device_ptrIiEEEEE9Policy600ESB_PNS0_8NullTypeESB_SF_j14lex_comparatoriSE_EEvbT2_T3_T4_PT6_PT7_T5_PSJ_SJ_NS1_7vsmem_tE:
.text._ZN3cub18CUB_300001_SM_10006detail10merge_sort26DeviceMergeSortMergeKernelINS2_10policy_hubIN6thrust24THRUST_300001_SM_1000_NS6detail15normal_iteratorINS6_10device_ptrIiEEEEE9Policy600ESB_PNS0_8NullTypeESB_SF_j14lex_comparatoriSE_EEvbT2_T3_T4_PT6_PT7_T5_PSJ_SJ_NS1_7vsmem_tE:
        /* <DEDUP_REMOVED lines=8> */
[----:B------:R-:W0:Y:S01]  /*0080*/  LDC.64 R2, c[0x0][0x3b8] ;  /* 0x0000ee00ff027b82 */ /* 0x000e220000000a00 */
[----:B------:R-:W1:Y:S07]  /*0090*/  LDCU.U8 UR4, c[0x0][0x380] ;  /* 0x00007000ff0477ac */ /* 0x000e6e0008000000 */
[----:B------:R-:W2:Y:S08]  /*00a0*/  LDC R10, c[0x0][0x3c0] ;  /* 0x0000f000ff0a7b82 */ /* 0x000eb00000000800 */
[----:B------:R-:W3:Y:S01]  /*00b0*/  LDC R12, c[0x0][0x398] ;  /* 0x0000e600ff0c7b82 */ /* 0x000ee20000000800 */
[----:B0-----:R-:W-:-:S05]  /*00c0*/  IMAD.WIDE.U32 R2, R9, 0x4, R2 ;  /* 0x0000000409027825 */ /* 0x001fca00078e0002 */
[----:B------:R-:W4:Y:S04]  /*00d0*/  LDG.E R5, desc[UR8][R2.64+0x4] ;  /* 0x0000040802057981 */ /* 0x000f28000c1e1900 */
[----:B------:R3:W5:Y:S01]  /*00e0*/  LDG.E R4, desc[UR8][R2.64] ;  /* 0x0000000802047981 */ /* 0x000762000c1e1900 */
[----:B--2---:R-:W-:Y:S01]  /*00f0*/  IMAD.MOV R8, RZ, RZ, -R10 ;  /* 0x000000ffff087224 */ /* 0x004fe200078e0a0a */
[----:B-1----:R-:W-:Y:S01]  /*0100*/  UPRMT UR4, UR4, 0x8880, URZ ;  /* 0x0000888004047896 */ /* 0x002fe200080000ff */
[----:B------:R-:W-:-:S03]  /*0110*/  ACQBULK ;  /* 0x000000000000782e */ /* 0x000fc60000000000 */
[CC--:B------:R-:W-:Y:S01]  /*0120*/  LOP3.LUT R7, R9.reuse, R8.reuse, RZ, 0xc0, !PT ;  /* 0x0000000809077212 */ /* 0x0c0fe200078ec0ff */
[----:B------:R-:W-:Y:S01]  /*0130*/  UISETP.NE.AND UP0, UPT, UR4, URZ, UPT ;  /* 0x000000ff0400728c */ /* 0x000fe2000bf05270 */
[----:B------:R-:W-:-:S03]  /*0140*/  LOP3.LUT R8, R9, R8, RZ, 0xfc, !PT ;  /* 0x0000000809087212 */ /* 0x000fc600078efcff */
[----:B------:R-:W-:Y:S01]  /*0150*/  IMAD.IADD R6, R9, 0x1, -R7 ;  /* 0x0000000109067824 */ /* 0x000fe200078e0a07 */
[----:B------:R-:W-:Y:S01]  /*0160*/  ISETP.NE.AND P0, PT, R8, -0x1, PT ;  /* 0xffffffff0800780c */ /* 0x000fe20003f05270 */
[----:B------:R-:W-:Y:S02]  /*0170*/  IMAD R7, R7, 0x1100, RZ ;  /* 0x0000110007077824 */ /* 0x000fe400078e02ff */
[----:B------:R-:W-:Y:S01]  /*0180*/  IMAD R18, R6, 0x1100, RZ ;  /* 0x0000110006127824 */ /* 0x000fe200078e02ff */
[----:B------:R-:W-:Y:S01]  /*0190*/  SHF.R.U32.HI R6, RZ, 0x1, R10 ;  /* 0x00000001ff067819 */ /* 0x000fe2000001160a */
[----:B---3--:R-:W-:-:S03]  /*01a0*/  IMAD.IADD R3, R12, 0x1, -R7 ;  /* 0x000000010c037824 */ /* 0x008fc600078e0a07 */
[----:B------:R-:W-:Y:S01]  /*01b0*/  VIMNMX.U32 R2, PT, PT, R18, -0x1101, !PT ;  /* 0xffffeeff12027848 */ /* 0x000fe20007fe0000 */
[----:B------:R-:W-:-:S03]  /*01c0*/  IMAD R6, R6, 0x1100, RZ ;  /* 0x0000110006067824 */ /* 0x000fc600078e02ff */
[----:B------:R-:W-:Y:S02]  /*01d0*/  LOP3.LUT R2, RZ, R2, RZ, 0x33, !PT ;  /* 0x00000002ff027212 */ /* 0x000fe400078e33ff */
[----:B------:R-:W-:-:S05]  /*01e0*/  VIMNMX.U32 R9, PT, PT, R6, R3, !PT ;  /* 0x0000000306097248 */ /* 0x000fca0007fe0000 */
[----:B------:R-:W-:Y:S02]  /*01f0*/  IMAD.IADD R9, R9, 0x1, -R6 ;  /* 0x0000000109097824 */ /* 0x000fe400078e0a06 */
[--C-:B----4-:R-:W-:Y:S02]  /*0200*/  IMAD.IADD R5, R5, 0x1, -R7.reuse ;  /* 0x0000000105057824 */ /* 0x110fe400078e0a07 */
[----:B-----5:R-:W-:-:S03]  /*0210*/  IMAD.IADD R4, R4, 0x1, -R7 ;  /* 0x0000000104047824 */ /* 0x020fc600078e0a07 */
[----:B------:R-:W-:Y:S02]  /*0220*/  IADD3 R11, PT, PT, -R5, R18, R2 ;  /* 0x00000012050b7210 */ /* 0x000fe40007ffe102 */
[C---:B------:R-:W-:Y:S02]  /*0230*/  @!P0 VIMNMX.U32 R5, PT, PT, R6.reuse, R3, PT ;  /* 0x0000000306058248 */ /* 0x040fe40003fe0000 */
[----:B------:R-:W-:Y:S02]  /*0240*/  SEL R2, R6, R11, !P0 ;  /* 0x0000000b06027207 */ /* 0x000fe40004000000 */
[----:B------:R-:W-:Y:S01]  /*0250*/  VIADDMNMX.U32 R18, R18, -R4, R9, PT ;  /* 0x8000000412127246 */ /* 0x000fe20003800009 */
[----:B------:R-:W-:Y:S01]  /*0260*/  IMAD.IADD R21, R5, 0x1, -R4 ;  /* 0x0000000105157824 */ /* 0x000fe200078e0a04 */
[----:B------:R-:W-:Y:S01]  /*0270*/  VIMNMX.U32 R19, PT, PT, R9, R2, PT ;  /* 0x0000000209137248 */ /* 0x000fe20003fe0000 */
[----:B------:R-:W-:Y:S06]  /*0280*/  BRA.U !UP0, `(.L_x_1512) ;  /* 0x0000000508407547 */ /* 0x000fec000b800000 */
[----:B------:R-:W0:Y:S01]  /*0290*/  LDCU.64 UR4, c[0x0][0x388] ;  /* 0x00007100ff0477ac */ /* 0x000e220008000a00 */
[----:B------:R-:W-:Y:S01]  /*02a0*/  IADD3 R3, P1, P2, R18, R7, R6 ;  /* 0x0000000712037210 */ /* 0x000fe20007a3e006 */
[C---:B------:R-:W-:Y:S01]  /*02b0*/  IMAD.IADD R2, R0.reuse, 0x1, -R21 ;  /* 0x0000000100027824 */ /* 0x040fe200078e0a15 */
[C---:B------:R-:W-:Y:S01]  /*02c0*/  IADD3 R7, P4, P5, R0.reuse, R4, R7 ;  /* 0x0000000400077210 */ /* 0x040fe20007d9e007 */
[C---:B------:R-:W-:Y:S01]  /*02d0*/  VIADD R4, R0.reuse, 0x100 ;  /* 0x0000010000047836 */ /* 0x040fe20000000000 */
[----:B------:R-:W-:Y:S02]  /*02e0*/  IADD3.X R5, PT, PT, RZ, RZ, RZ, P1, P2 ;  /* 0x000000ffff057210 */ /* 0x000fe40000fe44ff */
[-C--:B------:R-:W-:Y:S02]  /*02f0*/  ISETP.GE.AND P3, PT, R0, R21.reuse, PT ;  /* 0x000000150000720c */ /* 0x080fe40003f66270 */
[----:B------:R-:W-:Y:S01]  /*0300*/  ISETP.GE.AND P2, PT, R4, R21, PT ;  /* 0x000000150400720c */ /* 0x000fe20003f46270 */
[----:B------:R-:W-:Y:S01]  /*0310*/  VIADD R4, R0, 0x200 ;  /* 0x0000020000047836 */ /* 0x000fe20000000000 */
[----:B------:R-:W-:-:S02]  /*0320*/  IADD3.X R6, PT, PT, RZ, RZ, RZ, P4, P5 ;  /* 0x000000ffff067210 */ /* 0x000fc400027ea4ff */
[----:B------:R-:W-:Y:S02]  /*0330*/  IADD3 R3, P0, PT, R2, R3, RZ ;  /* 0x0000000302037210 */ /* 0x000fe40007f1e0ff */
[----:B------:R-:W-:Y:S02]  /*0340*/  ISETP.GE.AND P1, PT, R4, R21, PT ;  /* 0x000000150400720c */ /* 0x000fe40003f26270 */
[----:B------:R-:W-:Y:S02]  /*0350*/  LEA.HI.X.SX32 R2, R2, R5, 0x1, P0 ;  /* 0x0000000502027211 */ /* 0x000fe400000f0eff */
[----:B0-----:R-:W-:Y:S02]  /*0360*/  LEA R16, P4, R7, UR4, 0x2 ;  /* 0x0000000407107c11 */ /* 0x001fe4000f8810ff */
[----:B------:R-:W-:Y:S02]  /*0370*/  LEA R14, P0, R3, UR4, 0x2 ;  /* 0x00000004030e7c11 */ /* 0x000fe4000f8010ff */
[----:B------:R-:W-:-:S02]  /*0380*/  LEA.HI.X R17, R7, UR5, R6, 0x2, P4 ;  /* 0x0000000507117c11 */ /* 0x000fc4000a0f1406 */
[----:B------:R-:W-:-:S03]  /*0390*/  LEA.HI.X R15, R3, UR5, R2, 0x2, P0 ;  /* 0x00000005030f7c11 */ /* 0x000fc600080f1402 */
[----:B------:R0:W5:Y:S04]  /*03a0*/  @!P3 LDG.E R13, desc[UR8][R16.64] ;  /* 0x00000008100db981 */ /* 0x000168000c1e1900 */
[----:B------:R0:W5:Y:S04]  /*03b0*/  @P2 LDG.E R12, desc[UR8][R14.64+0x400] ;  /* 0x000400080e0c2981 */ /* 0x000168000c1e1900 */
[----:B------:R0:W5:Y:S01]  /*03c0*/  @P1 LDG.E R11, desc[UR8][R14.64+0x800] ;  /* 0x000800080e0b1981 */ /* 0x000162000c1e1900 */
[C---:B------:R-:W-:Y:S01]  /*03d0*/  VIADD R2, R0.reuse, 0x300 ;  /* 0x0000030000027836 */ /* 0x040fe20000000000 */
[C---:B------:R-:W-:Y:S01]  /*03e0*/  LOP3.LUT R4, R0.reuse, 0x400, RZ, 0xfc, !PT ;  /* 0x0000040000047812 */ /* 0x040fe200078efcff */
[----:B------:R-:W-:-:S03]  /*03f0*/  VIADD R6, R0, 0x700 ;  /* 0x0000070000067836 */ /* 0x000fc60000000000 */
[-C--:B------:R-:W-:Y:S01]  /*0400*/  ISETP.GE.AND P0, PT, R2, R21.reuse, PT ;  /* 0x000000150200720c */ /* 0x080fe20003f06270 */
[----:B------:R-:W-:Y:S01]  /*0410*/  VIADD R2, R0, 0x500 ;  /* 0x0000050000027836 */ /* 0x000fe20000000000 */
[----:B------:R-:W-:Y:S01]  /*0420*/  ISETP.GE.AND P6, PT, R4, R21, PT ;  /* 0x000000150400720c */ /* 0x000fe20003fc6270 */
[----:B------:R-:W-:-:S03]  /*0430*/  VIADD R4, R0, 0x600 ;  /* 0x0000060000047836 */ /* 0x000fc60000000000 */
[-C--:B------:R-:W-:Y:S02]  /*0440*/  ISETP.GE.AND P5, PT, R2, R21.reuse, PT ;  /* 0x000000150200720c */ /* 0x080fe40003fa6270 */
[----:B------:R-:W-:Y:S01]  /*0450*/  ISETP.GE.AND P4, PT, R4, R21, PT ;  /* 0x000000150400720c */ /* 0x000fe20003f86270 */
[C---:B------:R-:W-:Y:S01]  /*0460*/  VIADD R4, R0.reuse, 0x900 ;  /* 0x0000090000047836 */ /* 0x040fe20000000000 */
[----:B------:R-:W-:-:S03]  /*0470*/  LOP3.LUT R2, R0, 0x800, RZ, 0xfc, !PT ;  /* 0x0000080000027812 */ /* 0x000fc600078efcff */
[----:B------:R0:W5:Y:S04]  /*0480*/  @P0 LDG.E R10, desc[UR8][R14.64+0xc00] ;  /* 0x000c00080e0a0981 */ /* 0x000168000c1e1900 */
[----:B------:R0:W5:Y:S04]  /*0490*/  @P6 LDG.E R9, desc[UR8][R14.64+0x1000] ;  /* 0x001000080e096981 */ /* 0x000168000c1e1900 */
[----:B------:R0:W5:Y:S04]  /*04a0*/  @P5 LDG.E R8, desc[UR8][R14.64+0x1400] ;  /* 0x001400080e085981 */ /* 0x000168000c1e1900 */
[----:B------:R0:W5:Y:S04]  /*04b0*/  @P4 LDG.E R7, desc[UR8][R14.64+0x1800] ;  /* 0x001800080e074981 */ /* 0x000168000c1e1900 */
[----:B------:R0:W5:Y:S01]  /*04c0*/  @P3 LDG.E R13, desc[UR8][R14.64] ;  /* 0x000000080e0d3981 */ /* 0x000162000c1e1900 */
[----:B------:R-:W-:-:S03]  /*04d0*/  ISETP.GE.AND P3, PT, R6, R21, PT ;  /* 0x000000150600720c */ /* 0x000fc60003f66270 */
[----:B------:R0:W5:Y:S01]  /*04e0*/  @!P2 LDG.E R12, desc[UR8][R16.64+0x400] ;  /* 0x00040008100ca981 */ /* 0x000162000c1e1900 */
[----:B------:R-:W-:-:S03]  /*04f0*/  ISETP.GE.AND P2, PT, R2, R21, PT ;  /* 0x000000150200720c */ /* 0x000fc60003f46270 */
[----:B------:R0:W5:Y:S01]  /*0500*/  @!P1 LDG.E R11, desc[UR8][R16.64+0x800] ;  /* 0x00080008100b9981 */ /* 0x000162000c1e1900 */
[----:B------:R-:W-:-:S05]  /*0510*/  ISETP.GE.AND P1, PT, R4, R21, PT ;  /* 0x000000150400720c */ /* 0x000fca0003f26270 */
[----:B------:R0:W5:Y:S04]  /*0520*/  @P3 LDG.E R6, desc[UR8][R14.64+0x1c00] ;  /* 0x001c00080e063981 */ /* 0x000168000c1e1900 */
[----:B------:R0:W5:Y:S04]  /*0530*/  @P2 LDG.E R5, desc[UR8][R14.64+0x2000] ;  /* 0x002000080e052981 */ /* 0x000168000c1e1900 */
[----:B------:R0:W5:Y:S01]  /*0540*/  @P1 LDG.E R4, desc[UR8][R14.64+0x2400] ;  /* 0x002400080e041981 */ /* 0x000162000c1e1900 */
[C---:B------:R-:W-:Y:S02]  /*0550*/  VIADD R2, R0.reuse, 0xa00 ;  /* 0x00000a0000027836 */ /* 0x040fe40000000000 */
[----:B------:R-:W-:Y:S01]  /*0560*/  VIADD R20, R0, 0xb00 ;  /* 0x00000b0000147836 */ /* 0x000fe20000000000 */
[----:B------:R0:W5:Y:S02]  /*0570*/  @!P0 LDG.E R10, desc[UR8][R16.64+0xc00] ;  /* 0x000c0008100a8981 */ /* 0x000164000c1e1900 */
[----:B------:R-:W-:-:S02]  /*0580*/  ISETP.GE.AND P0, PT, R2, R21, PT ;  /* 0x000000150200720c */ /* 0x000fc40003f06270 */
[----:B------:R-:W-:Y:S01]  /*0590*/  LOP3.LUT R2, R0, 0xc00, RZ, 0xfc, !PT ;  /* 0x00000c0000027812 */ /* 0x000fe200078efcff */
[----:B------:R0:W5:Y:S01]  /*05a0*/  @!P6 LDG.E R9, desc[UR8][R16.64+0x1000] ;  /* 0x001000081009e981 */ /* 0x000162000c1e1900 */
[-C--:B------:R-:W-:Y:S01]  /*05b0*/  ISETP.GE.AND P6, PT, R20, R21.reuse, PT ;  /* 0x000000151400720c */ /* 0x080fe20003fc6270 */
[----:B------:R-:W-:Y:S02]  /*05c0*/  VIADD R20, R0, 0xd00 ;  /* 0x00000d0000147836 */ /* 0x000fe40000000000 */
[----:B------:R0:W5:Y:S01]  /*05d0*/  @!P5 LDG.E R8, desc[UR8][R16.64+0x1400] ;  /* 0x001400081008d981 */ /* 0x000162000c1e1900 */
[-C--:B------:R-:W-:Y:S01]  /*05e0*/  ISETP.GE.AND P5, PT, R2, R21.reuse, PT ;  /* 0x000000150200720c */ /* 0x080fe20003fa6270 */
[----:B------:R-:W-:Y:S02]  /*05f0*/  VIADD R2, R0, 0xe00 ;  /* 0x00000e0000027836 */ /* 0x000fe40000000000 */
[----:B------:R0:W5:Y:S01]  /*0600*/  @!P4 LDG.E R7, desc[UR8][R16.64+0x1800] ;  /* 0x001800081007c981 */ /* 0x000162000c1e1900 */
[----:B------:R-:W-:Y:S01]  /*0610*/  ISETP.GE.AND P4, PT, R20, R21, PT ;  /* 0x000000151400720c */ /* 0x000fe20003f86270 */
[----:B------:R-:W-:-:S02]  /*0620*/  VIADD R20, R0, 0xf00 ;  /* 0x00000f0000147836 */ /* 0x000fc40000000000 */
[----:B------:R0:W5:Y:S10]  /*0630*/  @P0 LDG.E R3, desc[UR8][R14.64+0x2800] ;  /* 0x002800080e030981 */ /* 0x000174000c1e1900 */
[----:B------:R0:W5:Y:S04]  /*0640*/  @P4 LDG.E R26, desc[UR8][R14.64+0x3400] ;  /* 0x003400080e1a4981 */ /* 0x000168000c1e1900 */
[----:B------:R0:W5:Y:S01]  /*0650*/  @!P3 LDG.E R6, desc[UR8][R16.64+0x1c00] ;  /* 0x001c00081006b981 */ /* 0x000162000c1e1900 */
[----:B------:R-:W-:-:S02]  /*0660*/  ISETP.GE.AND P3, PT, R2, R21, PT ;  /* 0x000000150200720c */ /* 0x000fc40003f66270 */
[----:B------:R-:W-:Y:S01]  /*0670*/  LOP3.LUT R2, R0, 0x1000, RZ, 0xfc, !PT ;  /* 0x0000100000027812 */ /* 0x000fe200078efcff */
        /* <DEDUP_REMOVED lines=17> */
.L_x_1512:
[----:B------:R-:W0:Y:S01]  /*0790*/  LDCU.64 UR4, c[0x0][0x3a0] ;  /* 0x00007400ff0477ac */ /* 0x000e220008000a00 */
[----:B------:R-:W-:Y:S01]  /*07a0*/  IADD3 R22, P0, PT, R7, R4, RZ ;  /* 0x0000000407167210 */ /* 0x000fe20007f1e0ff */
[C-C-:B------:R-:W-:Y:S01]  /*07b0*/  IMAD.IADD R5, R0.reuse, 0x1, -R21.reuse ;  /* 0x0000000100057824 */ /* 0x140fe200078e0a15 */
[C---:B------:R-:W-:Y:S01]  /*07c0*/  ISETP.GE.AND P1, PT, R0.reuse, R21, PT ;  /* 0x000000150000720c */ /* 0x040fe20003f26270 */
[----:B------:R-:W-:Y:S01]  /*07d0*/  VIADD R10, R0, 0x200 ;  /* 0x00000200000a7836 */ /* 0x000fe20000000000 */
[----:B------:R-:W-:Y:S01]  /*07e0*/  IADD3 R23, P4, P5, R18, R7, R6 ;  /* 0x0000000712177210 */ /* 0x000fe20007d9e006 */
[C---:B------:R-:W-:Y:S01]  /*07f0*/  VIADD R6, R0.reuse, 0x100 ;  /* 0x0000010000067836 */ /* 0x040fe20000000000 */
[----:B------:R-:W-:Y:S01]  /*0800*/  SEL R8, R0, R5, !P1 ;  /* 0x0000000500087207 */ /* 0x000fe20004800000 */
[----:B------:R-:W-:Y:S01]  /*0810*/  IMAD.X R24, RZ, RZ, RZ, P0 ;  /* 0x000000ffff187224 */ /* 0x000fe200000e06ff */
[----:B------:R-:W-:Y:S01]  /*0820*/  SEL R3, R22, R23, !P1 ;  /* 0x0000001716037207 */ /* 0x000fe20004800000 */
[----:B------:R-:W-:Y:S01]  /*0830*/  IMAD.IADD R2, R6, 0x1, -R21 ;  /* 0x0000000106027824 */ /* 0x000fe200078e0a15 */
[----:B------:R-:W-:Y:S01]  /*0840*/  SHF.R.S32.HI R9, RZ, 0x1f, R5 ;  /* 0x0000001fff097819 */ /* 0x000fe20000011405 */
[----:B------:R-:W-:Y:S01]  /*0850*/  IMAD.IADD R5, R10, 0x1, -R21 ;  /* 0x000000010a057824 */ /* 0x000fe200078e0a15 */
[----:B------:R-:W-:Y:S01]  /*0860*/  IADD3.X R25, PT, PT, RZ, RZ, RZ, P4, P5 ;  /* 0x000000ffff197210 */ /* 0x000fe200027ea4ff */
[----:B------:R-:W-:Y:S01]  /*0870*/  VIADD R20, R0, 0x600 ;  /* 0x0000060000147836 */ /* 0x000fe20000000000 */
[----:B------:R-:W-:Y:S01]  /*0880*/  IADD3 R8, P2, PT, R8, R3, RZ ;  /* 0x0000000308087210 */ /* 0x000fe20007f5e0ff */
[----:B------:R-:W-:Y:S01]  /*0890*/  VIADD R16, R0, 0x500 ;  /* 0x0000050000107836 */ /* 0x000fe20000000000 */
[----:B------:R-:W-:-:S02]  /*08a0*/  ISETP.GE.AND P3, PT, R6, R21, PT ;  /* 0x000000150600720c */ /* 0x000fc40003f66270 */
[----:B------:R-:W-:Y:S02]  /*08b0*/  SEL R9, R9, RZ, P1 ;  /* 0x000000ff09097207 */ /* 0x000fe40000800000 */
[----:B------:R-:W-:Y:S02]  /*08c0*/  SEL R4, R24, R25, !P1 ;  /* 0x0000001918047207 */ /* 0x000fe40004800000 */
[----:B------:R-:W-:Y:S02]  /*08d0*/  ISETP.GE.AND P0, PT, R10, R21, PT ;  /* 0x000000150a00720c */ /* 0x000fe40003f06270 */
[----:B------:R-:W-:Y:S01]  /*08e0*/  SEL R3, R6, R2, !P3 ;  /* 0x0000000206037207 */ /* 0x000fe20005800000 */
[----:B------:R-:W-:Y:S01]  /*08f0*/  IMAD.X R9, R9, 0x1, R4, P2 ;  /* 0x0000000109097824 */ /* 0x000fe200010e0604 */
[----:B------:R-:W-:Y:S02]  /*0900*/  SEL R6, R22, R23, !P3 ;  /* 0x0000001716067207 */ /* 0x000fe40005800000 */
[----:B------:R-:W-:Y:S01]  /*0910*/  SEL R7, R10, R5, !P0 ;  /* 0x000000050a077207 */ /* 0x000fe20004000000 */
[----:B------:R-:W-:Y:S01]  /*0920*/  VIADD R10, R0, 0x300 ;  /* 0x00000300000a7836 */ /* 0x000fe20000000000 */
[----:B------:R-:W-:-:S02]  /*0930*/  SEL R4, R22, R23, !P0 ;  /* 0x0000001716047207 */ /* 0x000fc40004000000 */
[----:B0-----:R-:W-:Y:S02]  /*0940*/  LEA R14, P2, R8, UR4, 0x2 ;  /* 0x00000004080e7c11 */ /* 0x001fe4000f8410ff */
[----:B------:R-:W-:Y:S02]  /*0950*/  LOP3.LUT R12, R0, 0x400, RZ, 0xfc, !PT ;  /* 0x00000400000c7812 */ /* 0x000fe400078efcff */
[----:B------:R-:W-:Y:S02]  /*0960*/  SHF.R.S32.HI R2, RZ, 0x1f, R2 ;  /* 0x0000001fff027819 */ /* 0x000fe40000011402 */
[----:B------:R-:W-:Y:S01]  /*0970*/  IADD3 R3, P5, PT, R3, R6, RZ ;  /* 0x0000000603037210 */ /* 0x000fe20007fbe0ff */
[--C-:B------:R-:W-:Y:S01]  /*0980*/  IMAD.IADD R6, R10, 0x1, -R21.reuse ;  /* 0x000000010a067824 */ /* 0x100fe200078e0a15 */
[----:B------:R-:W-:Y:S01]  /*0990*/  IADD3 R7, P1, PT, R7, R4, RZ ;  /* 0x0000000407077210 */ /* 0x000fe20007f3e0ff */
[----:B------:R-:W-:Y:S01]  /*09a0*/  IMAD.IADD R4, R12, 0x1, -R21 ;  /* 0x000000010c047824 */ /* 0x000fe200078e0a15 */
[----:B------:R-:W-:-:S02]  /*09b0*/  LEA.HI.X R15, R8, UR5, R9, 0x2, P2 ;  /* 0x00000005080f7c11 */ /* 0x000fc400090f1409 */
[-C--:B------:R-:W-:Y:S02]  /*09c0*/  ISETP.GE.AND P2, PT, R10, R21.reuse, PT ;  /* 0x000000150a00720c */ /* 0x080fe40003f46270 */
[----:B------:R-:W-:Y:S02]  /*09d0*/  ISETP.GE.AND P4, PT, R12, R21, PT ;  /* 0x000000150c00720c */ /* 0x000fe40003f86270 */
[----:B------:R-:W-:Y:S02]  /*09e0*/  SEL R13, R24, R25, !P3 ;  /* 0x00000019180d7207 */ /* 0x000fe40005800000 */
[----:B------:R-:W-:Y:S02]  /*09f0*/  SEL R2, R2, RZ, P3 ;  /* 0x000000ff02027207 */ /* 0x000fe40001800000 */
[----:B------:R-:W-:Y:S02]  /*0a00*/  SEL R11, R10, R6, !P2 ;  /* 0x000000060a0b7207 */ /* 0x000fe40005000000 */
[----:B------:R-:W-:Y:S01]  /*0a10*/  SEL R10, R12, R4, !P4 ;  /* 0x000000040c0a7207 */ /* 0x000fe20006000000 */
[----:B------:R-:W-:Y:S01]  /*0a20*/  IMAD.X R12, R2, 0x1, R13, P5 ;  /* 0x00000001020c7824 */ /* 0x000fe200028e060d */
[----:B------:R-:W-:-:S02]  /*0a30*/  SEL R8, R22, R23, !P2 ;  /* 0x0000001716087207 */ /* 0x000fc40005000000 */
[----:B------:R-:W-:Y:S02]  /*0a40*/  SEL R9, R22, R23, !P4 ;  /* 0x0000001716097207 */ /* 0x000fe40006000000 */
[----:B------:R-:W-:Y:S02]  /*0a50*/  LEA R2, P3, R3, UR4, 0x2 ;  /* 0x0000000403027c11 */ /* 0x000fe4000f8610ff */
[----:B------:R-:W-:Y:S02]  /*0a60*/  SHF.R.S32.HI R5, RZ, 0x1f, R5 ;  /* 0x0000001fff057819 */ /* 0x000fe40000011405 */
[----:B------:R-:W-:Y:S01]  /*0a70*/  IADD3 R11, P5, PT, R11, R8, RZ ;  /* 0x000000080b0b7210 */ /* 0x000fe20007fbe0ff */
[----:B------:R-:W-:Y:S01]  /*0a80*/  IMAD.IADD R8, R20, 0x1, -R21 ;  /* 0x0000000114087824 */ /* 0x000fe200078e0a15 */
[----:B------:R-:W-:Y:S02]  /*0a90*/  IADD3 R10, P6, PT, R10, R9, RZ ;  /* 0x000000090a0a7210 */ /* 0x000fe40007fde0ff */
[----:B------:R-:W-:-:S02]  /*0aa0*/  LEA.HI.X R3, R3, UR5, R12, 0x2, P3 ;  /* 0x0000000503037c11 */ /* 0x000fc400098f140c */
[----:B------:R-:W-:Y:S02]  /*0ab0*/  SEL R9, R24, R25, !P0 ;  /* 0x0000001918097207 */ /* 0x000fe40004000000 */
[----:B------:R-:W-:Y:S01]  /*0ac0*/  SEL R12, R5, RZ, P0 ;  /* 0x000000ff050c7207 */ /* 0x000fe20000000000 */
[----:B------:R-:W-:Y:S01]  /*0ad0*/  IMAD.IADD R5, R16, 0x1, -R21 ;  /* 0x0000000110057824 */ /* 0x000fe200078e0a15 */
[-C--:B------:R-:W-:Y:S02]  /*0ae0*/  ISETP.GE.AND P0, PT, R20, R21.reuse, PT ;  /* 0x000000151400720c */ /* 0x080fe40003f06270 */
[----:B------:R-:W-:Y:S01]  /*0af0*/  ISETP.GE.AND P3, PT, R16, R21, PT ;  /* 0x000000151000720c */ /* 0x000fe20003f66270 */
[----:B------:R-:W-:Y:S01]  /*0b00*/  IMAD.X R12, R12, 0x1, R9, P1 ;  /* 0x000000010c0c7824 */ /* 0x000fe200008e0609 */
[----:B------:R-:W-:Y:S02]  /*0b10*/  SHF.R.S32.HI R6, RZ, 0x1f, R6 ;  /* 0x0000001fff067819 */ /* 0x000fe40000011406 */
[----:B------:R-:W-:-:S02]  /*0b20*/  SEL R13, R20, R8, !P0 ;  /* 0x00000008140d7207 */ /* 0x000fc40004000000 */
[----:B------:R-:W-:Y:S02]  /*0b30*/  SEL R9, R16, R5, !P3 ;  /* 0x0000000510097207 */ /* 0x000fe40005800000 */
[----:B------:R-:W-:Y:S02]  /*0b40*/  SEL R20, R22, R23, !P3 ;  /* 0x0000001716147207 */ /* 0x000fe40005800000 */
[----:B------:R-:W-:Y:S02]  /*0b50*/  SEL R17, R6, RZ, P2 ;  /* 0x000000ff06117207 */ /* 0x000fe40001000000 */
[----:B------:R-:W-:Y:S02]  /*0b60*/  SEL R26, R24, R25, !P2 ;  /* 0x00000019181a7207 */ /* 0x000fe40005000000 */
[----:B------:R-:W-:Y:S02]  /*0b70*/  SEL R16, R22, R23, !P0 ;  /* 0x0000001716107207 */ /* 0x000fe40004000000 */
[----:B------:R-:W-:Y:S01]  /*0b80*/  IADD3 R9, P2, PT, R9, R20, RZ ;  /* 0x0000001409097210 */ /* 0x000fe20007f5e0ff */
[----:B------:R-:W-:Y:S01]  /*0b90*/  IMAD.X R20, R17, 0x1, R26, P5 ;  /* 0x0000000111147824 */ /* 0x000fe200028e061a */
[----:B------:R-:W-:-:S02]  /*0ba0*/  SHF.R.S32.HI R6, RZ, 0x1f, R4 ;  /* 0x0000001fff067819 */ /* 0x000fc40000011404 */
[----:B------:R-:W-:Y:S02]  /*0bb0*/  LEA R26, P5, R11, UR4, 0x2 ;  /* 0x000000040b1a7c11 */ /* 0x000fe4000f8a10ff */
[----:B------:R-:W-:Y:S02]  /*0bc0*/  IADD3 R4, P1, PT, R13, R16, RZ ;  /* 0x000000100d047210 */ /* 0x000fe40007f3e0ff */
[----:B------:R-:W-:Y:S01]  /*0bd0*/  SEL R16, R24, R25, !P4 ;  /* 0x0000001918107207 */ /* 0x000fe20006000000 */
[----:B------:R0:W5:Y:S01]  /*0be0*/  LDG.E R13, desc[UR8][R14.64] ;  /* 0x000000080e0d7981 */ /* 0x000162000c1e1900 */
[----:B------:R-:W-:Y:S02]  /*0bf0*/  SEL R17, R6, RZ, P4 ;  /* 0x000000ff06117207 */ /* 0x000fe40002000000 */
[----:B------:R-:W-:Y:S02]  /*0c00*/  LEA R6, P4, R7, UR4, 0x2 ;  /* 0x0000000407067c11 */ /* 0x000fe4000f8810ff */
[----:B------:R-:W-:Y:S01]  /*0c10*/  LEA.HI.X R27, R11, UR5, R20, 0x2, P5 ;  /* 0x000000050b1b7c11 */ /* 0x000fe2000a8f1414 */
[C---:B------:R-:W-:Y:S01]  /*0c20*/  VIADD R20, R0.reuse, 0x700 ;  /* 0x0000070000147836 */ /* 0x040fe20000000000 */
[----:B------:R-:W-:Y:S01]  /*0c30*/  LEA.HI.X R7, R7, UR5, R12, 0x2, P4 ;  /* 0x0000000507077c11 */ /* 0x000fe2000a0f140c */
[----:B------:R-:W-:Y:S01]  /*0c40*/  IMAD.X R17, R17, 0x1, R16, P6 ;  /* 0x0000000111117824 */ /* 0x000fe200030e0610 */
[----:B------:R-:W-:Y:S01]  /*0c50*/  LOP3.LUT R28, R0, 0x800, RZ, 0xfc, !PT ;  /* 0x00000800001c7812 */ /* 0x000fe200078efcff */
[C---:B------:R-:W-:Y:S01]  /*0c60*/  IMAD.IADD R16, R20.reuse, 0x1, -R21 ;  /* 0x0000000114107824 */ /* 0x040fe200078e0a15 */
[----:B------:R-:W-:Y:S01]  /*0c70*/  ISETP.GE.AND P5, PT, R20, R21, PT ;  /* 0x000000151400720c */ /* 0x000fe20003fa6270 */
[----:B------:R1:W5:Y:S01]  /*0c80*/  LDG.E R11, desc[UR8][R6.64] ;  /* 0x00000008060b7981 */ /* 0x000362000c1e1900 */
[----:B------:R-:W-:Y:S01]  /*0c90*/  SHF.R.S32.HI R5, RZ, 0x1f, R5 ;  /* 0x0000001fff057819 */ /* 0x000fe20000011405 */
[----:B0-----:R-:W-:Y:S01]  /*0ca0*/  IMAD.IADD R14, R28, 0x1, -R21 ;  /* 0x000000011c0e7824 */ /* 0x001fe200078e0a15 */
[----:B------:R-:W-:Y:S01]  /*0cb0*/  SEL R20, R20, R16, !P5 ;  /* 0x0000001014147207 */ /* 0x000fe20006800000 */
[----:B------:R0:W5:Y:S01]  /*0cc0*/  LDG.E R12, desc[UR8][R2.64] ;  /* 0x00000008020c7981 */ /* 0x000162000c1e1900 */
[----:B------:R-:W-:-:S02]  /*0cd0*/  SEL R29, R22, R23, !P5 ;  /* 0x00000017161d7207 */ /* 0x000fc40006800000 */
[----:B------:R-:W-:Y:S02]  /*0ce0*/  SEL R15, R5, RZ, P3 ;  /* 0x000000ff050f7207 */ /* 0x000fe40001800000 */
[----:B-1----:R-:W-:Y:S02]  /*0cf0*/  SEL R6, R24, R25, !P3 ;  /* 0x0000001918067207 */ /* 0x002fe40005800000 */
[----:B------:R-:W-:Y:S02]  /*0d00*/  ISETP.GE.AND P4, PT, R28, R21, PT ;  /* 0x000000151c00720c */ /* 0x000fe40003f86270 */
[----:B------:R-:W-:Y:S01]  /*0d10*/  IADD3 R5, P3, PT, R20, R29, RZ ;  /* 0x0000001d14057210 */ /* 0x000fe20007f7e0ff */
[----:B------:R-:W-:Y:S01]  /*0d20*/  IMAD.X R20, R15, 0x1, R6, P2 ;  /* 0x000000010f147824 */ /* 0x000fe200010e0606 */
[----:B0-----:R-:W-:Y:S02]  /*0d30*/  LEA R2, P6, R10, UR4, 0x2 ;  /* 0x000000040a027c11 */ /* 0x001fe4000f8c10ff */
[----:B------:R-:W-:-:S02]  /*0d40*/  SEL R15, R28, R14, !P4 ;  /* 0x0000000e1c0f7207 */ /* 0x000fc40006000000 */
[----:B------:R-:W-:Y:S02]  /*0d50*/  SEL R28, R22, R23, !P4 ;  /* 0x00000017161c7207 */ /* 0x000fe40006000000 */
[----:B------:R-:W-:Y:S02]  /*0d60*/  LEA.HI.X R3, R10, UR5, R17, 0x2, P6 ;  /* 0x000000050a037c11 */ /* 0x000fe4000b0f1411 */
[----:B------:R-:W-:Y:S01]  /*0d70*/  LEA R6, P2, R9, UR4, 0x2 ;  /* 0x0000000409067c11 */ /* 0x000fe2000f8410ff */
[----:B------:R0:W5:Y:S01]  /*0d80*/  LDG.E R10, desc[UR8][R26.64] ;  /* 0x000000081a0a7981 */ /* 0x000162000c1e1900 */
[----:B------:R-:W-:Y:S01]  /*0d90*/  IADD3 R15, P6, PT, R15, R28, RZ ;  /* 0x0000001c0f0f7210 */ /* 0x000fe20007fde0ff */
[----:B------:R-:W-:Y:S01]  /*0da0*/  VIADD R28, R0, 0x900 ;  /* 0x00000900001c7836 */ /* 0x000fe20000000000 */
[----:B------:R-:W-:Y:S02]  /*0db0*/  LEA.HI.X R7, R9, UR5, R20, 0x2, P2 ;  /* 0x0000000509077c11 */ /* 0x000fe400090f1414 */
[----:B------:R-:W-:Y:S01]  /*0dc0*/  SHF.R.S32.HI R8, RZ, 0x1f, R8 ;  /* 0x0000001fff087819 */ /* 0x000fe20000011408 */
[C---:B------:R-:W-:Y:S01]  /*0dd0*/  IMAD.IADD R20, R28.reuse, 0x1, -R21 ;  /* 0x000000011c147824 */ /* 0x040fe200078e0a15 */
[----:B------:R-:W-:Y:S01]  /*0de0*/  ISETP.GE.AND P2, PT, R28, R21, PT ;  /* 0x000000151c00720c */ /* 0x000fe20003f46270 */
[----:B------:R1:W5:Y:S01]  /*0df0*/  LDG.E R9, desc[UR8][R2.64] ;  /* 0x0000000802097981 */ /* 0x000362000c1e1900 */
[----:B------:R-:W-:-:S02]  /*0e00*/  SHF.R.S32.HI R16, RZ, 0x1f, R16 ;  /* 0x0000001fff107819 */ /* 0x000fc40000011410 */
[----:B------:R-:W-:Y:S02]  /*0e10*/  SEL R17, R28, R20, !P2 ;  /* 0x000000141c117207 */ /* 0x000fe40005000000 */
[----:B------:R-:W-:Y:S02]  /*0e20*/  SEL R28, R22, R23, !P2 ;  /* 0x00000017161c7207 */ /* 0x000fe40005000000 */
[-C--:B0-----:R-:W-:Y:S02]  /*0e30*/  SEL R27, R24, R25.reuse, !P0 ;  /* 0x00000019181b7207 */ /* 0x081fe40004000000 */
[----:B------:R-:W-:Y:S02]  /*0e40*/  SEL R8, R8, RZ, P0 ;  /* 0x000000ff08087207 */ /* 0x000fe40000000000 */
[----:B------:R-:W-:Y:S02]  /*0e50*/  IADD3 R17, P0, PT, R17, R28, RZ ;  /* 0x0000001c11117210 */ /* 0x000fe40007f1e0ff */
[----:B------:R-:W-:-:S02]  /*0e60*/  SEL R29, R24, R25, !P5 ;  /* 0x00000019181d7207 */ /* 0x000fc40006800000 */
[----:B------:R-:W-:Y:S01]  /*0e70*/  SEL R28, R16, RZ, P5 ;  /* 0x000000ff101c7207 */ /* 0x000fe20002800000 */
[----:B------:R-:W-:Y:S02]  /*0e80*/  VIADD R16, R0, 0xa00 ;  /* 0x00000a0000107836 */ /* 0x000fe40000000000 */
[----:B------:R-:W-:Y:S02]  /*0e90*/  IMAD.X R27, R8, 0x1, R27, P1 ;  /* 0x00000001081b7824 */ /* 0x000fe400008e061b */
[----:B------:R-:W-:Y:S01]  /*0ea0*/  IMAD.X R28, R28, 0x1, R29, P3 ;  /* 0x000000011c1c7824 */ /* 0x000fe200018e061d */
[----:B-1----:R-:W-:Y:S01]  /*0eb0*/  LEA R2, P3, R4, UR4, 0x2 ;  /* 0x0000000404027c11 */ /* 0x002fe2000f8610ff */
[C---:B------:R-:W-:Y:S01]  /*0ec0*/  IMAD.IADD R26, R16.reuse, 0x1, -R21 ;  /* 0x00000001101a7824 */ /* 0x040fe200078e0a15 */
[----:B------:R-:W-:Y:S01]  /*0ed0*/  ISETP.GE.AND P1, PT, R16, R21, PT ;  /* 0x000000151000720c */ /* 0x000fe20003f26270 */
[----:B------:R-:W5:Y:S01]  /*0ee0*/  LDG.E R8, desc[UR8][R6.64] ;  /* 0x0000000806087981 */ /* 0x000f62000c1e1900 */
[----:B------:R-:W-:-:S02]  /*0ef0*/  SHF.R.S32.HI R14, RZ, 0x1f, R14 ;  /* 0x0000001fff0e7819 */ /* 0x000fc4000001140e */
[----:B------:R-:W-:Y:S02]  /*0f00*/  LEA.HI.X R3, R4, UR5, R27, 0x2, P3 ;  /* 0x0000000504037c11 */ /* 0x000fe400098f141b */
[----:B------:R-:W-:Y:S02]  /*0f10*/  SEL R16, R16, R26, !P1 ;  /* 0x0000001a10107207 */ /* 0x000fe40004800000 */
[----:B------:R-:W-:Y:S02]  /*0f20*/  SEL R27, R22, R23, !P1 ;  /* 0x00000017161b7207 */ /* 0x000fe40004800000 */
[----:B------:R-:W-:Y:S01]  /*0f30*/  LEA R4, P5, R5, UR4, 0x2 ;  /* 0x0000000405047c11 */ /* 0x000fe2000f8a10ff */
[----:B------:R0:W5:Y:S01]  /*0f40*/  LDG.E R7, desc[UR8][R2.64] ;  /* 0x0000000802077981 */ /* 0x000162000c1e1900 */
[----:B------:R-:W-:Y:S02]  /*0f50*/  SHF.R.S32.HI R20, RZ, 0x1f, R20 ;  /* 0x0000001fff147819 */ /* 0x000fe40000011414 */
[----:B------:R-:W-:-:S02]  /*0f60*/  SEL R29, R24, R25, !P4 ;  /* 0x00000019181d7207 */ /* 0x000fc40006000000 */
[----:B------:R-:W-:Y:S02]  /*0f70*/  SEL R14, R14, RZ, P4 ;  /* 0x000000ff0e0e7207 */ /* 0x000fe40002000000 */
[----:B------:R-:W-:Y:S02]  /*0f80*/  IADD3 R16, P3, PT, R16, R27, RZ ;  /* 0x0000001b10107210 */ /* 0x000fe40007f7e0ff */
[----:B------:R-:W-:Y:S02]  /*0f90*/  LEA.HI.X R5, R5, UR5, R28, 0x2, P5 ;  /* 0x0000000505057c11 */ /* 0x000fe4000a8f141c */
[----:B------:R-:W-:Y:S01]  /*0fa0*/  SEL R28, R20, RZ, P2 ;  /* 0x000000ff141c7207 */ /* 0x000fe20001000000 */
[----:B------:R-:W-:Y:S01]  /*0fb0*/  IMAD.X R20, R14, 0x1, R29, P6 ;  /* 0x000000010e147824 */ /* 0x000fe200030e061d */
[----:B------:R-:W-:Y:S01]  /*0fc0*/  SEL R27, R24, R25, !P2 ;  /* 0x00000019181b7207 */ /* 0x000fe20005000000 */
[----:B------:R-:W-:Y:S01]  /*0fd0*/  VIADD R29, R0, 0xb00 ;  /* 0x00000b00001d7836 */ /* 0x000fe20000000000 */
[----:B------:R-:W-:Y:S01]  /*0fe0*/  SHF.R.S32.HI R26, RZ, 0x1f, R26 ;  /* 0x0000001fff1a7819 */ /* 0x000fe2000001141a */
[----:B------:R1:W5:Y:S02]  /*0ff0*/  LDG.E R6, desc[UR8][R4.64] ;  /* 0x0000000804067981 */ /* 0x000364000c1e1900 */
[----:B------:R-:W-:Y:S01]  /*1000*/  IMAD.X R28, R28, 0x1, R27, P0 ;  /* 0x000000011c1c7824 */ /* 0x000fe200000e061b */
[----:B------:R-:W-:Y:S01]  /*1010*/  LEA R14, P0, R15, UR4, 0x2 ;  /* 0x000000040f0e7c11 */ /* 0x000fe2000f8010ff */
[C---:B------:R-:W-:Y:S01]  /*1020*/  IMAD.IADD R27, R29.reuse, 0x1, -R21 ;  /* 0x000000011d1b7824 */ /* 0x040fe200078e0a15 */
[----:B------:R-:W-:-:S02]  /*1030*/  ISETP.GE.AND P4, PT, R29, R21, PT ;  /* 0x000000151d00720c */ /* 0x000fc40003f86270 */
[----:B------:R-:W-:Y:S02]  /*1040*/  LEA.HI.X R15, R15, UR5, R20, 0x2, P0 ;  /* 0x000000050f0f7c11 */ /* 0x000fe400080f1414 */
[----:B------:R-:W-:Y:S02]  /*1050*/  SEL R20, R29, R27, !P4 ;  /* 0x0000001b1d147207 */ /* 0x000fe40006000000 */
[----:B0-----:R-:W-:Y:S01]  /*1060*/  SEL R3, R22, R23, !P4 ;  /* 0x0000001716037207 */ /* 0x001fe20006000000 */
[----:B------:R0:W5:Y:S01]  /*1070*/  LDG.E R5, desc[UR8][R14.64] ;  /* 0x000000080e057981 */ /* 0x000162000c1e1900 */
[C---:B------:R-:W-:Y:S02]  /*1080*/  LEA R2, P0, R17.reuse, UR4, 0x2 ;  /* 0x0000000411027c11 */ /* 0x040fe4000f8010ff */
[----:B------:R-:W-:Y:S02]  /*1090*/  IADD3 R20, P2, PT, R20, R3, RZ ;  /* 0x0000000314147210 */ /* 0x000fe40007f5e0ff */
[----:B------:R-:W-:-:S02]  /*10a0*/  LEA.HI.X R3, R17, UR5, R28, 0x2, P0 ;  /* 0x0000000511037c11 */ /* 0x000fc400080f141c */
[-C--:B------:R-:W-:Y:S02]  /*10b0*/  SEL R28, R24, R25.reuse, !P1 ;  /* 0x00000019181c7207 */ /* 0x080fe40004800000 */
[----:B------:R-:W-:Y:S02]  /*10c0*/  SEL R17, R26, RZ, P1 ;  /* 0x000000ff1a117207 */ /* 0x000fe40000800000 */
[----:B------:R-:W-:Y:S02]  /*10d0*/  SHF.R.S32.HI R27, RZ, 0x1f, R27 ;  /* 0x0000001fff1b7819 */ /* 0x000fe4000001141b */
[----:B-1----:R-:W-:Y:S01]  /*10e0*/  SEL R4, R24, R25, !P4 ;  /* 0x0000001918047207 */ /* 0x002fe20006000000 */
[----:B------:R-:W-:Y:S01]  /*10f0*/  IMAD.X R17, R17, 0x1, R28, P3 ;  /* 0x0000000111117824 */ /* 0x000fe200018e061c */
[----:B------:R-:W-:Y:S02]  /*1100*/  SEL R27, R27, RZ, P4 ;  /* 0x000000ff1b1b7207 */ /* 0x000fe40002000000 */
[----:B------:R-:W-:-:S02]  /*1110*/  LOP3.LUT R28, R0, 0xc00, RZ, 0xfc, !PT ;  /* 0x00000c00001c7812 */ /* 0x000fc400078efcff */
[----:B------:R-:W-:Y:S01]  /*1120*/  LEA R26, P0, R16, UR4, 0x2 ;  /* 0x00000004101a7c11 */ /* 0x000fe2000f8010ff */
[----:B------:R-:W-:Y:S01]  /*1130*/  IMAD.X R29, R27, 0x1, R4, P2 ;  /* 0x000000011b1d7824 */ /* 0x000fe200010e0604 */
[C---:B------:R-:W-:Y:S01]  /*1140*/  ISETP.GE.AND P2, PT, R28.reuse, R21, PT ;  /* 0x000000151c00720c */ /* 0x040fe20003f46270 */
[----:B0-----:R-:W-:Y:S01]  /*1150*/  IMAD.IADD R15, R28, 0x1, -R21 ;  /* 0x000000011c0f7824 */ /* 0x001fe200078e0a15 */
[----:B------:R-:W-:Y:S01]  /*1160*/  LEA.HI.X R27, R16, UR5, R17, 0x2, P0 ;  /* 0x00000005101b7c11 */ /* 0x000fe200080f1411 */
[----:B------:R-:W5:Y:S01]  /*1170*/  LDG.E R4, desc[UR8][R2.64] ;  /* 0x0000000802047981 */ /* 0x000f62000c1e1900 */
[----:B------:R-:W-:Y:S02]  /*1180*/  LEA R14, P0, R20, UR4, 0x2 ;  /* 0x00000004140e7c11 */ /* 0x000fe4000f8010ff */
[----:B------:R-:W-:Y:S02]  /*1190*/  SEL R17, R28, R15, !P2 ;  /* 0x0000000f1c117207 */ /* 0x000fe40005000000 */
[----:B------:R-:W-:-:S02]  /*11a0*/  SHF.R.S32.HI R16, RZ, 0x1f, R15 ;  /* 0x0000001fff107819 */ /* 0x000fc4000001140f */
[----:B------:R-:W-:Y:S02]  /*11b0*/  SEL R28, R22, R23, !P2 ;  /* 0x00000017161c7207 */ /* 0x000fe40005000000 */
[----:B------:R-:W-:Y:S01]  /*11c0*/  LEA.HI.X R15, R20, UR5, R29, 0x2, P0 ;  /* 0x00000005140f7c11 */ /* 0x000fe200080f141d */
[----:B------:R0:W5:Y:S01]  /*11d0*/  LDG.E R3, desc[UR8][R26.64] ;  /* 0x000000081a037981 */ /* 0x000162000c1e1900 */
[----:B------:R-:W-:Y:S02]  /*11e0*/  IADD3 R17, P1, PT, R17, R28, RZ ;  /* 0x0000001c11117210 */ /* 0x000fe40007f3e0ff */
[----:B------:R-:W-:Y:S01]  /*11f0*/  SEL R16, R16, RZ, P2 ;  /* 0x000000ff10107207 */ /* 0x000fe20001000000 */
[----:B------:R-:W-:Y:S01]  /*1200*/  VIADD R20, R0, 0xd00 ;  /* 0x00000d0000147836 */ /* 0x000fe20000000000 */
[----:B------:R-:W-:Y:S01]  /*1210*/  SEL R29, R24, R25, !P2 ;  /* 0x00000019181d7207 */ /* 0x000fe20005000000 */
[----:B------:R1:W5:Y:S04]  /*1220*/  LDG.E R2, desc[UR8][R14.64] ;  /* 0x000000080e027981 */ /* 0x000368000c1e1900 */
[----:B------:R-:W-:Y:S01]  /*1230*/  IMAD.X R28, R16, 0x1, R29, P1 ;  /* 0x00000001101c7824 */ /* 0x000fe200008e061d */
[----:B------:R-:W-:Y:S01]  /*1240*/  LEA R16, P0, R17, UR4, 0x2 ;  /* 0x0000000411107c11 */ /* 0x000fe2000f8010ff */
[C---:B------:R-:W-:Y:S01]  /*1250*/  IMAD.IADD R29, R20.reuse, 0x1, -R21 ;  /* 0x00000001141d7824 */ /* 0x040fe200078e0a15 */
[----:B------:R-:W-:-:S02]  /*1260*/  ISETP.GE.AND P1, PT, R20, R21, PT ;  /* 0x000000151400720c */ /* 0x000fc40003f26270 */
[----:B------:R-:W-:Y:S02]  /*1270*/  LEA.HI.X R17, R17, UR5, R28, 0x2, P0 ;  /* 0x0000000511117c11 */ /* 0x000fe400080f141c */
[----:B------:R-:W-:Y:S02]  /*1280*/  SEL R28, R20, R29, !P1 ;  /* 0x0000001d141c7207 */ /* 0x000fe40004800000 */
[----:B------:R-:W-:Y:S02]  /*1290*/  SEL R20, R22, R23, !P1 ;  /* 0x0000001716147207 */ /* 0x000fe40004800000 */
[----:B------:R-:W-:Y:S02]  /*12a0*/  SHF.R.S32.HI R29, RZ, 0x1f, R29 ;  /* 0x0000001fff1d7819 */ /* 0x000fe4000001141d */
[----:B------:R-:W-:Y:S02]  /*12b0*/  IADD3 R28, P0, PT, R28, R20, RZ ;  /* 0x000000141c1c7210 */ /* 0x000fe40007f1e0ff */
[----:B0-----:R-:W-:Y:S01]  /*12c0*/  SEL R26, R24, R25, !P1 ;  /* 0x00000019181a7207 */ /* 0x001fe20004800000 */
[----:B------:R-:W-:Y:S01]  /*12d0*/  VIADD R27, R0, 0xe00 ;  /* 0x00000e00001b7836 */ /* 0x000fe20000000000 */
[----:B-1----:R-:W-:Y:S01]  /*12e0*/  SEL R15, R29, RZ, P1 ;  /* 0x000000ff1d0f7207 */ /* 0x002fe20000800000 */
[----:B------:R0:W5:Y:S04]  /*12f0*/  LDG.E R20, desc[UR8][R16.64] ;  /* 0x0000000810147981 */ /* 0x000168000c1e1900 */
[----:B------:R-:W-:Y:S01]  /*1300*/  IMAD.X R15, R15, 0x1, R26, P0 ;  /* 0x000000010f0f7824 */ /* 0x000fe200000e061a */
[C---:B------:R-:W-:Y:S01]  /*1310*/  ISETP.GE.AND P1, PT, R27.reuse, R21, PT ;  /* 0x000000151b00720c */ /* 0x040fe20003f26270 */
[----:B------:R-:W-:Y:S01]  /*1320*/  IMAD.IADD R26, R27, 0x1, -R21 ;  /* 0x000000011b1a7824 */ /* 0x000fe200078e0a15 */
[----:B------:R-:W-:-:S02]  /*1330*/  LEA R14, P0, R28, UR4, 0x2 ;  /* 0x000000041c0e7c11 */ /* 0x000fc4000f8010ff */
[----:B0-----:R-:W-:Y:S02]  /*1340*/  SEL R16, R22, R23, !P1 ;  /* 0x0000001716107207 */ /* 0x001fe40004800000 */
[----:B------:R-:W-:Y:S02]  /*1350*/  SEL R27, R27, R26, !P1 ;  /* 0x0000001a1b1b7207 */ /* 0x000fe40004800000 */
[----:B------:R-:W-:Y:S02]  /*1360*/  SHF.R.S32.HI R26, RZ, 0x1f, R26 ;  /* 0x0000001fff1a7819 */ /* 0x000fe4000001141a */
[----:B------:R-:W-:Y:S02]  /*1370*/  LEA.HI.X R15, R28, UR5, R15, 0x2, P0 ;  /* 0x000000051c0f7c11 */ /* 0x000fe400080f140f */
[----:B------:R-:W-:Y:S02]  /*1380*/  IADD3 R17, P0, PT, R27, R16, RZ ;  /* 0x000000101b117210 */ /* 0x000fe40007f1e0ff */
[----:B------:R-:W-:-:S02]  /*1390*/  SEL R26, R26, RZ, P1 ;  /* 0x000000ff1a1a7207 */ /* 0x000fc40000800000 */
[----:B------:R-:W-:Y:S01]  /*13a0*/  SEL R27, R24, R25, !P1 ;  /* 0x00000019181b7207 */ /* 0x000fe20004800000 */
[----:B------:R-:W-:-:S04]  /*13b0*/  VIADD R29, R0, 0xf00 ;  /* 0x00000f00001d7836 */ /* 0x000fc80000000000 */
[----:B------:R-:W-:Y:S01]  /*13c0*/  IMAD.X R26, R26, 0x1, R27, P0 ;  /* 0x000000011a1a7824 */ /* 0x000fe200000e061b */
[----:B------:R-:W-:Y:S01]  /*13d0*/  LEA R16, P0, R17, UR4, 0x2 ;  /* 0x0000000411107c11 */ /* 0x000fe2000f8010ff */
[C---:B------:R-:W-:Y:S01]  /*13e0*/  IMAD.IADD R28, R29.reuse, 0x1, -R21 ;  /* 0x000000011d1c7824 */ /* 0x040fe200078e0a15 */
[----:B------:R-:W-:Y:S02]  /*13f0*/  ISETP.GE.AND P1, PT, R29, R21, PT ;  /* 0x000000151d00720c */ /* 0x000fe40003f26270 */
[----:B------:R-:W-:Y:S02]  /*1400*/  LEA.HI.X R17, R17, UR5, R26, 0x2, P0 ;  /* 0x0000000511117c11 */ /* 0x000fe400080f141a */
[----:B------:R0:W5:Y:S04]  /*1410*/  LDG.E R26, desc[UR8][R14.64] ;  /* 0x000000080e1a7981 */ /* 0x000168000c1e1900 */
[----:B------:R1:W5:Y:S01]  /*1420*/  LDG.E R27, desc[UR8][R16.64] ;  /* 0x00000008101b7981 */ /* 0x000362000c1e1900 */
[----:B0-----:R-:W-:-:S02]  /*1430*/  SEL R14, R29, R28, !P1 ;  /* 0x0000001c1d0e7207 */ /* 0x001fc40004800000 */
[----:B------:R-:W-:Y:S02]  /*1440*/  SHF.R.S32.HI R29, RZ, 0x1f, R28 ;  /* 0x0000001fff1d7819 */ /* 0x000fe4000001141c */
[----:B------:R-:W-:Y:S02]  /*1450*/  SEL R28, R22, R23, !P1 ;  /* 0x00000017161c7207 */ /* 0x000fe40004800000 */
[----:B------:R-:W-:Y:S02]  /*1460*/  SEL R29, R29, RZ, P1 ;  /* 0x000000ff1d1d7207 */ /* 0x000fe40000800000 */
[----:B------:R-:W-:Y:S02]  /*1470*/  IADD3 R28, P0, PT, R14, R28, RZ ;  /* 0x0000001c0e1c7210 */ /* 0x000fe40007f1e0ff */
[----:B------:R-:W-:-:S05]  /*1480*/  SEL R14, R24, R25, !P1 ;  /* 0x00000019180e7207 */ /* 0x000fca0004800000 */
[----:B------:R-:W-:Y:S01]  /*1490*/  IMAD.X R15, R29, 0x1, R14, P0 ;  /* 0x000000011d0f7824 */ /* 0x000fe200000e060e */
[----:B------:R-:W-:-:S04]  /*14a0*/  LEA R14, P0, R28, UR4, 0x2 ;  /* 0x000000041c0e7c11 */ /* 0x000fc8000f8010ff */
[----:B------:R-:W-:Y:S02]  /*14b0*/  LEA.HI.X R15, R28, UR5, R15, 0x2, P0 ;  /* 0x000000051c0f7c11 */ /* 0x000fe400080f140f */
[----:B------:R-:W-:-:S04]  /*14c0*/  LOP3.LUT R28, R0, 0x1000, RZ, 0xfc, !PT ;  /* 0x00001000001c7812 */ /* 0x000fc800078efcff */
[C---:B------:R-:W-:Y:S01]  /*14d0*/  ISETP.GE.AND P1, PT, R28.reuse, R21, PT ;  /* 0x000000151c00720c */ /* 0x040fe20003f26270 */
[----:B-1----:R-:W-:-:S03]  /*14e0*/  IMAD.IADD R16, R28, 0x1, -R21 ;  /* 0x000000011c107824 */ /* 0x002fc600078e0a15 */
[----:B------:R-:W-:Y:S02]  /*14f0*/  SEL R22, R22, R23, !P1 ;  /* 0x0000001716167207 */ /* 0x000fe40004800000 */
[----:B------:R-:W-:Y:S02]  /*1500*/  SEL R17, R28, R16, !P1 ;  /* 0x000000101c117207 */ /* 0x000fe40004800000 */
[----:B------:R-:W-:Y:S02]  /*1510*/  SHF.R.S32.HI R16, RZ, 0x1f, R16 ;  /* 0x0000001fff107819 */ /* 0x000fe40000011410 */
[----:B------:R-:W-:Y:S02]  /*1520*/  SEL R25, R24, R25, !P1 ;  /* 0x0000001918197207 */ /* 0x000fe40004800000 */
[----:B------:R-:W-:Y:S02]  /*1530*/  IADD3 R17, P0, PT, R17, R22, RZ ;  /* 0x0000001611117210 */ /* 0x000fe40007f1e0ff */
[----:B------:R-:W-:-:S05]  /*1540*/  SEL R16, R16, RZ, P1 ;  /* 0x000000ff10107207 */ /* 0x000fca0000800000 */
[----:B------:R-:W-:Y:S01]  /*1550*/  IMAD.X R22, R16, 0x1, R25, P0 ;  /* 0x0000000110167824 */ /* 0x000fe200000e0619 */
[----:B------:R-:W-:-:S04]  /*1560*/  LEA R16, P0, R17, UR4, 0x2 ;  /* 0x0000000411107c11 */ /* 0x000fc8000f8010ff */
[----:B------:R-:W-:Y:S02]  /*1570*/  LEA.HI.X R17, R17, UR5, R22, 0x2, P0 ;  /* 0x0000000511117c11 */ /* 0x000fe400080f1416 */
[----:B------:R1:W5:Y:S04]  /*1580*/  LDG.E R22, desc[UR8][R14.64] ;  /* 0x000000080e167981 */ /* 0x000368000c1e1900 */
[----:B------:R1:W5:Y:S03]  /*1590*/  LDG.E R23, desc[UR8][R16.64] ;  /* 0x0000000810177981 */ /* 0x000366000c1e1900 */
.L_x_1513:
[----:B------:R-:W2:Y:S01]  /*15a0*/  S2UR UR5, SR_CgaCtaId ;  /* 0x00000000000579c3 */ /* 0x000ea20000008800 */
[----:B------:R-:W-:Y:S01]  /*15b0*/  UMOV UR4, 0x400 ;  /* 0x0000040000047882 */ /* 0x000fe20000000000 */
[----:B------:R-:W-:Y:S01]  /*15c0*/  IMAD.IADD R19, R19, 0x1, -R18 ;  /* 0x0000000113137824 */ /* 0x000fe200078e0a12 */
[----:B--2---:R-:W-:-:S06]  /*15d0*/  ULEA UR4, UR5, UR4, 0x18 ;  /* 0x0000000405047291 */ /* 0x004fcc000f8ec0ff */
[----:B01----:R-:W-:-:S05]  /*15e0*/  LEA R15, R0, UR4, 0x2 ;  /* 0x00000004000f7c11 */ /* 0x003fca000f8e10ff */
        /* <DEDUP_REMOVED lines=20> */
[----:B-1----:R-:W-:Y:S01]  /*1730*/  IMAD.IADD R2, R21, 0x1, R19 ;  /* 0x0000000115027824 */ /* 0x002fe200078e0213 */
[----:B------:R-:W-:Y:S04]  /*1740*/  BSSY.RECONVERGENT B0, `(.L_x_1514) ;  /* 0x000004b000007945 */ /* 0x000fe80003800200 */
[----:B------:R-:W-:-:S04]  /*1750*/  VIMNMX R4, PT, PT, R2, R3, PT ;  /* 0x0000000302047248 */ /* 0x000fc80003fe0100 */
[C---:B------:R-:W-:Y:S01]  /*1760*/  ISETP.GE.AND P0, PT, R4.reuse, R19, PT ;  /* 0x000000130400720c */ /* 0x040fe20003f06270 */
[----:B------:R-:W-:Y:S01]  /*1770*/  IMAD.IADD R6, R4, 0x1, -R19 ;  /* 0x0000000104067824 */ /* 0x000fe200078e0a13 */
[----:B------:R-:W-:-:S04]  /*1780*/  VIMNMX R3, PT, PT, R21, R4, PT ;  /* 0x0000000415037248 */ /* 0x000fc80003fe0100 */
[----:B------:R-:W-:-:S04]  /*1790*/  SEL R6, R6, RZ, P0 ;  /* 0x000000ff06067207 */ /* 0x000fc80000000000 */
[----:B------:R-:W-:-:S13]  /*17a0*/  ISETP.GE.AND P0, PT, R6, R3, PT ;  /* 0x000000030600720c */ /* 0x000fda0003f06270 */
[----:B--2---:R-:W-:Y:S05]  /*17b0*/  @P0 BRA `(.L_x_1515) ;  /* 0x00000004000c0947 */ /* 0x004fea0003800000 */
[----:B------:R-:W-:-:S07]  /*17c0*/  IMAD.IADD R5, R21, 0x1, R4 ;  /* 0x0000000115057824 */ /* 0x000fce00078e0204 */
.L_x_1520:
[----:B------:R-:W-:Y:S01]  /*17d0*/  IMAD.IADD R7, R3, 0x1, -R6 ;  /* 0x0000000103077824 */ /* 0x000fe200078e0a06 */
[----:B------:R-:W-:Y:S01]  /*17e0*/  BSSY.RECONVERGENT B1, `(.L_x_1516) ;  /* 0x000003c000017945 */ /* 0x000fe20003800200 */
[----:B------:R-:W-:-:S03]  /*17f0*/  IMAD.MOV.U32 R14, RZ, RZ, 0x3e055027 ;  /* 0x3e055027ff0e7424 */ /* 0x000fc600078e00ff */
[----:B------:R-:W-:-:S04]  /*1800*/  LEA.HI R7, R7, R7, RZ, 0x1 ;  /* 0x0000000707077211 */ /* 0x000fc800078f08ff */
[----:B------:R-:W-:-:S04]  /*1810*/  LEA.HI.SX32 R8, R7, R6, 0x1f ;  /* 0x0000000607087211 */ /* 0x000fc800078ffaff */
[----:B------:R-:W-:Y:S02]  /*1820*/  LOP3.LUT R10, RZ, R8, RZ, 0x33, !PT ;  /* 0x00000008ff0a7212 */ /* 0x000fe400078e33ff */
[----:B------:R-:W-:-:S03]  /*1830*/  LEA R7, R8, UR4, 0x2 ;  /* 0x0000000408077c11 */ /* 0x000fc6000f8e10ff */
[----:B------:R-:W-:-:S03]  /*1840*/  IMAD.IADD R10, R5, 0x1, R10 ;  /* 0x00000001050a7824 */ /* 0x000fc600078e020a */
[----:B------:R-:W-:Y:S02]  /*1850*/  LDS R7, [R7] ;  /* 0x0000000007077984 */ /* 0x000fe40000000800 */
[----:B------:R-:W-:-:S06]  /*1860*/  LEA R10, R10, UR4, 0x2 ;  /* 0x000000040a0a7c11 */ /* 0x000fcc000f8e10ff */
[----:B------:R-:W0:Y:S02]  /*1870*/  LDS R10, [R10] ;  /* 0x000000000a0a7984 */ /* 0x000e240000000800 */
[----:B0-----:R-:W-:-:S04]  /*1880*/  VIMNMX R9, PT, PT, R7, R10, !PT ;  /* 0x0000000a07097248 */ /* 0x001fc80007fe0100 */
[----:B------:R-:W-:Y:S02]  /*1890*/  ISETP.GE.AND P0, PT, R9, 0x1, PT ;  /* 0x000000010900780c */ /* 0x000fe40003f06270 */
[----:B------:R-:W-:-:S11]  /*18a0*/  I2FP.F32.S32 R9, R9 ;  /* 0x0000000900097245 */ /* 0x000fd60000201400 */
[----:B------:R-:W-:-:S04]  /*18b0*/  @!P0 FMUL R9, R9, 8388608 ;  /* 0x4b00000009098820 */ /* 0x000fc80000400000 */
[----:B------:R-:W-:-:S05]  /*18c0*/  VIADD R11, R9, 0xc0d55555 ;  /* 0xc0d55555090b7836 */ /* 0x000fca0000000000 */
        /* <DEDUP_REMOVED lines=33> */
.L_x_1519:
        /* <DEDUP_REMOVED lines=11> */
.L_x_1518:
[----:B------:R-:W-:-:S13]  /*1b90*/  ISETP.GT.AND P0, PT, R10, R11, PT ;  /* 0x0000000b0a00720c */ /* 0x000fda0003f04270 */
.L_x_1517:
[----:B------:R-:W-:Y:S05]  /*1ba0*/  BSYNC.RECONVERGENT B1 ;  /* 0x0000000000017941 */ /* 0x000fea0003800200 */
.L_x_1516:
[----:B------:R-:W-:Y:S01]  /*1bb0*/  @P0 VIADD R6, R8, 0x1 ;  /* 0x0000000108060836 */ /* 0x000fe20000000000 */
[----:B------:R-:W-:-:S04]  /*1bc0*/  SEL R3, R3, R8, P0 ;  /* 0x0000000803037207 */ /* 0x000fc80000000000 */
[----:B------:R-:W-:-:S13]  /*1bd0*/  ISETP.GE.AND P0, PT, R6, R3, PT ;  /* 0x000000030600720c */ /* 0x000fda0003f06270 */
[----:B------:R-:W-:Y:S05]  /*1be0*/  @!P0 BRA `(.L_x_1520) ;  /* 0xfffffff800f88947 */ /* 0x000fea000383ffff */
.L_x_1515:
[----:B------:R-:W-:Y:S05]  /*1bf0*/  BSYNC.RECONVERGENT B0 ;  /* 0x0000000000007941 */ /* 0x000fea0003800200 */
.L_x_1514:
[----:B------:R-:W-:Y:S01]  /*1c00*/  IADD3 R7, PT, PT, R21, R4, -R6 ;  /* 0x0000000415077210 */ /* 0x000fe20007ffe806 */
[----:B------:R-:W-:Y:S01]  /*1c10*/  BSSY.RECONVERGENT B0, `(.L_x_1521) ;  /* 0x0000040000007945 */ /* 0x000fe20003800200 */
[----:B------:R-:W-:Y:S02]  /*1c20*/  LEA R8, R6, UR4, 0x2 ;  /* 0x0000000406087c11 */ /* 0x000fe4000f8e10ff */
[C---:B------:R-:W-:Y:S02]  /*1c30*/  LEA R9, R7.reuse, UR4, 0x2 ;  /* 0x0000000407097c11 */ /* 0x040fe4000f8e10ff */
[----:B------:R-:W-:Y:S01]  /*1c40*/  ISETP.GE.AND P1, PT, R7, R2, PT ;  /* 0x000000020700720c */ /* 0x000fe20003f26270 */
[----:B------:R0:W1:Y:S01]  /*1c50*/  LDS R5, [R8] ;  /* 0x0000000008057984 */ /* 0x0000620000000800 */
[----:B------:R-:W-:-:S03]  /*1c60*/  PLOP3.LUT P0, PT, PT, PT, PT, 0x8, 0x80 ;  /* 0x000000000080781c */ /* 0x000fc60003f0e170 */
[----:B------:R0:W2:Y:S08]  /*1c70*/  LDS R4, [R9] ;  /* 0x0000000009047984 */ /* 0x0000b00000000800 */
        /* <DEDUP_REMOVED lines=44> */
.L_x_1524:
        /* <DEDUP_REMOVED lines=12> */
.L_x_1523:
[----:B------:R-:W-:-:S13]  /*2000*/  ISETP.LE.AND P0, PT, R11, R14, PT ;  /* 0x0000000e0b00720c */ /* 0x000fda0003f03270 */
.L_x_1522:
[----:B------:R-:W-:Y:S05]  /*2010*/  BSYNC.RECONVERGENT B0 ;  /* 0x0000000000007941 */ /* 0x000fea0003800200 */
.L_x_1521:
        /* <DEDUP_REMOVED lines=54> */
.L_x_1528:
        /* <DEDUP_REMOVED lines=12> */
.L_x_1527:
[----:B------:R-:W-:-:S13]  /*2440*/  ISETP.LE.AND P1, PT, R7, R12, PT ;  /* 0x0000000c0700720c */ /* 0x000fda0003f23270 */
.L_x_1526:
[----:B------:R-:W-:Y:S05]  /*2450*/  BSYNC.RECONVERGENT B0 ;  /* 0x0000000000007941 */ /* 0x000fea0003800200 */
.L_x_1525:
[----:B------:R-:W-:Y:S01]  /*2460*/  VIADD R6, R10, 0x1 ;  /* 0x000000010a067836 */ /* 0x000fe20000000000 */
[----:B-12---:R-:W-:Y:S01]  /*2470*/  SEL R15, R4, R5, P1 ;  /* 0x00000005040f7207 */ /* 0x006fe20000800000 */
[----:B------:R-:W-:Y:S01]  /*2480*/  VIADD R7, R11, 0x1 ;  /* 0x000000010b077836 */ /* 0x000fe20000000000 */
[----:B------:R-:W-:Y:S01]  /*2490*/  BSSY.RECONVERGENT B0, `(.L_x_1529) ;  /* 0x0000042000007945 */ /* 0x000fe20003800200 */
[----:B------:R-:W-:Y:S01]  /*24a0*/  @P1 IMAD.MOV R6, RZ, RZ, R10 ;  /* 0x000000ffff061224 */ /* 0x000fe200078e020a */
[----:B------:R-:W-:Y:S01]  /*24b0*/  PLOP3.LUT P0, PT, PT, PT, PT, 0x8, 0x80 ;  /* 0x000000000080781c */ /* 0x000fe20003f0e170 */
[----:B------:R-:W-:-:S03]  /*24c0*/  @!P1 IMAD.MOV R7, RZ, RZ, R11 ;  /* 0x000000ffff079224 */ /* 0x000fc600078e020b */
[----:B------:R-:W-:Y:S02]  /*24d0*/  @!P1 LEA R8, R6, UR4, 0x2 ;  /* 0x0000000406089c11 */ /* 0x000fe4000f8e10ff */
[----:B------:R-:W-:-:S03]  /*24e0*/  @P1 LEA R9, R7, UR4, 0x2 ;  /* 0x0000000407091c11 */ /* 0x000fc6000f8e10ff */
        /* <DEDUP_REMOVED lines=47> */
.L_x_1532:
        /* <DEDUP_REMOVED lines=12> */
.L_x_1531:
[----:B------:R-:W-:-:S13]  /*28a0*/  ISETP.LE.AND P0, PT, R9, R12, PT ;  /* 0x0000000c0900720c */ /* 0x000fda0003f03270 */
.L_x_1530:
[----:B------:R-:W-:Y:S05]  /*28b0*/  BSYNC.RECONVERGENT B0 ;  /* 0x0000000000007941 */ /* 0x000fea0003800200 */
.L_x_1529:
[----:B------:R-:W-:Y:S01]  /*28c0*/  VIADD R9, R7, 0x1 ;  /* 0x0000000107097836 */ /* 0x000fe20000000000 */
[----:B------:R-:W-:Y:S01]  /*28d0*/  BSSY.RECONVERGENT B0, `(.L_x_1533) ;  /* 0x0000044000007945 */ /* 0x000fe20003800200 */
[----:B------:R-:W-:Y:S01]  /*28e0*/  @!P0 IMAD.MOV R9, RZ, RZ, R7 ;  /* 0x000000ffff098224 */ /* 0x000fe200078e0207 */
[----:B-12---:R-:W-:Y:S01]  /*28f0*/  SEL R14, R4, R5, P0 ;  /* 0x00000005040e7207 */ /* 0x006fe20000000000 */
[----:B------:R-:W-:Y:S02]  /*2900*/  VIADD R8, R6, 0x1 ;  /* 0x0000000106087836 */ /* 0x000fe40000000000 */
[----:B------:R-:W-:Y:S01]  /*2910*/  @P0 IMAD.MOV R8, RZ, RZ, R6 ;  /* 0x000000ffff080224 */ /* 0x000fe200078e0206 */
[C---:B------:R-:W-:Y:S02]  /*2920*/  ISETP.GE.AND P1, PT, R9.reuse, R2, PT ;  /* 0x000000020900720c */ /* 0x040fe40003f26270 */
[----:B------:R-:W-:Y:S02]  /*2930*/  @P0 LEA R7, R9, UR4, 0x2 ;  /* 0x0000000409070c11 */ /* 0x000fe4000f8e10ff */
[----:B------:R-:W-:-:S03]  /*2940*/  @!P0 LEA R6, R8, UR4, 0x2 ;  /* 0x0000000408068c11 */ /* 0x000fc6000f8e10ff */
        /* <DEDUP_REMOVED lines=47> */
.L_x_1536:
        /* <DEDUP_REMOVED lines=12> */
.L_x_1535:
[----:B------:R-:W-:-:S13]  /*2d00*/  ISETP.LE.AND P0, PT, R7, R12, PT ;  /* 0x0000000c0700720c */ /* 0x000fda0003f03270 */
.L_x_1534:
[----:B------:R-:W-:Y:S05]  /*2d10*/  BSYNC.RECONVERGENT B0 ;  /* 0x0000000000007941 */ /* 0x000fea0003800200 */
.L_x_1533:
[----:B0-----:R-:W-:Y:S01]  /*2d20*/  VIADD R7, R9, 0x1 ;  /* 0x0000000109077836 */ /* 0x001fe20000000000 */
        /* <DEDUP_REMOVED lines=55> */
.L_x_1540:
        /* <DEDUP_REMOVED lines=12> */
.L_x_1539:
[----:B------:R-:W-:-:S13]  /*3160*/  ISETP.LE.AND P0, PT, R9, R12, PT ;  /* 0x0000000c0900720c */ /* 0x000fda0003f03270 */
.L_x_1538:
[----:B------:R-:W-:Y:S05]  /*3170*/  BSYNC.RECONVERGENT B0 ;  /* 0x0000000000007941 */ /* 0x000fea0003800200 */
.L_x_1537:
        /* <DEDUP_REMOVED lines=56> */
.L_x_1544:
        /* <DEDUP_REMOVED lines=12> */
.L_x_1543:
[----:B------:R-:W-:-:S13]  /*35c0*/  ISETP.LE.AND P0, PT, R7, R16, PT ;  /* 0x000000100700720c */ /* 0x000fda0003f03270 */
.L_x_1542:
[----:B------:R-:W-:Y:S05]  /*35d0*/  BSYNC.RECONVERGENT B0 ;  /* 0x0000000000007941 */ /* 0x000fea0003800200 */
.L_x_1541:
        /* <DEDUP_REMOVED lines=56> */
.L_x_1548:
        /* <DEDUP_REMOVED lines=12> */
.L_x_1547:
[----:B------:R-:W-:-:S13]  /*3a20*/  ISETP.LE.AND P0, PT, R9, R16, PT ;  /* 0x000000100900720c */ /* 0x000fda0003f03270 */
.L_x_1546:
[----:B------:R-:W-:Y:S05]  /*3a30*/  BSYNC.RECONVERGENT B0 ;  /* 0x0000000000007941 */ /* 0x000fea0003800200 */
.L_x_1545:
        /* <DEDUP_REMOVED lines=56> */
.L_x_1552:
        /* <DEDUP_REMOVED lines=12> */
.L_x_1551:
[----:B------:R-:W-:-:S13]  /*3e80*/  ISETP.LE.AND P0, PT, R7, R18, PT ;  /* 0x000000120700720c */ /* 0x000fda0003f03270 */
.L_x_1550:
[----:B------:R-:W-:Y:S05]  /*3e90*/  BSYNC.RECONVERGENT B0 ;  /* 0x0000000000007941 */ /* 0x000fea0003800200 */
.L_x_1549:
[----:B------:R-:W-:Y:S01]  /*3ea0*/  VIADD R17, R9, 0x1 ;  /* 0x0000000109117836 */ /* 0x000fe20000000000 */
[----:B------:R-:W-:Y:S01]  /*3eb0*/  BSSY.RECONVERGENT B0, `(.L_x_1553) ;  /* 0x0000044000007945 */ /* 0x000fe20003800200 */
[----:B------:R-:W-:Y:S01]  /*3ec0*/  @!P0 IMAD.MOV R17, RZ, RZ, R9 ;  /* 0x000000ffff118224 */ /* 0x000fe200078e0209 */
[----:B-12---:R-:W-:Y:S01]  /*3ed0*/  SEL R9, R4, R5, P0 ;  /* 0x0000000504097207 */ /* 0x006fe20000000000 */
[----:B------:R-:W-:Y:S02]  /*3ee0*/  VIADD R16, R8, 0x1 ;  /* 0x0000000108107836 */ /* 0x000fe40000000000 */
[----:B------:R-:W-:Y:S01]  /*3ef0*/  @P0 IMAD.MOV R16, RZ, RZ, R8 ;  /* 0x000000ffff100224 */ /* 0x000fe200078e0208 */
[C---:B------:R-:W-:Y:S02]  /*3f00*/  ISETP.GE.AND P1, PT, R17.reuse, R2, PT ;  /* 0x000000021100720c */ /* 0x040fe40003f26270 */
[----:B0-----:R-:W-:Y:S02]  /*3f10*/  @P0 LEA R7, R17, UR4, 0x2 ;  /* 0x0000000411070c11 */ /* 0x001fe4000f8e10ff */
        /* <DEDUP_REMOVED lines=48> */
.L_x_1556:
        /* <DEDUP_REMOVED lines=12> */
.L_x_1555:
[----:B------:R-:W-:-:S13]  /*42e0*/  ISETP.LE.AND P0, PT, R7, R18, PT ;  /* 0x000000120700720c */ /* 0x000fda0003f03270 */
.L_x_1554:
[----:B------:R-:W-:Y:S05]  /*42f0*/  BSYNC.RECONVERGENT B0 ;  /* 0x0000000000007941 */ /* 0x000fea0003800200 */
.L_x_1553:
        /* <DEDUP_REMOVED lines=56> */
.L_x_1560:
        /* <DEDUP_REMOVED lines=12> */
.L_x_1559:
[----:B------:R-:W-:-:S13]  /*4740*/  ISETP.LE.AND P0, PT, R17, R20, PT ;  /* 0x000000141100720c */ /* 0x000fda0003f03270 */
.L_x_1558:
[----:B------:R-:W-:Y:S05]  /*4750*/  BSYNC.RECONVERGENT B0 ;  /* 0x0000000000007941 */ /* 0x000fea0003800200 */
.L_x_1557:
        /* <DEDUP_REMOVED lines=56> */
.L_x_1564:
        /* <DEDUP_REMOVED lines=12> */
.L_x_1563:
[----:B------:R-:W-:-:S13]  /*4ba0*/  ISETP.LE.AND P0, PT, R16, R25, PT ;  /* 0x000000191000720c */ /* 0x000fda0003f03270 */
.L_x_1562:
[----:B------:R-:W-:Y:S05]  /*4bb0*/  BSYNC.RECONVERGENT B0 ;  /* 0x0000000000007941 */ /* 0x000fea0003800200 */
.L_x_1561:
[----:B------:R-:W-:Y:S01]  /*4bc0*/  VIADD R17, R19, 0x1 ;  /* 0x0000000113117836 */ /* 0x000fe20000000000 */
[----:B------:R-:W-:Y:S01]  /*4bd0*/  BSSY.RECONVERGENT B0, `(.L_x_1565) ;  /* 0x0000044000007945 */ /* 0x000fe20003800200 */
[----:B------:R-:W-:Y:S01]  /*4be0*/  @!P0 IMAD.MOV R17, RZ, RZ, R19 ;  /* 0x000000ffff118224 */ /* 0x000fe200078e0213 */
[----:B012---:R-:W-:Y:S01]  /*4bf0*/  SEL R6, R4, R5, P0 ;  /* 0x0000000504067207 */ /* 0x007fe20000000000 */
        /* <DEDUP_REMOVED lines=52> */
.L_x_1568:
        /* <DEDUP_REMOVED lines=12> */
.L_x_1567:
[----:B------:R-:W-:-:S13]  /*5000*/  ISETP.LE.AND P0, PT, R19, R22, PT ;  /* 0x000000161300720c */ /* 0x000fda0003f03270 */
.L_x_1566:
[----:B------:R-:W-:Y:S05]  /*5010*/  BSYNC.RECONVERGENT B0 ;  /* 0x0000000000007941 */ /* 0x000fea0003800200 */
.L_x_1565:
[----:B0-----:R-:W-:Y:S01]  /*5020*/  VIADD R19, R17, 0x1 ;  /* 0x0000000111137836 */ /* 0x001fe20000000000 */
[----:B------:R-:W-:Y:S01]  /*5030*/  BSSY.RECONVERGENT B0, `(.L_x_1569) ;  /* 0x0000044000007945 */ /* 0x000fe20003800200 */
[----:B------:R-:W-:Y:S02]  /*5040*/  @!P0 IMAD.MOV R19, RZ, RZ, R17 ;  /* 0x000000ffff138224 */ /* 0x000fe400078e0211 */
[----:B------:R-:W-:Y:S02]  /*5050*/  VIADD R18, R16, 0x1 ;  /* 0x0000000110127836 */ /* 0x000fe40000000000 */
[----:B------:R-:W-:Y:S01]  /*5060*/  @P0 IMAD.MOV R18, RZ, RZ, R16 ;  /* 0x000000ffff120224 */ /* 0x000fe200078e0210 */
[C---:B------:R-:W-:Y:S02]  /*5070*/  ISETP.GE.AND P1, PT, R19.reuse, R2, PT ;  /* 0x000000021300720c */ /* 0x040fe40003f26270 */
[----:B------:R-:W-:Y:S02]  /*5080*/  @P0 LEA R20, R19, UR4, 0x2 ;  /* 0x0000000413140c11 */ /* 0x000fe4000f8e10ff */
[----:B------:R-:W-:-:S02]  /*5090*/  @!P0 LEA R17, R18, UR4, 0x2 ;  /* 0x0000000412118c11 */ /* 0x000fc4000f8e10ff */
[----:B-12---:R-:W-:Y:S02]  /*50a0*/  SEL R16, R4, R5, P0 ;  /* 0x0000000504107207 */ /* 0x006fe40000000000 */
        /* <DEDUP_REMOVED lines=47> */
.L_x_1572:
        /* <DEDUP_REMOVED lines=12> */
.L_x_1571:
[----:B------:R-:W-:-:S13]  /*5460*/  ISETP.LE.AND P0, PT, R22, R25, PT ;  /* 0x000000191600720c */ /* 0x000fda0003f03270 */
.L_x_1570:
[----:B------:R-:W-:Y:S05]  /*5470*/  BSYNC.RECONVERGENT B0 ;  /* 0x0000000000007941 */ /* 0x000fea0003800200 */
.L_x_1569:
        /* <DEDUP_REMOVED lines=56> */
.L_x_1576:
        /* <DEDUP_REMOVED lines=12> */
.L_x_1575:
[----:B------:R-:W-:-:S13]  /*58c0*/  ISETP.LE.AND P0, PT, R20, R27, PT ;  /* 0x0000001b1400720c */ /* 0x000fda0003f03270 */
.L_x_1574:
[----:B------:R-:W-:Y:S05]  /*58d0*/  BSYNC.RECONVERGENT B0 ;  /* 0x0000000000007941 */ /* 0x000fea0003800200 */
.L_x_1573:
        /* <DEDUP_REMOVED lines=56> */
.L_x_1580:
        /* <DEDUP_REMOVED lines=12> */
.L_x_1579:
[----:B------:R-:W-:-:S13]  /*5d20*/  ISETP.LE.AND P0, PT, R24, R27, PT ;  /* 0x0000001b1800720c */ /* 0x000fda0003f03270 */
.L_x_1578:
[----:B------:R-:W-:Y:S05]  /*5d30*/  BSYNC.RECONVERGENT B0 ;  /* 0x0000000000007941 */ /* 0x000fea0003800200 */
.L_x_1577:
        /* <DEDUP_REMOVED lines=25> */
[----:B------:R-:W-:-:S05]  /*5ed0*/  I2FP.F32.S32 R25, R25 ;  /* 0x0000001900197245 */ /* 0x000fca0000201400 */
[----:B------:R-:W-:Y:S01]  /*5ee0*/  FFMA R24, R25, 1.1920928955078125e-07, R24 ;  /* 0x3400000019187823 */ /* 0x000fe20000000018 */
[----:B------:R-:W-:Y:S01]  /*5ef0*/  FADD R25, R26, -1 ;  /* 0xbf8000001a197421 */ /* 0x000fe20000000000 */
        /* <DEDUP_REMOVED lines=28> */
.L_x_1584:
        /* <DEDUP_REMOVED lines=12> */
.L_x_1583:
[----:B------:R-:W-:-:S13]  /*6180*/  ISETP.LE.AND P0, PT, R29, R24, PT ;  /* 0x000000181d00720c */ /* 0x000fda0003f03270 */
.L_x_1582:
[----:B------:R-:W-:Y:S05]  /*6190*/  BSYNC.RECONVERGENT B0 ;  /* 0x0000000000007941 */ /* 0x000fea0003800200 */
.L_x_1581:
[----:B0-----:R-:W-:Y:S01]  /*61a0*/  VIADD R24, R22, 0x1 ;  /* 0x0000000116187836 */ /* 0x001fe20000000000 */
[----:B-12---:R-:W-:Y:S01]  /*61b0*/  SEL R20, R4, R5, P0 ;  /* 0x0000000504147207 */ /* 0x006fe20000000000 */
[----:B------:R-:W-:Y:S01]  /*61c0*/  @P0 IMAD.MOV R24, RZ, RZ, R22 ;  /* 0x000000ffff180224 */ /* 0x000fe200078e0216 */
[----:B------:R-:W-:Y:S01]  /*61d0*/  BSSY.RECONVERGENT B0, `(.L_x_1585) ;  /* 0x0000043000007945 */ /* 0x000fe20003800200 */
[----:B------:R-:W-:Y:S02]  /*61e0*/  VIADD R25, R23, 0x1 ;  /* 0x0000000117197836 */ /* 0x000fe40000000000 */
[----:B------:R-:W-:Y:S01]  /*61f0*/  @!P0 IMAD.MOV R25, RZ, RZ, R23 ;  /* 0x000000ffff198224 */ /* 0x000fe200078e0217 */
[----:B------:R-:W-:-:S04]  /*6200*/  @!P0 LEA R26, R24, UR4, 0x2 ;  /* 0x00000004181a8c11 */ /* 0x000fc8000f8e10ff */
[C---:B------:R-:W-:Y:S01]  /*6210*/  @P0 LEA R23, R25.reuse, UR4, 0x2 ;  /* 0x0000000419170c11 */ /* 0x040fe2000f8e10ff */
        /* <DEDUP_REMOVED lines=48> */
.L_x_1588:
        /* <DEDUP_REMOVED lines=12> */
.L_x_1587:
[----:B------:R-:W-:-:S04]  /*65e0*/  ISETP.GT.AND P0, PT, R23, R24, PT ;  /* 0x000000181700720c */ /* 0x000fc80003f04270 */
[----:B------:R-:W-:-:S09]  /*65f0*/  SEL R22, R5, R4, P0 ;  /* 0x0000000405167207 */ /* 0x000fd20000000000 */
.L_x_1586:
[----:B------:R-:W-:Y:S05]  /*6600*/  BSYNC.RECONVERGENT B0 ;  /* 0x0000000000007941 */ /* 0x000fea0003800200 */
.L_x_1585:
[----:B------:R-:W0:Y:S01]  /*6610*/  LDCU.U8 UR6, c[0x0][0x380] ;  /* 0x00007000ff0677ac */ /* 0x000e220008000000 */
[----:B------:R-:W1:Y:S01]  /*6620*/  S2UR UR5, SR_CTAID.X ;  /* 0x00000000000579c3 */ /* 0x000e620000002500 */
[----:B0-----:R-:W-:-:S04]  /*6630*/  UPRMT UR6, UR6, 0x8880, URZ ;  /* 0x0000888006067896 */ /* 0x001fc800080000ff */
[----:B------:R-:W-:Y:S02]  /*6640*/  UISETP.NE.AND UP0, UPT, UR6, URZ, UPT ;  /* 0x000000ff0600728c */ /* 0x000fe4000bf05270 */
[----:B-1----:R-:W-:Y:S01]  /*6650*/  UIMAD UR5, UR5, 0x1100, URZ ;  /* 0x00001100050578a4 */ /* 0x002fe2000f8e02ff */
[----:B------:R-:W-:Y:S06]  /*6660*/  BAR.SYNC.DEFER_BLOCKING 0x0 ;  /* 0x0000000000007b1d */ /* 0x000fec0000010000 */
[----:B------:R-:W-:Y:S05]  /*6670*/  BRA.U !UP0, `(.L_x_1589) ;  /* 0x0000000508107547 */ /* 0x000fea000b800000 */
[----:B------:R-:W0:Y:S01]  /*6680*/  S2R R21, SR_LANEID ;  /* 0x0000000000157919 */ /* 0x000e220000000000 */
[----:B------:R-:W-:Y:S01]  /*6690*/  SHF.R.U32.HI R2, RZ, 0x5, R0 ;  /* 0x00000005ff027819 */ /* 0x000fe20000011600 */
[----:B------:R-:W1:Y:S04]  /*66a0*/  LDCU.64 UR6, c[0x0][0x3a0] ;  /* 0x00007400ff0677ac */ /* 0x000e680008000a00 */
[----:B0-----:R-:W-:-:S04]  /*66b0*/  IMAD R2, R2, 0x20, R21 ;  /* 0x0000002002027824 */ /* 0x001fc800078e0215 */
[----:B------:R-:W-:-:S05]  /*66c0*/  IMAD R2, R2, 0x11, RZ ;  /* 0x0000001102027824 */ /* 0x000fca00078e02ff */
[----:B------:R-:W-:Y:S01]  /*66d0*/  LEA R5, R2, UR4, 0x2 ;  /* 0x0000000402057c11 */ /* 0x000fe2000f8e10ff */
[----:B------:R-:W-:-:S04]  /*66e0*/  IMAD R2, R21, -0x10, R2 ;  /* 0xfffffff015027824 */ /* 0x000fc800078e0202 */
[----:B------:R0:W-:Y:S04]  /*66f0*/  STS [R5], R3 ;  /* 0x0000000305007388 */ /* 0x0001e80000000800 */
[----:B------:R3:W-:Y:S04]  /*6700*/  STS [R5+0x10], R12 ;  /* 0x0000100c05007388 */ /* 0x0007e80000000800 */
[----:B------:R-:W-:Y:S01]  /*6710*/  STS [R5+0x4], R15 ;  /* 0x0000040f05007388 */ /* 0x000fe20000000800 */
[----:B0-----:R-:W-:-:S03]  /*6720*/  LOP3.LUT R3, R0, 0x1f, RZ, 0xc0, !PT ;  /* 0x0000001f00037812 */ /* 0x001fc600078ec0ff */
[----:B------:R-:W-:Y:S01]  /*6730*/  STS [R5+0x8], R14 ;  /* 0x0000080e05007388 */ /* 0x000fe20000000800 */
[----:B---3--:R-:W-:Y:S02]  /*6740*/  LOP3.LUT R12, R0, 0x3e0, RZ, 0xc0, !PT ;  /* 0x000003e0000c7812 */ /* 0x008fe400078ec0ff */
[----:B------:R-:W-:Y:S01]  /*6750*/  LEA R0, R2, UR4, 0x2 ;  /* 0x0000000402007c11 */ /* 0x000fe2000f8e10ff */
[----:B------:R-:W-:Y:S02]  /*6760*/  STS [R5+0xc], R13 ;  /* 0x00000c0d05007388 */ /* 0x000fe40000000800 */
[----:B------:R-:W-:Y:S02]  /*6770*/  IMAD R3, R12, 0x11, R3 ;  /* 0x000000110c037824 */ /* 0x000fe400078e0203 */
[----:B------:R-:W-:Y:S03]  /*6780*/  STS [R5+0x14], R11 ;  /* 0x0000140b05007388 */ /* 0x000fe60000000800 */
[----:B------:R-:W-:Y:S01]  /*6790*/  IADD3 R3, P0, PT, R3, UR5, RZ ;  /* 0x0000000503037c10 */ /* 0x000fe2000ff1e0ff */
[----:B------:R-:W-:Y:S04]  /*67a0*/  STS [R5+0x18], R10 ;  /* 0x0000180a05007388 */ /* 0x000fe80000000800 */
[----:B------:R-:W-:Y:S01]  /*67b0*/  STS [R5+0x1c], R9 ;  /* 0x00001c0905007388 */ /* 0x000fe20000000800 */
[----:B------:R-:W-:Y:S01]  /*67c0*/  IMAD.X R12, RZ, RZ, RZ, P0 ;  /* 0x000000ffff0c7224 */ /* 0x000fe200000e06ff */
[----:B-1----:R-:W-:-:S02]  /*67d0*/  LEA R2, P0, R3, UR6, 0x2 ;  /* 0x0000000603027c11 */ /* 0x002fc4000f8010ff */
[----:B------:R-:W-:Y:S02]  /*67e0*/  STS [R5+0x20], R8 ;  /* 0x0000200805007388 */ /* 0x000fe40000000800 */
[----:B------:R-:W-:Y:S02]  /*67f0*/  LEA.HI.X R3, R3, UR7, R12, 0x2, P0 ;  /* 0x0000000703037c11 */ /* 0x000fe400080f140c */
        /* <DEDUP_REMOVED lines=42> */
[----:B------:R-:W-:Y:S01]  /*6aa0*/  STG.E desc[UR8][R2.64+0x800], R10 ;  /* 0x0008000a02007986 */ /* 0x000fe2000c101908 */
[----:B------:R-:W-:Y:S05]  /*6ab0*/  EXIT ;  /* 0x000000000000794d */ /* 0x000fea0003800000 */
.L_x_1589:
[----:B------:R-:W0:Y:S01]  /*6ac0*/  S2R R2, SR_LANEID ;  /* 0x0000000000027919 */ /* 0x000e220000000000 */
[----:B------:R-:W-:Y:S01]  /*6ad0*/  SHF.R.U32.HI R5, RZ, 0x5, R0 ;  /* 0x00000005ff057819 */ /* 0x000fe20000011600 */
[----:B------:R-:W1:Y:S04]  /*6ae0*/  LDCU.64 UR6, c[0x0][0x388] ;  /* 0x00007100ff0677ac */ /* 0x000e680008000a00 */
[----:B0-----:R-:W-:-:S04]  /*6af0*/  IMAD R5, R5, 0x20, R2 ;  /* 0x0000002005057824 */ /* 0x001fc800078e0202 */
[----:B------:R-:W-:-:S04]  /*6b00*/  IMAD R5, R5, 0x11, RZ ;  /* 0x0000001105057824 */ /* 0x000fc800078e02ff */
[----:B------:R-:W-:Y:S01]  /*6b10*/  IMAD R2, R2, -0x10, R5 ;  /* 0xfffffff002027824 */ /* 0x000fe200078e0205 */
[----:B------:R-:W-:-:S05]  /*6b20*/  LEA R21, R5, UR4, 0x2 ;  /* 0x0000000405157c11 */ /* 0x000fca000f8e10ff */
[----:B------:R0:W-:Y:S04]  /*6b30*/  STS [R21+0x10], R12 ;  /* 0x0000100c15007388 */ /* 0x0001e80000000800 */
[----:B------:R3:W-:Y:S04]  /*6b40*/  STS [R21], R3 ;  /* 0x0000000315007388 */ /* 0x0007e80000000800 */
[----:B------:R-:W-:Y:S01]  /*6b50*/  STS [R21+0x4], R15 ;  /* 0x0000040f15007388 */ /* 0x000fe20000000800 */
[----:B0-----:R-:W-:-:S03]  /*6b60*/  LEA R12, R2, UR4, 0x2 ;  /* 0x00000004020c7c11 */ /* 0x001fc6000f8e10ff */
[----:B------:R-:W-:Y:S01]  /*6b70*/  STS [R21+0x8], R14 ;  /* 0x0000080e15007388 */ /* 0x000fe20000000800 */
[----:B---3--:R-:W-:-:S03]  /*6b80*/  LOP3.LUT R3, R0, 0x3e0, RZ, 0xc0, !PT ;  /* 0x000003e000037812 */ /* 0x008fc600078ec0ff */
[----:B------:R-:W-:Y:S01]  /*6b90*/  STS [R21+0xc], R13 ;  /* 0x00000c0d15007388 */ /* 0x000fe20000000800 */
[----:B------:R-:W-:Y:S01]  /*6ba0*/  LOP3.LUT R0, R0, 0x1f, RZ, 0xc0, !PT ;  /* 0x0000001f00007812 */ /* 0x000fe200078ec0ff */
[----:B------:R-:W-:Y:S02]  /*6bb0*/  IMAD R3, R3, 0x11, RZ ;  /* 0x0000001103037824 */ /* 0x000fe400078e02ff */
[----:B------:R-:W-:Y:S02]  /*6bc0*/  STS [R21+0x14], R11 ;  /* 0x0000140b15007388 */ /* 0x000fe40000000800 */
[----:B------:R-:W-:Y:S02]  /*6bd0*/  VIADD R0, R0, UR5 ;  /* 0x0000000500007c36 */ /* 0x000fe40008000000 */
[----:B------:R-:W-:Y:S03]  /*6be0*/  STS [R21+0x18], R10 ;  /* 0x0000180a15007388 */ /* 0x000fe60000000800 */
[----:B------:R-:W-:Y:S01]  /*6bf0*/  IADD3 R0, P0, PT, R3, R0, RZ ;  /* 0x0000000003007210 */ /* 0x000fe20007f1e0ff */
        /* <DEDUP_REMOVED lines=49> */
.L_x_1511:
[----:B------:R-:W0:Y:S01]  /*6f10*/  LDC.64 R2, c[0x0][0x3b8] ;  /* 0x0000ee00ff027b82 */ /* 0x000e220000000a00 */
[----:B------:R-:W1:Y:S07]  /*6f20*/  LDCU.U8 UR4, c[0x0][0x380] ;  /* 0x00007000ff0477ac */ /* 0x000e6e0008000000 */
[----:B------:R-:W2:Y:S08]  /*6f30*/  LDC R6, c[0x0][0x3c0] ;  /* 0x0000f000ff067b82 */ /* 0x000eb00000000800 */
[----:B------:R-:W3:Y:S01]  /*6f40*/  LDC R11, c[0x0][0x398] ;  /* 0x0000e600ff0b7b82 */ /* 0x000ee20000000800 */
[----:B0-----:R-:W-:-:S05]  /*6f50*/  IMAD.WIDE.U32 R2, R9, 0x4, R2 ;  /* 0x0000000409027825 */ /* 0x001fca00078e0002 */
[----:B------:R-:W4:Y:S04]  /*6f60*/  LDG.E R5, desc[UR8][R2.64+0x4] ;  /* 0x0000040802057981 */ /* 0x000f28000c1e1900 */
[----:B------:R0:W5:Y:S01]  /*6f70*/  LDG.E R4, desc[UR8][R2.64] ;  /* 0x0000000802047981 */ /* 0x000162000c1e1900 */
[--C-:B--2---:R-:W-:Y:S01]  /*6f80*/  IMAD.MOV R8, RZ, RZ, -R6.reuse ;  /* 0x000000ffff087224 */ /* 0x104fe200078e0a06 */
[----:B------:R-:W-:Y:S01]  /*6f90*/  SHF.R.U32.HI R6, RZ, 0x1, R6 ;  /* 0x00000001ff067819 */ /* 0x000fe20000011606 */
[----:B-1----:R-:W-:Y:S01]  /*6fa0*/  UPRMT UR4, UR4, 0x8880, URZ ;  /* 0x0000888004047896 */ /* 0x002fe200080000ff */
[----:B------:R-:W-:Y:S01]  /*6fb0*/  BSSY.RECONVERGENT B0, `(.L_x_1590) ;  /* 0x00001af000007945 */ /* 0x000fe20003800200 */
[----:B------:R-:W-:Y:S01]  /*6fc0*/  ACQBULK ;  /* 0x000000000000782e */ /* 0x000fe20000000000 */
[CC--:B------:R-:W-:Y:S01]  /*6fd0*/  LOP3.LUT R10, R9.reuse, R8.reuse, RZ, 0xc0, !PT ;  /* 0x00000008090a7212 */ /* 0x0c0fe200078ec0ff */
[----:B------:R-:W-:Y:S01]  /*6fe0*/  IMAD R6, R6, 0x1100, RZ ;  /* 0x0000110006067824 */ /* 0x000fe200078e02ff */
[----:B------:R-:W-:Y:S01]  /*6ff0*/  LOP3.LUT R8, R9, R8, RZ, 0xfc, !PT ;  /* 0x0000000809087212 */ /* 0x000fe200078efcff */
[----:B------:R-:W-:-:S02]  /*7000*/  UISETP.NE.AND UP0, UPT, UR4, URZ, UPT ;  /* 0x000000ff0400728c */ /* 0x000fc4000bf05270 */
[----:B------:R-:W-:Y:S01]  /*7010*/  IMAD.IADD R7, R9, 0x1, -R10 ;  /* 0x0000000109077824 */ /* 0x000fe200078e0a0a */
[----:B------:R-:W-:Y:S01]  /*7020*/  ISETP.NE.AND P0, PT, R8, -0x1, PT ;  /* 0xffffffff0800780c */ /* 0x000fe20003f05270 */
[----:B------:R-:W-:Y:S02]  /*7030*/  IMAD R10, R10, 0x1100, RZ ;  /* 0x000011000a0a7824 */ /* 0x000fe400078e02ff */
[----:B------:R-:W-:Y:S02]  /*7040*/  IMAD R7, R7, 0x1100, RZ ;  /* 0x0000110007077824 */ /* 0x000fe400078e02ff */
[----:B---3--:R-:W-:-:S03]  /*7050*/  IMAD.IADD R11, R11, 0x1, -R10 ;  /* 0x000000010b0b7824 */ /* 0x008fc600078e0a0a */
[----:B0-----:R-:W-:Y:S02]  /*7060*/  VIMNMX.U32 R3, PT, PT, R7, -0x1101, !PT ;  /* 0xffffeeff07037848 */ /* 0x001fe40007fe0000 */
[----:B------:R-:W-:Y:S02]  /*7070*/  VIMNMX.U32 R9, PT, PT, R6, R11, !PT ;  /* 0x0000000b06097248 */ /* 0x000fe40007fe0000 */
[----:B------:R-:W-:-:S03]  /*7080*/  LOP3.LUT R3, RZ, R3, RZ, 0x33, !PT ;  /* 0x00000003ff037212 */ /* 0x000fc600078e33ff */
[----:B------:R-:W-:Y:S02]  /*7090*/  IMAD.IADD R22, R9, 0x1, -R6 ;  /* 0x0000000109167824 */ /* 0x000fe400078e0a06 */
[----:B----4-:R-:W-:-:S05]  /*70a0*/  IMAD.IADD R2, R5, 0x1, -R10 ;  /* 0x0000000105027824 */ /* 0x010fca00078e0a0a */
[----:B------:R-:W-:Y:S01]  /*70b0*/  IADD3 R5, PT, PT, -R2, R7, R3 ;  /* 0x0000000702057210 */ /* 0x000fe20007ffe103 */
[----:B-----5:R-:W-:Y:S01]  /*70c0*/  IMAD.IADD R3, R4, 0x1, -R10 ;  /* 0x0000000104037824 */ /* 0x020fe200078e0a0a */
[C---:B------:R-:W-:Y:S02]  /*70d0*/  @!P0 VIMNMX.U32 R2, PT, PT, R6.reuse, R11, PT ;  /* 0x0000000b06028248 */ /* 0x040fe40003fe0000 */
[----:B------:R-:W-:Y:S02]  /*70e0*/  SEL R5, R6, R5, !P0 ;  /* 0x0000000506057207 */ /* 0x000fe40004000000 */
[----:B------:R-:W-:Y:S01]  /*70f0*/  VIADDMNMX.U32 R25, R7, -R3, R22, PT ;  /* 0x8000000307197246 */ /* 0x000fe20003800016 */
[----:B------:R-:W-:Y:S01]  /*7100*/  IMAD.IADD R23, R2, 0x1, -R3 ;  /* 0x0000000102177824 */ /* 0x000fe200078e0a03 */
[----:B------:R-:W-:-:S05]  /*7110*/  VIMNMX.U32 R22, PT, PT, R22, R5, PT ;  /* 0x0000000516167248 */ /* 0x000fca0003fe0000 */
[----:B------:R-:W-:Y:S01]  /*7120*/  IMAD.IADD R22, R22, 0x1, -R25 ;  /* 0x0000000116167824 */ /* 0x000fe200078e0a19 */
[----:B------:R-:W-:Y:S06]  /*7130*/  BRA.U !UP0, `(.L_x_1591) ;  /* 0x00000009084c7547 */ /* 0x000fec000b800000 */
[----:B------:R-:W0:Y:S01]  /*7140*/  LDCU.64 UR4, c[0x0][0x388] ;  /* 0x00007100ff0477ac */ /* 0x000e220008000a00 */
[----:B------:R-:W-:Y:S01]  /*7150*/  IADD3 R25, P0, P1, R25, R10, R6 ;  /* 0x0000000a19197210 */ /* 0x000fe2000791e006 */
[----:B------:R-:W-:Y:S01]  /*7160*/  IMAD.IADD R21, R23, 0x1, R22 ;  /* 0x0000000117157824 */ /* 0x000fe200078e0216 */
[C---:B------:R-:W-:Y:S01]  /*7170*/  IADD3 R4, P2, P3, R0.reuse, R3, R10 ;  /* 0x0000000300047210 */ /* 0x040fe20007b5e00a */
[C---:B------:R-:W-:Y:S01]  /*7180*/  IMAD.IADD R2, R0.reuse, 0x1, -R23 ;  /* 0x0000000100027824 */ /* 0x040fe200078e0a17 */
[----:B------:R-:W-:Y:S01]  /*7190*/  IADD3.X R5, PT, PT, RZ, RZ, RZ, P0, P1 ;  /* 0x000000ffff057210 */ /* 0x000fe200007e24ff */
[----:B------:R-:W-:Y:S01]  /*71a0*/  BSSY.RECONVERGENT B1, `(.L_x_1592) ;  /* 0x000000d000017945 */ /* 0x000fe20003800200 */
[----:B------:R-:W-:Y:S02]  /*71b0*/  ISETP.GE.AND P0, PT, R0, R21, PT ;  /* 0x000000150000720c */ /* 0x000fe40003f06270 */
[----:B------:R-:W-:-:S04]  /*71c0*/  IADD3 R3, P4, PT, R2, R25, RZ ;  /* 0x0000001902037210 */ /* 0x000fc80007f9e0ff */
[----:B------:R-:W-:Y:S02]  /*71d0*/  LEA.HI.X.SX32 R2, R2, R5, 0x1, P4 ;  /* 0x0000000502027211 */ /* 0x000fe400020f0eff */
[----:B------:R-:W-:Y:S02]  /*71e0*/  IADD3.X R5, PT, PT, RZ, RZ, RZ, P2, P3 ;  /* 0x000000ffff057210 */ /* 0x000fe400017e64ff */
[C---:B0-----:R-:W-:Y:S02]  /*71f0*/  LEA R14, P1, R4.reuse, UR4, 0x2 ;  /* 0x00000004040e7c11 */ /* 0x041fe4000f8210ff */
[C---:B------:R-:W-:Y:S02]  /*7200*/  LEA R24, P2, R3.reuse, UR4, 0x2 ;  /* 0x0000000403187c11 */ /* 0x040fe4000f8410ff */
[----:B------:R-:W-:Y:S02]  /*7210*/  LEA.HI.X R15, R4, UR5, R5, 0x2, P1 ;  /* 0x00000005040f7c11 */ /* 0x000fe400088f1405 */
[----:B------:R-:W-:Y:S01]  /*7220*/  LEA.HI.X R25, R3, UR5, R2, 0x2, P2 ;  /* 0x0000000503197c11 */ /* 0x000fe200090f1402 */
[----:B------:R-:W-:Y:S08]  /*7230*/  @P0 BRA `(.L_x_1593) ;  /* 0x00000000000c0947 */ /* 0x000ff00003800000 */
[----:B------:R-:W-:-:S13]  /*7240*/  ISETP.GE.AND P0, PT, R0, R23, PT ;  /* 0x000000170000720c */ /* 0x000fda0003f06270 */
[----:B------:R0:W5:Y:S04]  /*7250*/  @!P0 LDG.E R20, desc[UR8][R14.64] ;  /* 0x000000080e148981 */ /* 0x000168000c1e1900 */
[----:B------:R0:W5:Y:S02]  /*7260*/  @P0 LDG.E R20, desc[UR8][R24.64] ;  /* 0x0000000818140981 */ /* 0x000164000c1e1900 */
.L_x_1593:
[----:B------:R-:W-:Y:S05]  /*7270*/  BSYNC.RECONVERGENT B1 ;  /* 0x0000000000017941 */ /* 0x000fea0003800200 */
.L_x_1592:
[----:B------:R-:W-:Y:S01]  /*7280*/  VIADD R2, R0, 0x100 ;  /* 0x0000010000027836 */ /* 0x000fe20000000000 */
[----:B------:R-:W-:Y:S04]  /*7290*/  BSSY.RECONVERGENT B1, `(.L_x_1594) ;  /* 0x0000006000017945 */ /* 0x000fe80003800200 */
[----:B------:R-:W-:-:S13]  /*72a0*/  ISETP.GE.AND P0, PT, R2, R21, PT ;  /* 0x000000150200720c */ /* 0x000fda0003f06270 */
[----:B------:R-:W-:Y:S05]  /*72b0*/  @P0 BRA `(.L_x_1595) ;  /* 0x00000000000c0947 */ /* 0x000fea0003800000 */
[----:B------:R-:W-:-:S13]  /*72c0*/  ISETP.GE.AND P0, PT, R2, R23, PT ;  /* 0x000000170200720c */ /* 0x000fda0003f06270 */
[----:B------:R1:W5:Y:S04]  /*72d0*/  @P0 LDG.E R19, desc[UR8][R24.64+0x400] ;  /* 0x0004000818130981 */ /* 0x000368000c1e1900 */
[----:B------:R1:W5:Y:S02]  /*72e0*/  @!P0 LDG.E R19, desc[UR8][R14.64+0x400] ;  /* 0x000400080e138981 */ /* 0x000364000c1e1900 */
.L_x_1595:
[----:B------:R-:W-:Y:S05]  /*72f0*/  BSYNC.RECONVERGENT B1 ;  /* 0x0000000000017941 */ /* 0x000fea0003800200 */
.L_x_1594:
[----:B------:R-:W-:Y:S01]  /*7300*/  VIADD R2, R0, 0x200 ;  /* 0x0000020000027836 */ /* 0x000fe20000000000 */
[----:B------:R-:W-:Y:S04]  /*7310*/  BSSY.RECONVERGENT B1, `(.L_x_1596) ;  /* 0x0000006000017945 */ /* 0x000fe80003800200 */
[----:B------:R-:W-:-:S13]  /*7320*/  ISETP.GE.AND P0, PT, R2, R21, PT ;  /* 0x000000150200720c */ /* 0x000fda0003f06270 */
[----:B------:R-:W-:Y:S05]  /*7330*/  @P0 BRA `(.L_x_1597) ;  /* 0x00000000000c0947 */ /* 0x000fea0003800000 */
[----:B------:R-:W-:-:S13]  /*7340*/  ISETP.GE.AND P0, PT, R2, R23, PT ;  /* 0x000000170200720c */ /* 0x000fda0003f06270 */
[----:B------:R2:W5:Y:S04]  /*7350*/  @P0 LDG.E R18, desc[UR8][R24.64+0x800] ;  /* 0x0008000818120981 */ /* 0x000568000c1e1900 */
[----:B------:R2:W5:Y:S02]  /*7360*/  @!P0 LDG.E R18, desc[UR8][R14.64+0x800] ;  /* 0x000800080e128981 */ /* 0x000564000c1e1900 */
.L_x_1597:
[----:B------:R-:W-:Y:S05]  /*7370*/  BSYNC.RECONVERGENT B1 ;  /* 0x0000000000017941 */ /* 0x000fea0003800200 */
.L_x_1596:
[----:B------:R-:W-:Y:S01]  /*7380*/  VIADD R2, R0, 0x300 ;  /* 0x0000030000027836 */ /* 0x000fe20000000000 */
[----:B------:R-:W-:Y:S04]  /*7390*/  BSSY.RECONVERGENT B1, `(.L_x_1598) ;  /* 0x0000006000017945 */ /* 0x000fe80003800200 */
[----:B------:R-:W-:-:S13]  /*73a0*/  ISETP.GE.AND P0, PT, R2, R21, PT ;  /* 0x000000150200720c */ /* 0x000fda0003f06270 */
[----:B------:R-:W-:Y:S05]  /*73b0*/  @P0 BRA `(.L_x_1599) ;  /* 0x00000000000c0947 */ /* 0x000fea0003800000 */
[----:B------:R-:W-:-:S13]  /*73c0*/  ISETP.GE.AND P0, PT, R2, R23, PT ;  /* 0x000000170200720c */ /* 0x000fda0003f06270 */
[----:B------:R3:W5:Y:S04]  /*73d0*/  @P0 LDG.E R17, desc[UR8][R24.64+0xc00] ;  /* 0x000c000818110981 */ /* 0x000768000c1e1900 */
[----:B------:R3:W5:Y:S02]  /*73e0*/  @!P0 LDG.E R17, desc[UR8][R14.64+0xc00] ;  /* 0x000c00080e118981 */ /* 0x000764000c1e1900 */
.L_x_1599:
[----:B------:R-:W-:Y:S05]  /*73f0*/  BSYNC.RECONVERGENT B1 ;  /* 0x0000000000017941 */ /* 0x000fea0003800200 */
.L_x_1598:
[----:B------:R-:W-:Y:S01]  /*7400*/  LOP3.LUT R2, R0, 0x400, RZ, 0xfc, !PT ;  /* 0x0000040000027812 */ /* 0x000fe200078efcff */
[----:B------:R-:W-:Y:S03]  /*7410*/  BSSY.RECONVERGENT B1, `(.L_x_1600) ;  /* 0x0000006000017945 */ /* 0x000fe60003800200 */
[----:B------:R-:W-:-:S13]  /*7420*/  ISETP.GE.AND P0, PT, R2, R21, PT ;  /* 0x000000150200720c */ /* 0x000fda0003f06270 */
[----:B------:R-:W-:Y:S05]  /*7430*/  @P0 BRA `(.L_x_1601) ;  /* 0x00000000000c0947 */ /* 0x000fea0003800000 */
[----:B------:R-:W-:-:S13]  /*7440*/  ISETP.GE.AND P0, PT, R2, R23, PT ;  /* 0x000000170200720c */ /* 0x000fda0003f06270 */
[----:B------:R4:W5:Y:S04]  /*7450*/  @P0 LDG.E R16, desc[UR8][R24.64+0x1000] ;  /* 0x0010000818100981 */ /* 0x000968000c1e1900 */
[----:B------:R4:W5:Y:S02]  /*7460*/  @!P0 LDG.E R16, desc[UR8][R14.64+0x1000] ;  /* 0x001000080e108981 */ /* 0x000964000c1e1900 */
.L_x_1601:
[----:B------:R-:W-:Y:S05]  /*7470*/  BSYNC.RECONVERGENT B1 ;  /* 0x0000000000017941 */ /* 0x000fea0003800200 */
.L_x_1600:
[----:B------:R-:W-:Y:S01]  /*7480*/  VIADD R2, R0, 0x500 ;  /* 0x0000050000027836 */ /* 0x000fe20000000000 */
[----:B------:R-:W-:Y:S04]  /*7490*/  BSSY.RECONVERGENT B1, `(.L_x_1602) ;  /* 0x0000006000017945 */ /* 0x000fe80003800200 */
[----:B------:R-:W-:-:S13]  /*74a0*/  ISETP.GE.AND P0, PT, R2, R21, PT ;  /* 0x000000150200720c */ /* 0x000fda0003f06270 */
[----:B------:R-:W-:Y:S05]  /*74b0*/  @P0 BRA `(.L_x_1603) ;  /* 0x00000000000c0947 */ /* 0x000fea0003800000 */
[----:B------:R-:W-:-:S13]  /*74c0*/  ISETP.GE.AND P0, PT, R2, R23, PT ;  /* 0x000000170200720c */ /* 0x000fda0003f06270 */
[----:B------:R0:W5:Y:S04]  /*74d0*/  @P0 LDG.E R2, desc[UR8][R24.64+0x1400] ;  /* 0x0014000818020981 */ /* 0x000168000c1e1900 */
[----:B------:R0:W5:Y:S02]  /*74e0*/  @!P0 LDG.E R2, desc[UR8][R14.64+0x1400] ;  /* 0x001400080e028981 */ /* 0x000164000c1e1900 */
.L_x_1603:
[----:B------:R-:W-:Y:S05]  /*74f0*/  BSYNC.RECONVERGENT B1 ;  /* 0x0000000000017941 */ /* 0x000fea0003800200 */
.L_x_1602:
[----:B------:R-:W-:Y:S01]  /*7500*/  VIADD R4, R0, 0x600 ;  /* 0x0000060000047836 */ /* 0x000fe20000000000 */
[----:B------:R-:W-:Y:S04]  /*7510*/  BSSY.RECONVERGENT B1, `(.L_x_1604) ;  /* 0x0000006000017945 */ /* 0x000fe80003800200 */
[----:B------:R-:W-:-:S13]  /*7520*/  ISETP.GE.AND P0, PT, R4, R21, PT ;  /* 0x000000150400720c */ /* 0x000fda0003f06270 */
[----:B------:R-:W-:Y:S05]  /*7530*/  @P0 BRA `(.L_x_1605) ;  /* 0x00000000000c0947 */ /* 0x000fea0003800000 */
[----:B------:R-:W-:-:S13]  /*7540*/  ISETP.GE.AND P0, PT, R4, R23, PT ;  /* 0x000000170400720c */ /* 0x000fda0003f06270 */
[----:B------:R0:W5:Y:S04]  /*7550*/  @P0 LDG.E R3, desc[UR8][R24.64+0x1800] ;  /* 0x0018000818030981 */ /* 0x000168000c1e1900 */
[----:B------:R0:W5:Y:S02]  /*7560*/  @!P0 LDG.E R3, desc[UR8][R14.64+0x1800] ;  /* 0x001800080e038981 */ /* 0x000164000c1e1900 */
.L_x_1605:
[----:B------:R-:W-:Y:S05]  /*7570*/  BSYNC.RECONVERGENT B1 ;  /* 0x0000000000017941 */ /* 0x000fea0003800200 */
.L_x_1604:
[----:B------:R-:W-:Y:S01]  /*7580*/  VIADD R4, R0, 0x700 ;  /* 0x0000070000047836 */ /* 0x000fe20000000000 */
[----:B------:R-:W-:Y:S04]  /*7590*/  BSSY.RECONVERGENT B1, `(.L_x_1606) ;  /* 0x0000006000017945 */ /* 0x000fe80003800200 */
[----:B------:R-:W-:-:S13]  /*75a0*/  ISETP.GE.AND P0, PT, R4, R21, PT ;  /* 0x000000150400720c */ /* 0x000fda0003f06270 */
[----:B------:R-:W-:Y:S05]  /*75b0*/  @P0 BRA `(.L_x_1607) ;  /* 0x00000000000c0947 */ /* 0x000fea0003800000 */
[----:B------:R-:W-:-:S13]  /*75c0*/  ISETP.GE.AND P0, PT, R4, R23, PT ;  /* 0x000000170400720c */ /* 0x000fda0003f06270 */
[----:B------:R0:W5:Y:S04]  /*75d0*/  @P0 LDG.E R4, desc[UR8][R24.64+0x1c00] ;  /* 0x001c000818040981 */ /* 0x000168000c1e1900 */
[----:B------:R0:W5:Y:S02]  /*75e0*/  @!P0 LDG.E R4, desc[UR8][R14.64+0x1c00] ;  /* 0x001c00080e048981 */ /* 0x000164000c1e1900 */
.L_x_1607:
[----:B------:R-:W-:Y:S05]  /*75f0*/  BSYNC.RECONVERGENT B1 ;  /* 0x0000000000017941 */ /* 0x000fea0003800200 */
.L_x_1606:
[----:B------:R-:W-:Y:S01]  /*7600*/  LOP3.LUT R6, R0, 0x800, RZ, 0xfc, !PT ;  /* 0x0000080000067812 */ /* 0x000fe200078efcff */
[----:B------:R-:W-:Y:S03]  /*7610*/  BSSY.RECONVERGENT B1, `(.L_x_1608) ;  /* 0x0000006000017945 */ /* 0x000fe60003800200 */
[----:B------:R-:W-:-:S13]  /*7620*/  ISETP.GE.AND P0, PT, R6, R21, PT ;  /* 0x000000150600720c */ /* 0x000fda0003f06270 */
[----:B------:R-:W-:Y:S05]  /*7630*/  @P0 BRA `(.L_x_1609) ;  /* 0x00000000000c0947 */ /* 0x000fea0003800000 */
[----:B------:R-:W-:-:S13]  /*7640*/  ISETP.GE.AND P0, PT, R6, R23, PT ;  /* 0x000000170600720c */ /* 0x000fda0003f06270 */
[----:B------:R0:W5:Y:S04]  /*7650*/  @P0 LDG.E R5, desc[UR8][R24.64+0x2000] ;  /* 0x0020000818050981 */ /* 0x000168000c1e1900 */
[----:B------:R0:W5:Y:S02]  /*7660*/  @!P0 LDG.E R5, desc[UR8][R14.64+0x2000] ;  /* 0x002000080e058981 */ /* 0x000164000c1e1900 */
.L_x_1609:
[----:B------:R-:W-:Y:S05]  /*7670*/  BSYNC.RECONVERGENT B1 ;  /* 0x0000000000017941 */ /* 0x000fea0003800200 */
.L_x_1608:
[----:B------:R-:W-:Y:S01]  /*7680*/  VIADD R6, R0, 0x900 ;  /* 0x0000090000067836 */ /* 0x000fe20000000000 */
[----:B------:R-:W-:Y:S04]  /*7690*/  BSSY.RECONVERGENT B1, `(.L_x_1610) ;  /* 0x0000006000017945 */ /* 0x000fe80003800200 */
[----:B------:R-:W-:-:S13]  /*76a0*/  ISETP.GE.AND P0, PT, R6, R21, PT ;  /* 0x000000150600720c */ /* 0x000fda0003f06270 */
[----:B------:R-:W-:Y:S05]  /*76b0*/  @P0 BRA `(.L_x_1611) ;  /* 0x00000000000c0947 */ /* 0x000fea0003800000 */
[----:B------:R-:W-:-:S13]  /*76c0*/  ISETP.GE.AND P0, PT, R6, R23, PT ;  /* 0x000000170600720c */ /* 0x000fda0003f06270 */
[----:B------:R0:W5:Y:S04]  /*76d0*/  @P0 LDG.E R6, desc[UR8][R24.64+0x2400] ;  /* 0x0024000818060981 */ /* 0x000168000c1e1900 */
[----:B------:R0:W5:Y:S02]  /*76e0*/  @!P0 LDG.E R6, desc[UR8][R14.64+0x2400] ;  /* 0x002400080e068981 */ /* 0x000164000c1e1900 */
.L_x_1611:
[----:B------:R-:W-:Y:S05]  /*76f0*/  BSYNC.RECONVERGENT B1 ;  /* 0x0000000000017941 */ /* 0x000fea0003800200 */
.L_x_1610:
[----:B------:R-:W-:Y:S01]  /*7700*/  VIADD R8, R0, 0xa00 ;  /* 0x00000a0000087836 */ /* 0x000fe20000000000 */
[----:B------:R-:W-:Y:S04]  /*7710*/  BSSY.RECONVERGENT B1, `(.L_x_1612) ;  /* 0x0000006000017945 */ /* 0x000fe80003800200 */
[----:B------:R-:W-:-:S13]  /*7720*/  ISETP.GE.AND P0, PT, R8, R21, PT ;  /* 0x000000150800720c */ /* 0x000fda0003f06270 */
[----:B------:R-:W-:Y:S05]  /*7730*/  @P0 BRA `(.L_x_1613) ;  /* 0x00000000000c0947 */ /* 0x000fea0003800000 */
[----:B------:R-:W-:-:S13]  /*7740*/  ISETP.GE.AND P0, PT, R8, R23, PT ;  /* 0x000000170800720c */ /* 0x000fda0003f06270 */
[----:B------:R0:W5:Y:S04]  /*7750*/  @P0 LDG.E R7, desc[UR8][R24.64+0x2800] ;  /* 0x0028000818070981 */ /* 0x000168000c1e1900 */
[----:B------:R0:W5:Y:S02]  /*7760*/  @!P0 LDG.E R7, desc[UR8][R14.64+0x2800] ;  /* 0x002800080e078981 */ /* 0x000164000c1e1900 */
.L_x_1613:
[----:B------:R-:W-:Y:S05]  /*7770*/  BSYNC.RECONVERGENT B1 ;  /* 0x0000000000017941 */ /* 0x000fea0003800200 */
.L_x_1612:
[----:B------:R-:W-:Y:S01]  /*7780*/  VIADD R8, R0, 0xb00 ;  /* 0x00000b0000087836 */ /* 0x000fe20000000000 */
[----:B------:R-:W-:Y:S04]  /*7790*/  BSSY.RECONVERGENT B1, `(.L_x_1614) ;  /* 0x0000006000017945 */ /* 0x000fe80003800200 */
[----:B------:R-:W-:-:S13]  /*77a0*/  ISETP.GE.AND P0, PT, R8, R21, PT ;  /* 0x000000150800720c */ /* 0x000fda0003f06270 */
[----:B------:R-:W-:Y:S05]  /*77b0*/  @P0 BRA `(.L_x_1615) ;  /* 0x00000000000c0947 */ /* 0x000fea0003800000 */
[----:B------:R-:W-:-:S13]  /*77c0*/  ISETP.GE.AND P0, PT, R8, R23, PT ;  /* 0x000000170800720c */ /* 0x000fda0003f06270 */
[----:B------:R0:W5:Y:S04]  /*77d0*/  @P0 LDG.E R8, desc[UR8][R24.64+0x2c00] ;  /* 0x002c000818080981 */ /* 0x000168000c1e1900 */
[----:B------:R0:W5:Y:S02]  /*77e0*/  @!P0 LDG.E R8, desc[UR8][R14.64+0x2c00] ;  /* 0x002c00080e088981 */ /* 0x000164000c1e1900 */
.L_x_1615:
[----:B------:R-:W-:Y:S05]  /*77f0*/  BSYNC.RECONVERGENT B1 ;  /* 0x0000000000017941 */ /* 0x000fea0003800200 */
.L_x_1614:
[----:B------:R-:W-:Y:S01]  /*7800*/  LOP3.LUT R10, R0, 0xc00, RZ, 0xfc, !PT ;  /* 0x00000c00000a7812 */ /* 0x000fe200078efcff */
[----:B------:R-:W-:Y:S03]  /*7810*/  BSSY.RECONVERGENT B1, `(.L_x_1616) ;  /* 0x0000006000017945 */ /* 0x000fe60003800200 */
[----:B------:R-:W-:-:S13]  /*7820*/  ISETP.GE.AND P0, PT, R10, R21, PT ;  /* 0x000000150a00720c */ /* 0x000fda0003f06270 */
[----:B------:R-:W-:Y:S05]  /*7830*/  @P0 BRA `(.L_x_1617) ;  /* 0x00000000000c0947 */ /* 0x000fea0003800000 */
[----:B------:R-:W-:-:S13]  /*7840*/  ISETP.GE.AND P0, PT, R10, R23, PT ;  /* 0x000000170a00720c */ /* 0x000fda0003f06270 */
[----:B------:R0:W5:Y:S04]  /*7850*/  @P0 LDG.E R9, desc[UR8][R24.64+0x3000] ;  /* 0x0030000818090981 */ /* 0x000168000c1e1900 */
[----:B------:R0:W5:Y:S02]  /*7860*/  @!P0 LDG.E R9, desc[UR8][R14.64+0x3000] ;  /* 0x003000080e098981 */ /* 0x000164000c1e1900 */
.L_x_1617:
[----:B------:R-:W-:Y:S05]  /*7870*/  BSYNC.RECONVERGENT B1 ;  /* 0x0000000000017941 */ /* 0x000fea0003800200 */
.L_x_1616:
[----:B------:R-:W-:Y:S01]  /*7880*/  VIADD R10, R0, 0xd00 ;  /* 0x00000d00000a7836 */ /* 0x000fe20000000000 */
[----:B------:R-:W-:Y:S04]  /*7890*/  BSSY.RECONVERGENT B1, `(.L_x_1618) ;  /* 0x0000006000017945 */ /* 0x000fe80003800200 */
[----:B------:R-:W-:-:S13]  /*78a0*/  ISETP.GE.AND P0, PT, R10, R21, PT ;  /* 0x000000150a00720c */ /* 0x000fda0003f06270 */
[----:B------:R-:W-:Y:S05]  /*78b0*/  @P0 BRA `(.L_x_1619) ;  /* 0x00000000000c0947 */ /* 0x000fea0003800000 */
[----:B------:R-:W-:-:S13]  /*78c0*/  ISETP.GE.AND P0, PT, R10, R23, PT ;  /* 0x000000170a00720c */ /* 0x000fda0003f06270 */
[----:B------:R0:W5:Y:S04]  /*78d0*/  @P0 LDG.E R10, desc[UR8][R24.64+0x3400] ;  /* 0x00340008180a0981 */ /* 0x000168000c1e1900 */
[----:B------:R0:W5:Y:S02]  /*78e0*/  @!P0 LDG.E R10, desc[UR8][R14.64+0x3400] ;  /* 0x003400080e0a8981 */ /* 0x000164000c1e1900 */
.L_x_1619:
[----:B------:R-:W-:Y:S05]  /*78f0*/  BSYNC.RECONVERGENT B1 ;  /* 0x0000000000017941 */ /* 0x000fea0003800200 */
.L_x_1618:
[----:B------:R-:W-:Y:S01]  /*7900*/  VIADD R12, R0, 0xe00 ;  /* 0x00000e00000c7836 */ /* 0x000fe20000000000 */
[----:B------:R-:W-:Y:S04]  /*7910*/  BSSY.RECONVERGENT B1, `(.L_x_1620) ;  /* 0x0000006000017945 */ /* 0x000fe80003800200 */
[----:B------:R-:W-:-:S13]  /*7920*/  ISETP.GE.AND P0, PT, R12, R21, PT ;  /* 0x000000150c00720c */ /* 0x000fda0003f06270 */
[----:B------:R-:W-:Y:S05]  /*7930*/  @P0 BRA `(.L_x_1621) ;  /* 0x00000000000c0947 */ /* 0x000fea0003800000 */
[----:B------:R-:W-:-:S13]  /*7940*/  ISETP.GE.AND P0, PT, R12, R23, PT ;  /* 0x000000170c00720c */ /* 0x000fda0003f06270 */
[----:B------:R0:W5:Y:S04]  /*7950*/  @P0 LDG.E R11, desc[UR8][R24.64+0x3800] ;  /* 0x00380008180b0981 */ /* 0x000168000c1e1900 */
[----:B------:R0:W5:Y:S02]  /*7960*/  @!P0 LDG.E R11, desc[UR8][R14.64+0x3800] ;  /* 0x003800080e0b8981 */ /* 0x000164000c1e1900 */
.L_x_1621:
[----:B------:R-:W-:Y:S05]  /*7970*/  BSYNC.RECONVERGENT B1 ;  /* 0x0000000000017941 */ /* 0x000fea0003800200 */
.L_x_1620:
[----:B------:R-:W-:Y:S01]  /*7980*/  VIADD R12, R0, 0xf00 ;  /* 0x00000f00000c7836 */ /* 0x000fe20000000000 */
[----:B------:R-:W-:Y:S04]  /*7990*/  BSSY.RECONVERGENT B1, `(.L_x_1622) ;  /* 0x0000006000017945 */ /* 0x000fe80003800200 */
[----:B------:R-:W-:-:S13]  /*79a0*/  ISETP.GE.AND P0, PT, R12, R21, PT ;  /* 0x000000150c00720c */ /* 0x000fda0003f06270 */
[----:B------:R-:W-:Y:S05]  /*79b0*/  @P0 BRA `(.L_x_1623) ;  /* 0x00000000000c0947 */ /* 0x000fea0003800000 */
[----:B------:R-:W-:-:S13]  /*79c0*/  ISETP.GE.AND P0, PT, R12, R23, PT ;  /* 0x000000170c00720c */ /* 0x000fda0003f06270 */
[----:B------:R0:W5:Y:S04]  /*79d0*/  @P0 LDG.E R12, desc[UR8][R24.64+0x3c00] ;  /* 0x003c0008180c0981 */ /* 0x000168000c1e1900 */
[----:B------:R0:W5:Y:S02]  /*79e0*/  @!P0 LDG.E R12, desc[UR8][R14.64+0x3c00] ;  /* 0x003c00080e0c8981 */ /* 0x000164000c1e1900 */
.L_x_1623:
[----:B------:R-:W-:Y:S05]  /*79f0*/  BSYNC.RECONVERGENT B1 ;  /* 0x0000000000017941 */ /* 0x000fea0003800200 */
.L_x_1622:
[----:B------:R-:W-:-:S04]  /*7a00*/  LOP3.LUT R26, R0, 0x1000, RZ, 0xfc, !PT ;  /* 0x00001000001a7812 */ /* 0x000fc800078efcff */
[----:B------:R-:W-:-:S13]  /*7a10*/  ISETP.GE.AND P0, PT, R26, R21, PT ;  /* 0x000000151a00720c */ /* 0x000fda0003f06270 */
[----:B------:R-:W-:Y:S05]  /*7a20*/  @P0 BRA `(.L_x_1624) ;  /* 0x00000010001c0947 */ /* 0x000fea0003800000 */
[----:B------:R-:W-:-:S13]  /*7a30*/  ISETP.GE.AND P0, PT, R26, R23, PT ;  /* 0x000000171a00720c */ /* 0x000fda0003f06270 */
[----:B------:R0:W5:Y:S04]  /*7a40*/  @P0 LDG.E R13, desc[UR8][R24.64+0x4000] ;  /* 0x00400008180d0981 */ /* 0x000168000c1e1900 */
[----:B------:R0:W5:Y:S01]  /*7a50*/  @!P0 LDG.E R13, desc[UR8][R14.64+0x4000] ;  /* 0x004000080e0d8981 */ /* 0x000162000c1e1900 */
[----:B------:R-:W-:Y:S05]  /*7a60*/  BRA `(.L_x_1624) ;  /* 0x00000010000c7947 */ /* 0x000fea0003800000 */
.L_x_1591:
[----:B------:R-:W-:Y:S01]  /*7a70*/  IMAD.IADD R21, R23, 0x1, R22 ;  /* 0x0000000117157824 */ /* 0x000fe200078e0216 */
[----:B------:R-:W-:Y:S01]  /*7a80*/  IADD3 R26, P0, PT, R10, R3, RZ ;  /* 0x000000030a1a7210 */ /* 0x000fe20007f1e0ff */
[----:B------:R-:W-:Y:S01]  /*7a90*/  VIADD R28, R0, 0x100 ;  /* 0x00000100001c7836 */ /* 0x000fe20000000000 */
[----:B------:R-:W-:-:S03]  /*7aa0*/  IADD3 R25, P2, P3, R25, R10, R6 ;  /* 0x0000000a19197210 */ /* 0x000fc60007b5e006 */
[----:B------:R-:W-:Y:S01]  /*7ab0*/  IMAD.X R27, RZ, RZ, RZ, P0 ;  /* 0x000000ffff1b7224 */ /* 0x000fe200000e06ff */
[----:B------:R-:W-:Y:S02]  /*7ac0*/  ISETP.GE.AND P4, PT, R28, R21, PT ;  /* 0x000000151c00720c */ /* 0x000fe40003f86270 */
[----:B------:R-:W-:-:S11]  /*7ad0*/  IADD3.X R24, PT, PT, RZ, RZ, RZ, P2, P3 ;  /* 0x000000ffff187210 */ /* 0x000fd600017e64ff */
[C---:B------:R-:W-:Y:S01]  /*7ae0*/  @!P4 IMAD.IADD R14, R28.reuse, 0x1, -R23 ;  /* 0x000000011c0ec824 */ /* 0x040fe200078e0a17 */
[----:B------:R-:W-:-:S04]  /*7af0*/  @!P4 ISETP.GE.AND P5, PT, R28, R23, PT ;  /* 0x000000171c00c20c */ /* 0x000fc80003fa6270 */
[----:B------:R-:W-:Y:S02]  /*7b00*/  @!P4 SEL R28, R28, R14, !P5 ;  /* 0x0000000e1c1cc207 */ /* 0x000fe40006800000 */
[----:B------:R-:W-:Y:S02]  /*7b10*/  @!P4 SEL R15, R26, R25, !P5 ;  /* 0x000000191a0fc207 */ /* 0x000fe40006800000 */
[----:B------:R-:W-:Y:S02]  /*7b20*/  @!P4 SHF.R.S32.HI R14, RZ, 0x1f, R14 ;  /* 0x0000001fff0ec819 */ /* 0x000fe4000001140e */
[----:B------:R-:W-:Y:S02]  /*7b30*/  @!P4 IADD3 R28, P1, PT, R28, R15, RZ ;  /* 0x0000000f1c1cc210 */ /* 0x000fe40007f3e0ff */
[----:B------:R-:W-:Y:S02]  /*7b40*/  @!P4 SEL R14, R14, RZ, P5 ;  /* 0x000000ff0e0ec207 */ /* 0x000fe40002800000 */
        /* <DEDUP_REMOVED lines=245> */
.L_x_1624:
[----:B------:R-:W-:Y:S05]  /*8aa0*/  BSYNC.RECONVERGENT B0 ;  /* 0x0000000000007941 */ /* 0x000fea0003800200 */
.L_x_1590:
[----:B------:R-:W1:Y:S01]  /*8ab0*/  S2UR UR5, SR_CgaCtaId ;  /* 0x00000000000579c3 */ /* 0x000e620000008800 */
[----:B------:R-:W-:Y:S02]  /*8ac0*/  UMOV UR4, 0x400 ;  /* 0x0000040000047882 */ /* 0x000fe40000000000 */
[----:B-1----:R-:W-:-:S06]  /*8ad0*/  ULEA UR4, UR5, UR4, 0x18 ;  /* 0x0000000405047291 */ /* 0x002fcc000f8ec0ff */
[----:B0-234-:R-:W-:-:S05]  /*8ae0*/  LEA R15, R0, UR4, 0x2 ;  /* 0x00000004000f7c11 */ /* 0x01dfca000f8e10ff */
[----:B-----5:R-:W-:Y:S04]  /*8af0*/  STS [R15], R20 ;  /* 0x000000140f007388 */ /* 0x020fe80000000800 */
[----:B------:R-:W-:Y:S04]  /*8b00*/  STS [R15+0x400], R19 ;  /* 0x000400130f007388 */ /* 0x000fe80000000800 */
[----:B------:R-:W-:Y:S04]  /*8b10*/  STS [R15+0x800], R18 ;  /* 0x000800120f007388 */ /* 0x000fe80000000800 */
[----:B------:R-:W-:Y:S04]  /*8b20*/  STS [R15+0xc00], R17 ;  /* 0x000c00110f007388 */ /* 0x000fe80000000800 */
[----:B------:R-:W-:Y:S04]  /*8b30*/  STS [R15+0x1000], R16 ;  /* 0x001000100f007388 */ /* 0x000fe80000000800 */
[----:B------:R0:W-:Y:S04]  /*8b40*/  STS [R15+0x1400], R2 ;  /* 0x001400020f007388 */ /* 0x0001e80000000800 */
        /* <DEDUP_REMOVED lines=15> */
[----:B------:R-:W-:-:S04]  /*8c40*/  VIMNMX R2, PT, PT, R2, R21, PT ;  /* 0x0000001502027248 */ /* 0x000fc80003fe0100 */
[C---:B------:R-:W-:Y:S01]  /*8c50*/  ISETP.GE.AND P0, PT, R2.reuse, R22, PT ;  /* 0x000000160200720c */ /* 0x040fe20003f06270 */
[----:B-1----:R-:W-:Y:S01]  /*8c60*/  IMAD.IADD R6, R2, 0x1, -R22 ;  /* 0x0000000102067824 */ /* 0x002fe200078e0a16 */
[----:B------:R-:W-:-:S04]  /*8c70*/  VIMNMX R3, PT, PT, R23, R2, PT ;  /* 0x0000000217037248 */ /* 0x000fc80003fe0100 */
[----:B------:R-:W-:-:S04]  /*8c80*/  SEL R6, R6, RZ, P0 ;  /* 0x000000ff06067207 */ /* 0x000fc80000000000 */
[----:B------:R-:W-:-:S13]  /*8c90*/  ISETP.GE.AND P0, PT, R6, R3, PT ;  /* 0x000000030600720c */ /* 0x000fda0003f06270 */
[----:B--2---:R-:W-:Y:S05]  /*8ca0*/  @P0 BRA `(.L_x_1626) ;  /* 0x00000004000c0947 */ /* 0x004fea0003800000 */
[----:B------:R-:W-:-:S07]  /*8cb0*/  IMAD.IADD R4, R23, 0x1, R2 ;  /* 0x0000000117047824 */ /* 0x000fce00078e0202 */
.L_x_1631:
[----:B------:R-:W-:Y:S01]  /*8cc0*/  IMAD.IADD R5, R3, 0x1, -R6 ;  /* 0x0000000103057824 */ /* 0x000fe200078e0a06 */
[----:B------:R-:W-:Y:S01]  /*8cd0*/  BSSY.RECONVERGENT B1, `(.L_x_1627) ;  /* 0x000003c000017945 */ /* 0x000fe20003800200 */
[----:B------:R-:W-:-:S03]  /*8ce0*/  IMAD.MOV.U32 R14, RZ, RZ, 0x3e055027 ;  /* 0x3e055027ff0e7424 */ /* 0x000fc600078e00ff */
[----:B------:R-:W-:-:S04]  /*8cf0*/  LEA.HI R5, R5, R5, RZ, 0x1 ;  /* 0x0000000505057211 */ /* 0x000fc800078f08ff */
[----:B------:R-:W-:-:S04]  /*8d00*/  LEA.HI.SX32 R8, R5, R6, 0x1f ;  /* 0x0000000605087211 */ /* 0x000fc800078ffaff */
[----:B------:R-:W-:-:S05]  /*8d10*/  LOP3.LUT R5, RZ, R8, RZ, 0x33, !PT ;  /* 0x00000008ff057212 */ /* 0x000fca00078e33ff */
[----:B------:R-:W-:Y:S01]  /*8d20*/  IMAD.IADD R7, R4, 0x1, R5 ;  /* 0x0000000104077824 */ /* 0x000fe200078e0205 */
[----:B------:R-:W-:-:S04]  /*8d30*/  LEA R5, R8, UR4, 0x2 ;  /* 0x0000000408057c11 */ /* 0x000fc8000f8e10ff */
[----:B------:R-:W-:Y:S02]  /*8d40*/  LEA R10, R7, UR4, 0x2 ;  /* 0x00000004070a7c11 */ /* 0x000fe4000f8e10ff */
        /* <DEDUP_REMOVED lines=40> */
.L_x_1630:
        /* <DEDUP_REMOVED lines=11> */
.L_x_1629:
[----:B------:R-:W-:-:S13]  /*9080*/  ISETP.GT.AND P0, PT, R10, R9, PT ;  /* 0x000000090a00720c */ /* 0x000fda0003f04270 */
.L_x_1628:
[----:B------:R-:W-:Y:S05]  /*9090*/  BSYNC.RECONVERGENT B1 ;  /* 0x0000000000017941 */ /* 0x000fea0003800200 */
.L_x_1627:
[----:B------:R-:W-:Y:S01]  /*90a0*/  @P0 VIADD R6, R8, 0x1 ;  /* 0x0000000108060836 */ /* 0x000fe20000000000 */
[----:B------:R-:W-:-:S04]  /*90b0*/  SEL R3, R3, R8, P0 ;  /* 0x0000000803037207 */ /* 0x000fc80000000000 */
[----:B------:R-:W-:-:S13]  /*90c0*/  ISETP.GE.AND P0, PT, R6, R3, PT ;  /* 0x000000030600720c */ /* 0x000fda0003f06270 */
[----:B------:R-:W-:Y:S05]  /*90d0*/  @!P0 BRA `(.L_x_1631) ;  /* 0xfffffff800f88947 */ /* 0x000fea000383ffff */
.L_x_1626:
[----:B------:R-:W-:Y:S05]  /*90e0*/  BSYNC.RECONVERGENT B0 ;  /* 0x0000000000007941 */ /* 0x000fea0003800200 */
.L_x_1625:
        /* <DEDUP_REMOVED lines=52> */
.L_x_1635:
        /* <DEDUP_REMOVED lines=12> */
.L_x_1634:
[----:B------:R-:W-:-:S13]  /*94f0*/  ISETP.LE.AND P0, PT, R10, R13, PT ;  /* 0x0000000d0a00720c */ /* 0x000fda0003f03270 */
.L_x_1633:
[----:B------:R-:W-:Y:S05]  /*9500*/  BSYNC.RECONVERGENT B0 ;  /* 0x0000000000007941 */ /* 0x000fea0003800200 */
.L_x_1632:
        /* <DEDUP_REMOVED lines=54> */
.L_x_1639:
        /* <DEDUP_REMOVED lines=12> */
.L_x_1638:
[----:B------:R-:W-:-:S13]  /*9930*/  ISETP.LE.AND P1, PT, R6, R9, PT ;  /* 0x000000090600720c */ /* 0x000fda0003f23270 */
.L_x_1637:
[----:B------:R-:W-:Y:S05]  /*9940*/  BSYNC.RECONVERGENT B0 ;  /* 0x0000000000007941 */ /* 0x000fea0003800200 */
.L_x_1636:
        /* <DEDUP_REMOVED lines=56> */
.L_x_1643:
        /* <DEDUP_REMOVED lines=12> */
.L_x_1642:
[----:B------:R-:W-:-:S13]  /*9d90*/  ISETP.LE.AND P0, PT, R7, R16, PT ;  /* 0x000000100700720c */ /* 0x000fda0003f03270 */
.L_x_1641:
[----:B------:R-:W-:Y:S05]  /*9da0*/  BSYNC.RECONVERGENT B0 ;  /* 0x0000000000007941 */ /* 0x000fea0003800200 */
.L_x_1640:
        /* <DEDUP_REMOVED lines=56> */
.L_x_1647:
        /* <DEDUP_REMOVED lines=12> */
.L_x_1646:
[----:B------:R-:W-:-:S13]  /*a1f0*/  ISETP.LE.AND P0, PT, R6, R9, PT ;  /* 0x000000090600720c */ /* 0x000fda0003f03270 */
.L_x_1645:
[----:B------:R-:W-:Y:S05]  /*a200*/  BSYNC.RECONVERGENT B0 ;  /* 0x0000000000007941 */ /* 0x000fea0003800200 */
.L_x_1644:
[----:B------:R-:W-:Y:S01]  /*a210*/  VIADD R16, R10, 0x1 ;  /* 0x000000010a107836 */ /* 0x000fe20000000000 */
[----:B------:R-:W-:Y:S01]  /*a220*/  BSSY.RECONVERGENT B0, `(.L_x_1648) ;  /* 0x0000044000007945 */ /* 0x000fe20003800200 */
[----:B------:R-:W-:Y:S01]  /*a230*/  @!P0 IMAD.MOV R16, RZ, RZ, R10 ;  /* 0x000000ffff108224 */ /* 0x000fe200078e020a */
[----:B-12---:R-:W-:Y:S01]  /*a240*/  SEL R12, R3, R4, P0 ;  /* 0x00000004030c7207 */ /* 0x006fe20000000000 */
[----:B0-----:R-:W-:Y:S02]  /*a250*/  VIADD R6, R8, 0x1 ;  /* 0x0000000108067836 */ /* 0x001fe40000000000 */
        /* <DEDUP_REMOVED lines=51> */
.L_x_1651:
        /* <DEDUP_REMOVED lines=12> */
.L_x_1650:
[----:B------:R-:W-:-:S13]  /*a650*/  ISETP.LE.AND P0, PT, R7, R18, PT ;  /* 0x000000120700720c */ /* 0x000fda0003f03270 */
.L_x_1649:
[----:B------:R-:W-:Y:S05]  /*a660*/  BSYNC.RECONVERGENT B0 ;  /* 0x0000000000007941 */ /* 0x000fea0003800200 */
.L_x_1648:
        /* <DEDUP_REMOVED lines=8> */
[----:B0-----:R-:W-:-:S03]  /*a6f0*/  @!P0 LEA R5, R8, UR4, 0x2 ;  /* 0x0000000408058c11 */ /* 0x001fc6000f8e10ff */
        /* <DEDUP_REMOVED lines=47> */
.L_x_1655:
        /* <DEDUP_REMOVED lines=12> */
.L_x_1654:
[----:B------:R-:W-:-:S13]  /*aab0*/  ISETP.LE.AND P0, PT, R6, R9, PT ;  /* 0x000000090600720c */ /* 0x000fda0003f03270 */
.L_x_1653:
[----:B------:R-:W-:Y:S05]  /*aac0*/  BSYNC.RECONVERGENT B0 ;  /* 0x0000000000007941 */ /* 0x000fea0003800200 */
.L_x_1652:
        /* <DEDUP_REMOVED lines=56> */
.L_x_1659:
        /* <DEDUP_REMOVED lines=12> */
.L_x_1658:
[----:B------:R-:W-:-:S13]  /*af10*/  ISETP.LE.AND P0, PT, R7, R20, PT ;  /* 0x000000140700720c */ /* 0x000fda0003f03270 */
.L_x_1657:
[----:B------:R-:W-:Y:S05]  /*af20*/  BSYNC.RECONVERGENT B0 ;  /* 0x0000000000007941 */ /* 0x000fea0003800200 */
.L_x_1656:
        /* <DEDUP_REMOVED lines=56> */
.L_x_1663:
        /* <DEDUP_REMOVED lines=12> */
.L_x_1662:
[----:B------:R-:W-:-:S13]  /*b370*/  ISETP.LE.AND P0, PT, R6, R15, PT ;  /* 0x0000000f0600720c */ /* 0x000fda0003f03270 */
.L_x_1661:
[----:B------:R-:W-:Y:S05]  /*b380*/  BSYNC.RECONVERGENT B0 ;  /* 0x0000000000007941 */ /* 0x000fea0003800200 */
.L_x_1660:
[----:B------:R-:W-:Y:S01]  /*b390*/  VIADD R22, R18, 0x1 ;  /* 0x0000000112167836 */ /* 0x000fe20000000000 */
[----:B------:R-:W-:Y:S01]  /*b3a0*/  BSSY.RECONVERGENT B0, `(.L_x_1664) ;  /* 0x0000044000007945 */ /* 0x000fe20003800200 */
[----:B------:R-:W-:Y:S02]  /*b3b0*/  @!P0 IMAD.MOV R22, RZ, RZ, R18 ;  /* 0x000000ffff168224 */ /* 0x000fe400078e0212 */
[----:B------:R-:W-:Y:S02]  /*b3c0*/  VIADD R20, R8, 0x1 ;  /* 0x0000000108147836 */ /* 0x000fe40000000000 */
[----:B------:R-:W-:Y:S01]  /*b3d0*/  @P0 IMAD.MOV R20, RZ, RZ, R8 ;  /* 0x000000ffff140224 */ /* 0x000fe200078e0208 */
[C---:B------:R-:W-:Y:S02]  /*b3e0*/  ISETP.GE.AND P1, PT, R22.reuse, R21, PT ;  /* 0x000000151600720c */ /* 0x040fe40003f26270 */
[----:B0-----:R-:W-:Y:S02]  /*b3f0*/  @P0 LEA R6, R22, UR4, 0x2 ;  /* 0x0000000416060c11 */ /* 0x001fe4000f8e10ff */
        /* <DEDUP_REMOVED lines=49> */
.L_x_1667:
        /* <DEDUP_REMOVED lines=12> */
.L_x_1666:
[----:B------:R-:W-:-:S13]  /*b7d0*/  ISETP.LE.AND P0, PT, R6, R15, PT ;  /* 0x0000000f0600720c */ /* 0x000fda0003f03270 */
.L_x_1665:
[----:B------:R-:W-:Y:S05]  /*b7e0*/  BSYNC.RECONVERGENT B0 ;  /* 0x0000000000007941 */ /* 0x000fea0003800200 */
.L_x_1664:
        /* <DEDUP_REMOVED lines=56> */
.L_x_1671:
        /* <DEDUP_REMOVED lines=12> */
.L_x_1670:
[----:B------:R-:W-:-:S13]  /*bc30*/  ISETP.LE.AND P0, PT, R15, R22, PT ;  /* 0x000000160f00720c */ /* 0x000fda0003f03270 */
.L_x_1669:
[----:B------:R-:W-:Y:S05]  /*bc40*/  BSYNC.RECONVERGENT B0 ;  /* 0x0000000000007941 */ /* 0x000fea0003800200 */
.L_x_1668:
        /* <DEDUP_REMOVED lines=56> */
.L_x_1675:
        /* <DEDUP_REMOVED lines=12> */
.L_x_1674:
[----:B------:R-:W-:-:S13]  /*c090*/  ISETP.LE.AND P0, PT, R15, R24, PT ;  /* 0x000000180f00720c */ /* 0x000fda0003f03270 */
.L_x_1673:
[----:B------:R-:W-:Y:S05]  /*c0a0*/  BSYNC.RECONVERGENT B0 ;  /* 0x0000000000007941 */ /* 0x000fea0003800200 */
.L_x_1672:
        /* <DEDUP_REMOVED lines=56> */
.L_x_1679:
        /* <DEDUP_REMOVED lines=12> */
.L_x_1678:
[----:B------:R-:W-:-:S13]  /*c4f0*/  ISETP.LE.AND P0, PT, R17, R24, PT ;  /* 0x000000181100720c */ /* 0x000fda0003f03270 */
.L_x_1677:
[----:B------:R-:W-:Y:S05]  /*c500*/  BSYNC.RECONVERGENT B0 ;  /* 0x0000000000007941 */ /* 0x000fea0003800200 */
.L_x_1676:
        /* <DEDUP_REMOVED lines=56> */
.L_x_1683:
        /* <DEDUP_REMOVED lines=12> */
.L_x_1682:
[----:B------:R-:W-:-:S13]  /*c950*/  ISETP.LE.AND P0, PT, R18, R25, PT ;  /* 0x000000191200720c */ /* 0x000fda0003f03270 */
.L_x_1681:
[----:B------:R-:W-:Y:S05]  /*c960*/  BSYNC.RECONVERGENT B0 ;  /* 0x0000000000007941 */ /* 0x000fea0003800200 */
.L_x_1680:
        /* <DEDUP_REMOVED lines=56> */
.L_x_1687:
        /* <DEDUP_REMOVED lines=12> */
.L_x_1686:
[----:B------:R-:W-:-:S13]  /*cdb0*/  ISETP.LE.AND P0, PT, R19, R22, PT ;  /* 0x000000161300720c */ /* 0x000fda0003f03270 */
.L_x_1685:
[----:B------:R-:W-:Y:S05]  /*cdc0*/  BSYNC.RECONVERGENT B0 ;  /* 0x0000000000007941 */ /* 0x000fea0003800200 */
.L_x_1684:
        /* <DEDUP_REMOVED lines=56> */
.L_x_1691:
        /* <DEDUP_REMOVED lines=12> */
.L_x_1690:
[----:B------:R-:W-:-:S13]  /*d210*/  ISETP.LE.AND P0, PT, R24, R27, PT ;  /* 0x0000001b1800720c */ /* 0x000fda0003f03270 */
.L_x_1689:
[----:B------:R-:W-:Y:S05]  /*d220*/  BSYNC.RECONVERGENT B0 ;  /* 0x0000000000007941 */ /* 0x000fea0003800200 */
.L_x_1688:
        /* <DEDUP_REMOVED lines=56> */
.L_x_1695:
        /* <DEDUP_REMOVED lines=12> */
.L_x_1694:
[----:B------:R-:W-:-:S13]  /*d670*/  ISETP.LE.AND P0, PT, R25, R20, PT ;  /* 0x000000141900720c */ /* 0x000fda0003f03270 */
.L_x_1693:
[----:B------:R-:W-:Y:S05]  /*d680*/  BSYNC.RECONVERGENT B0 ;  /* 0x0000000000007941 */ /* 0x000fea0003800200 */
.L_x_1692:
[----:B------:R-:W-:Y:S01]  /*d690*/  VIADD R26, R22, 0x1 ;  /* 0x00000001161a7836 */ /* 0x000fe20000000000 */
[----:B012---:R-:W-:Y:S01]  /*d6a0*/  SEL R19, R3, R4, P0 ;  /* 0x0000000403137207 */ /* 0x007fe20000000000 */
        /* <DEDUP_REMOVED lines=49> */
[----:B------:R-:W-:Y:S01]  /*d9c0*/  IMAD.MOV.U32 R25, RZ, RZ, RZ ;  /* 0x000000ffff197224 */ /* 0x000fe200078e00ff */
[----:B------:R-:W-:-:S04]  /*d9d0*/  SHF.R.U32.HI R23, RZ, 0x1f, R22 ;  /* 0x0000001fff177819 */ /* 0x000fc80000011616 */
[----:B------:R-:W-:Y:S01]  /*d9e0*/  LEA.HI.SX32 R23, R22, R23, 0x1e ;  /* 0x0000001716177211 */ /* 0x000fe200078ff2ff */
[----:B------:R-:W-:-:S04]  /*d9f0*/  IMAD.MOV.U32 R22, RZ, RZ, R3 ;  /* 0x000000ffff167224 */ /* 0x000fc800078e0003 */
[----:B------:R-:W-:-:S07]  /*da00*/  IMAD R26, R23, -0xa, R4 ;  /* 0xfffffff6171a7824 */ /* 0x000fce00078e0204 */
.L_x_1699:
        /* <DEDUP_REMOVED lines=12> */
.L_x_1698:
[----:B------:R-:W-:-:S04]  /*dad0*/  ISETP.GT.AND P0, PT, R27, R26, PT ;  /* 0x0000001a1b00720c */ /* 0x000fc80003f04270 */
[----:B------:R-:W-:-:S09]  /*dae0*/  SEL R22, R4, R3, P0 ;  /* 0x0000000304167207 */ /* 0x000fd20000000000 */
.L_x_1697:
[----:B------:R-:W-:Y:S05]  /*daf0*/  BSYNC.RECONVERGENT B0 ;  /* 0x0000000000007941 */ /* 0x000fea0003800200 */
.L_x_1696:
[----:B------:R-:W0:Y:S01]  /*db00*/  LDCU.U8 UR6, c[0x0][0x380] ;  /* 0x00007000ff0677ac */ /* 0x000e220008000000 */
[----:B------:R-:W1:Y:S01]  /*db10*/  S2UR UR5, SR_CTAID.X ;  /* 0x00000000000579c3 */ /* 0x000e620000002500 */
[----:B0-----:R-:W-:-:S04]  /*db20*/  UPRMT UR6, UR6, 0x8880, URZ ;  /* 0x0000888006067896 */ /* 0x001fc800080000ff */
[----:B------:R-:W-:Y:S02]  /*db30*/  UISETP.NE.AND UP0, UPT, UR6, URZ, UPT ;  /* 0x000000ff0600728c */ /* 0x000fe4000bf05270 */
[----:B-1----:R-:W-:Y:S01]  /*db40*/  UIMAD UR5, UR5, 0x1100, URZ ;  /* 0x00001100050578a4 */ /* 0x002fe2000f8e02ff */
[----:B------:R-:W-:Y:S06]  /*db50*/  BAR.SYNC.DEFER_BLOCKING 0x0 ;  /* 0x0000000000007b1d */ /* 0x000fec0000010000 */
[----:B------:R-:W-:Y:S05]  /*db60*/  BRA.U !UP0, `(.L_x_1700) ;  /* 0x0000000508b47547 */ /* 0x000fea000b800000 */
[----:B--2---:R-:W0:Y:S01]  /*db70*/  S2R R3, SR_LANEID ;  /* 0x0000000000037919 */ /* 0x004e220000000000 */
[----:B------:R-:W1:Y:S01]  /*db80*/  S2UR UR7, SR_CgaCtaId ;  /* 0x00000000000779c3 */ /* 0x000e620000008800 */
[----:B------:R-:W-:Y:S01]  /*db90*/  SHF.R.U32.HI R4, RZ, 0x5, R0 ;  /* 0x00000005ff047819 */ /* 0x000fe20000011600 */
[----:B------:R-:W-:Y:S01]  /*dba0*/  UMOV UR6, 0x400 ;  /* 0x0000040000067882 */ /* 0x000fe20000000000 */
[----:B------:R-:W-:Y:S01]  /*dbb0*/  ISETP.NE.AND P0, PT, R0, RZ, PT ;  /* 0x000000ff0000720c */ /* 0x000fe20003f05270 */
[----:B-1----:R-:W-:Y:S02]  /*dbc0*/  ULEA UR6, UR7, UR6, 0x18 ;  /* 0x0000000607067291 */ /* 0x002fe4000f8ec0ff */
[----:B0-----:R-:W-:-:S04]  /*dbd0*/  IMAD R4, R4, 0x20, R3 ;  /* 0x0000002004047824 */ /* 0x001fc800078e0203 */
[----:B------:R-:W-:-:S04]  /*dbe0*/  IMAD R4, R4, 0x11, RZ ;  /* 0x0000001104047824 */ /* 0x000fc800078e02ff */
[----:B------:R-:W-:Y:S01]  /*dbf0*/  IMAD R3, R3, -0x10, R4 ;  /* 0xfffffff003037824 */ /* 0x000fe200078e0204 */
[----:B------:R-:W-:-:S04]  /*dc00*/  LEA R23, R4, UR4, 0x2 ;  /* 0x0000000404177c11 */ /* 0x000fc8000f8e10ff */
[----:B------:R-:W-:Y:S01]  /*dc10*/  LEA R20, R3, UR4, 0x2 ;  /* 0x0000000403147c11 */ /* 0x000fe2000f8e10ff */
[----:B------:R-:W-:Y:S01]  /*dc20*/  STS [R23], R2 ;  /* 0x0000000217007388 */ /* 0x000fe20000000800 */
[C---:B------:R-:W-:Y:S02]  /*dc30*/  LOP3.LUT R3, R0.reuse, 0x3e0, RZ, 0xc0, !PT ;  /* 0x000003e000037812 */ /* 0x040fe400078ec0ff */
[----:B------:R-:W-:Y:S01]  /*dc40*/  LOP3.LUT R0, R0, 0x1f, RZ, 0xc0, !PT ;  /* 0x0000001f00007812 */ /* 0x000fe200078ec0ff */
[----:B------:R-:W-:Y:S04]  /*dc50*/  STS [R23+0x4], R14 ;  /* 0x0000040e17007388 */ /* 0x000fe80000000800 */
[----:B------:R-:W-:Y:S01]  /*dc60*/  STS [R23+0x8], R13 ;  /* 0x0000080d17007388 */ /* 0x000fe20000000800 */
        /* <DEDUP_REMOVED lines=13> */
[----:B0-----:R-:W-:-:S03]  /*dd40*/  VIADD R16, R0, 0x20 ;  /* 0x0000002000107836 */ /* 0x001fc60000000000 */
        /* <DEDUP_REMOVED lines=20> */
[----:B------:R1:W-:Y:S01]  /*de90*/  @!P0 STS [UR6+0x4400], R21 ;  /* 0x00440015ff008988 */ /* 0x0003e20008000806 */
[----:B------:R-:W-:Y:S01]  /*dea0*/  BAR.SYNC.DEFER_BLOCKING 0x0 ;  /* 0x0000000000007b1d */ /* 0x000fe20000010000 */
[C---:B------:R-:W-:Y:S01]  /*deb0*/  IADD3 R3, P0, PT, R0.reuse, UR5, RZ ;  /* 0x0000000500037c10 */ /* 0x040fe2000ff1e0ff */
[----:B0-----:R-:W-:-:S02]  /*dec0*/  VIADD R20, R0, 0xc0 ;  /* 0x000000c000147836 */ /* 0x001fc40000000000 */
[----:B-1----:R-:W-:Y:S02]  /*ded0*/  VIADD R21, R0, 0x40 ;  /* 0x0000004000157836 */ /* 0x002fe40000000000 */
[----:B------:R-:W-:Y:S01]  /*dee0*/  IMAD.X R18, RZ, RZ, RZ, P0 ;  /* 0x000000ffff127224 */ /* 0x000fe200000e06ff */
        /* <DEDUP_REMOVED lines=33> */
[----:B-1----:R-:W-:Y:S01]  /*e100*/  VIADD R8, R0, 0x1c0 ;  /* 0x000001c000087836 */ /* 0x002fe20000000000 */
[-C--:B------:R-:W-:Y:S02]  /*e110*/  ISETP.GE.AND P4, PT, R16, R14.reuse, PT ;  /* 0x0000000e1000720c */ /* 0x080fe40003f86270 */
        /* <DEDUP_REMOVED lines=18> */
.L_x_1700:
        /* <DEDUP_REMOVED lines=11> */
[----:B------:R0:W-:Y:S04]  /*e2f0*/  STS [R23], R2 ;  /* 0x0000000217007388 */ /* 0x0001e80000000800 */
[----:B------:R-:W-:Y:S04]  /*e300*/  STS [R23+0x4], R14 ;  /* 0x0000040e17007388 */ /* 0x000fe80000000800 */
[----:B------:R-:W-:Y:S01]  /*e310*/  STS [R23+0x8], R13 ;  /* 0x0000080d17007388 */ /* 0x000fe20000000800 */
[----:B0-----:R-:W-:-:S03]  /*e320*/  LOP3.LUT R2, R0, 0x1f, RZ, 0xc0, !PT ;  /* 0x0000001f00027812 */ /* 0x001fc600078ec0ff */
[----:B------:R-:W-:Y:S02]  /*e330*/  STS [R23+0xc], R12 ;  /* 0x00000c0c17007388 */ /* 0x000fe40000000800 */
[----:B------:R-:W-:Y:S02]  /*e340*/  VIADD R2, R2, UR5 ;  /* 0x0000000502027c36 */ /* 0x000fe40008000000 */
        /* <DEDUP_REMOVED lines=14> */
[----:B------:R-:W-:Y:S01]  /*e430*/  STS [R23+0x40], R22 ;  /* 0x0000401617007388 */ /* 0x000fe20000000800 */
[----:B------:R-:W-:-:S03]  /*e440*/  NOP ;  /* 0x0000000000007918 */ /* 0x000fc60000000000 */
[----:B------:R-:W-:Y:S01]  /*e450*/  LDS R12, [R3] ;  /* 0x00000000030c7984 */ /* 0x000fe20000000800 */
[----:B------:R-:W-:-:S03]  /*e460*/  LOP3.LUT R0, R16, 0x1f, R0, 0xf8, !PT ;  /* 0x0000001f10007812 */ /* 0x000fc600078ef800 */
[----:B------:R-:W-:Y:S02]  /*e470*/  LDS R10, [R3+0x80] ;  /* 0x00008000030a7984 */ /* 0x000fe40000000800 */
[----:B------:R-:W-:Y:S02]  /*e480*/  VIADD R20, R0, 0xc0 ;  /* 0x000000c000147836 */ /* 0x000fe40000000000 */
        /* <DEDUP_REMOVED lines=17> */
[----:B-1----:R-:W-:Y:S01]  /*e5a0*/  IADD3 R18, P0, PT, R16, R2, RZ ;  /* 0x0000000210127210 */ /* 0x002fe20007f1e0ff */
[----:B------:R-:W-:-:S02]  /*e5b0*/  VIADD R16, R0, 0x40 ;  /* 0x0000004000107836 */ /* 0x000fc40000000000 */
[----:B0-----:R-:W-:Y:S02]  /*e5c0*/  VIADD R21, R0, 0x20 ;  /* 0x0000002000157836 */ /* 0x001fe40000000000 */
        /* <DEDUP_REMOVED lines=54> */
.L_x_1701:
        /* <DEDUP_REMOVED lines=13> */
.L_x_3028:


//--------------------- .text._ZN3cub18CUB_300001_SM_10006detail10merge_sort30DeviceMergeSortPartitionKernelIN6thrust24THRUST_300001_SM_1000_NS6detail15normal_iteratorINS5_10device_ptrIiEEEEj14lex_comparatoriEEvbT_PT2_T0_SF_PSF_T1_SF_i --------------------------
	.section	.text._ZN3cub18CUB_300001_SM_10006detail10merge_sort30DeviceMergeSortPartitionKernelIN6thrust24THRUST_300001_SM_1000_NS6detail15normal_iteratorINS5_10device_ptrIiEEEEj14lex_comparatoriEEvbT_PT2_T0_SF_PSF_T1_SF_i,"ax",@progbits
	.align	128
        .global         _ZN3cub18CUB_300001_SM_10006detail10merge_sort30DeviceMergeSortPartitionKernelIN6thrust24THRUST_300001_SM_1000_NS6detail15normal_iteratorINS5_10device_ptrIiEEEEj14lex_comparatoriEEvbT_PT2_T0_SF_PSF_T1_SF_i
        .type           _ZN3cub18CUB_300001_SM_10006detail10merge_sort30DeviceMergeSortPartitionKernelIN6thrust24THRUST_300001_SM_1000_NS6detail15normal_iteratorINS5_10device_ptrIiEEEEj14lex_comparatoriEEvbT_PT2_T0_SF_PSF_T1_SF_i,@function
        .size           _ZN3cub18CUB_300001_SM_10006detail10merge_sort30DeviceMergeSortPartitionKernelIN6thrust24THRUST_300001_SM_1000_NS6detail15normal_iteratorINS5_10device_ptrIiEEEEj14lex_comparatoriEEvbT_PT2_T0_SF_PSF_T1_SF_i,(.L_x_3029 - _ZN3cub18CUB_300001_SM_10006detail10merge_sort30DeviceMergeSortPartitionKernelIN6thrust24THRUST_300001_SM_1000_NS6detail15normal_iteratorINS5_10device_ptrIiEEEEj14lex_comparatoriEEvbT_PT2_T0_SF_PSF_T1_SF_i)
        .other          _ZN3cub18CUB_300001_SM_10006detail10merge_sort30DeviceMergeSortPartitionKernelIN6thrust24THRUST_300001_SM_1000_NS6detail15normal_iteratorINS5_10device_ptrIiEEEEj14lex_comparatoriEEvbT_PT2_T0_SF_PSF_T1_SF_i,@"STO_CUDA_ENTRY STV_DEFAULT"
_ZN3cub18CUB_300001_SM_10006detail10merge_sort30DeviceMergeSortPartitionKernelIN6thrust24THRUST_300001_SM_1000_NS6detail15normal_iteratorINS5_10device_ptrIiEEEEj14lex_comparatoriEEvbT_PT2_T0_SF_PSF_T1_SF_i:
.text._ZN3cub18CUB_300001_SM_10006detail10merge_sort30DeviceMergeSortPartitionKernelIN6thrust24THRUST_300001_SM_1000_NS6detail15normal_iteratorINS5_10device_ptrIiEEEEj14lex_comparatoriEEvbT_PT2_T0_SF_PSF_T1_SF_i:
[----:B------:R-:W-:Y:S01]  /*0000*/  LDC R1, c[0x0][0x37c] ;  /* 0x0000df00ff017b82 */ /* 0x000fe20000000800 */
[----:B------:R-:W0:Y:S01]  /*0010*/  S2R R0, SR_CTAID.X ;  /* 0x0000000000007919 */ /* 0x000e220000002500 */
[----:B------:R-:W0:Y:S01]  /*0020*/  LDCU UR4, c[0x0][0x360] ;  /* 0x00006c00ff0477ac */ /* 0x000e220008000800 */
[----:B------:R-:W0:Y:S01]  /*0030*/  S2R R3, SR_TID.X ;  /* 0x0000000000037919 */ /* 0x000e220000002100 */
[----:B------:R-:W1:Y:S01]  /*0040*/  LDCU UR6, c[0x0][0x39c] ;  /* 0x00007380ff0677ac */ /* 0x000e620008000800 */
[----:B0-----:R-:W-:-:S05]  /*0050*/  IMAD R0, R0, UR4, R3 ;  /* 0x0000000400007c24 */ /* 0x001fca000f8e0203 */
[----:B-1----:R-:W-:-:S13]  /*0060*/  ISETP.GE.U32.AND P0, PT, R0, UR6, PT ;  /* 0x0000000600007c0c */ /* 0x002fda000bf06070 */
[----:B------:R-:W-:Y:S05]  /*0070*/  @P0 EXIT ;  /* 0x000000000000094d */ /* 0x000fea0003800000 */
[----:B------:R-:W0:Y:S01]  /*0080*/  LDCU UR5, c[0x0][0x3ac] ;  /* 0x00007580ff0577ac */ /* 0x000e220008000800 */
[----:B------:R-:W-:Y:S01]  /*0090*/  VIADD R2, R0, 0x1 ;  /* 0x0000000100027836 */ /* 0x000fe20000000000 */
[----:B------:R-:W-:Y:S01]  /*00a0*/  ACQBULK ;  /* 0x000000000000782e */ /* 0x000fe20000000000 */
[----:B------:R-:W1:Y:S03]  /*00b0*/  LDCU UR7, c[0x0][0x3b0] ;  /* 0x00007600ff0777ac */ /* 0x000e660008000800 */
[----:B------:R-:W-:Y:S01]  /*00c0*/  ISETP.NE.AND P0, PT, R2, UR6, PT ;  /* 0x0000000602007c0c */ /* 0x000fe2000bf05270 */
[----:B------:R-:W2:Y:S01]  /*00d0*/  LDCU UR10, c[0x0][0x398] ;  /* 0x00007300ff0a77ac */ /* 0x000ea20008000800 */
[----:B------:R-:W3:Y:S01]  /*00e0*/  LDCU.64 UR8, c[0x0][0x358] ;  /* 0x00006b00ff0877ac */ /* 0x000ee20008000a00 */
[----:B0-----:R-:W-:-:S10]  /*00f0*/  UIADD3 UR4, UPT, UPT, -UR5, URZ, URZ ;  /* 0x000000ff05047290 */ /* 0x001fd4000fffe1ff */
[----:B------:R-:W0:Y:S01]  /*0100*/  @!P0 LDC.64 R4, c[0x0][0x3a0] ;  /* 0x0000e800ff048b82 */ /* 0x000e220000000a00 */
[----:B------:R-:W-:Y:S01]  /*0110*/  LOP3.LUT R2, R0, UR4, RZ, 0xc0, !PT ;  /* 0x0000000400027c12 */ /* 0x000fe2000f8ec0ff */
[----:B------:R-:W-:-:S04]  /*0120*/  USHF.R.U32.HI UR4, URZ, 0x1, UR5 ;  /* 0x00000001ff047899 */ /* 0x000fc80008011605 */
[----:B-1----:R-:W-:Y:S01]  /*0130*/  IMAD R3, R2, UR7, RZ ;  /* 0x0000000702037c24 */ /* 0x002fe2000f8e02ff */
[----:B------:R-:W-:-:S04]  /*0140*/  UIMAD UR4, UR4, UR7, URZ ;  /* 0x00000007040472a4 */ /* 0x000fc8000f8e02ff */
[----:B------:R-:W-:-:S04]  /*0150*/  LOP3.LUT R2, RZ, R3, RZ, 0x33, !PT ;  /* 0x00000003ff027212 */ /* 0x000fc800078e33ff */
[----:B------:R-:W-:-:S04]  /*0160*/  VIMNMX.U32 R2, PT, PT, R2, UR4, PT ;  /* 0x0000000402027c48 */ /* 0x000fc8000bfe0000 */
[----:B--2---:R-:W-:Y:S01]  /*0170*/  VIADDMNMX.U32 R2, R2, R3, UR10, PT ;  /* 0x0000000a02027e46 */ /* 0x004fe2000b800003 */
[----:B0-----:R-:W-:Y:S01]  /*0180*/  @!P0 IMAD.WIDE.U32 R4, R0, 0x4, R4 ;  /* 0x0000000400048825 */ /* 0x001fe200078e0004 */
[----:B------:R-:W-:Y:S02]  /*0190*/  VIMNMX.U32 R3, PT, PT, R3, UR10, PT ;  /* 0x0000000a03037c48 */ /* 0x000fe4000bfe0000 */
[----:B------:R-:W-:Y:S02]  /*01a0*/  LOP3.LUT R6, RZ, R2, RZ, 0x33, !PT ;  /* 0x00000002ff067212 */ /* 0x000fe400078e33ff */
[----:B---3--:R0:W-:Y:S02]  /*01b0*/  @!P0 STG.E desc[UR8][R4.64], R2 ;  /* 0x0000000204008986 */ /* 0x0081e4000c101908 */
[----:B------:R-:W-:-:S04]  /*01c0*/  VIMNMX.U32 R7, PT, PT, R6, UR4, PT ;  /* 0x0000000406077c48 */ /* 0x000fc8000bfe0000 */
[----:B------:R-:W-:Y:S01]  /*01d0*/  VIADDMNMX.U32 R7, R7, R2, UR10, PT ;  /* 0x0000000a07077e46 */ /* 0x000fe2000b800002 */
[----:B------:R-:W-:Y:S06]  /*01e0*/  @!P0 EXIT ;  /* 0x000000000000894d */ /* 0x000fec0003800000 */
[----:B------:R-:W1:Y:S01]  /*01f0*/  LDCU.U8 UR6, c[0x0][0x380] ;  /* 0x00007000ff0677ac */ /* 0x000e620008000000 */
[----:B------:R-:W-:Y:S01]  /*0200*/  BSSY.RECONVERGENT B0, `(.L_x_1702) ;  /* 0x00000a8000007945 */ /* 0x000fe20003800200 */
[----:B------:R-:W-:-:S06]  /*0210*/  UIADD3 UR4, UPT, UPT, UR5, -0x1, URZ ;  /* 0xffffffff05047890 */ /* 0x000fcc000fffe0ff */
[----:B0-----:R-:W-:-:S05]  /*0220*/  LOP3.LUT R4, R0, UR4, RZ, 0xc0, !PT ;  /* 0x0000000400047c12 */ /* 0x001fca000f8ec0ff */
[----:B------:R-:W-:Y:S01]  /*0230*/  IMAD R4, R4, UR7, RZ ;  /* 0x0000000704047c24 */ /* 0x000fe2000f8e02ff */
[----:B-1----:R-:W-:-:S04]  /*0240*/  UPRMT UR6, UR6, 0x8880, URZ ;  /* 0x0000888006067896 */ /* 0x002fc800080000ff */
[----:B------:R-:W-:-:S03]  /*0250*/  VIADDMNMX.U32 R4, R7, -R3, R4, PT ;  /* 0x8000000307047246 */ /* 0x000fc60003800004 */
[----:B------:R-:W-:Y:S02]  /*0260*/  UMOV UR4, UR6 ;  /* 0x0000000600047c82 */ /* 0x000fe40008000000 */
[----:B------:R-:W-:-:S09]  /*0270*/  UISETP.NE.AND UP0, UPT, UR4, URZ, UPT ;  /* 0x000000ff0400728c */ /* 0x000fd2000bf05270 */
[----:B------:R-:W-:Y:S05]  /*0280*/  BRA.U !UP0, `(.L_x_1703) ;  /* 0x0000000508447547 */ /* 0x000fea000b800000 */
[----:B------:R-:W-:Y:S01]  /*0290*/  IMAD.IADD R7, R7, 0x1, -R2 ;  /* 0x0000000107077824 */ /* 0x000fe200078e0a02 */
[----:B------:R-:W-:Y:S01]  /*02a0*/  VIADDMNMX.U32 R5, R2, -R3, R4, PT ;  /* 0x8000000302057246 */ /* 0x000fe20003800004 */
[----:B------:R-:W-:Y:S03]  /*02b0*/  BSSY.RECONVERGENT B1, `(.L_x_1704) ;  /* 0x000004d000017945 */ /* 0x000fe60003800200 */
[----:B------:R-:W-:-:S05]  /*02c0*/  VIMNMX.U32 R6, PT, PT, R4, R7, !PT ;  /* 0x0000000704067248 */ /* 0x000fca0007fe0000 */
[----:B------:R-:W-:-:S05]  /*02d0*/  IMAD.IADD R6, R6, 0x1, -R7 ;  /* 0x0000000106067824 */ /* 0x000fca00078e0a07 */
[----:B------:R-:W-:-:S13]  /*02e0*/  ISETP.GE.U32.AND P0, PT, R6, R5, PT ;  /* 0x000000050600720c */ /* 0x000fda0003f06070 */
[----:B------:R-:W-:Y:S05]  /*02f0*/  @P0 BRA `(.L_x_1705) ;  /* 0x0000000400200947 */ /* 0x000fea0003800000 */
.L_x_1710:
[----:B------:R-:W-:Y:S01]  /*0300*/  IMAD.IADD R7, R5, 0x1, -R6 ;  /* 0x0000000105077824 */ /* 0x000fe200078e0a06 */
[----:B------:R-:W0:Y:S04]  /*0310*/  LDCU.64 UR4, c[0x0][0x388] ;  /* 0x00007100ff0477ac */ /* 0x000e280008000a00 */
[----:B------:R-:W-:-:S04]  /*0320*/  LEA.HI R8, R7, R6, RZ, 0x1f ;  /* 0x0000000607087211 */ /* 0x000fc800078ff8ff */
[-C--:B------:R-:W-:Y:S02]  /*0330*/  LOP3.LUT R7, RZ, R8.reuse, RZ, 0x33, !PT ;  /* 0x00000008ff077212 */ /* 0x080fe400078e33ff */
[----:B------:R-:W-:-:S03]  /*0340*/  IADD3 R9, P1, PT, R3, R8, RZ ;  /* 0x0000000803097210 */ /* 0x000fc60007f3e0ff */
[----:B------:R-:W-:Y:S02]  /*0350*/  IMAD.IADD R7, R4, 0x1, R7 ;  /* 0x0000000104077824 */ /* 0x000fe400078e0207 */
[----:B------:R-:W-:-:S03]  /*0360*/  IMAD.X R16, RZ, RZ, RZ, P1 ;  /* 0x000000ffff107224 */ /* 0x000fc600008e06ff */
[----:B------:R-:W-:Y:S02]  /*0370*/  IADD3 R7, P0, PT, R2, R7, RZ ;  /* 0x0000000702077210 */ /* 0x000fe40007f1e0ff */
[----:B0-----:R-:W-:-:S03]  /*0380*/  LEA R12, P1, R9, UR4, 0x2 ;  /* 0x00000004090c7c11 */ /* 0x001fc6000f8210ff */
[----:B------:R-:W-:Y:S01]  /*0390*/  IMAD.X R14, RZ, RZ, RZ, P0 ;  /* 0x000000ffff0e7224 */ /* 0x000fe200000e06ff */
[----:B------:R-:W-:Y:S02]  /*03a0*/  LEA R10, P0, R7, UR4, 0x2 ;  /* 0x00000004070a7c11 */ /* 0x000fe4000f8010ff */
        /* <DEDUP_REMOVED lines=44> */
.L_x_1709:
        /* <DEDUP_REMOVED lines=11> */
.L_x_1708:
[----:B------:R-:W-:-:S13]  /*0720*/  ISETP.GT.AND P0, PT, R10, R11, PT ;  /* 0x0000000b0a00720c */ /* 0x000fda0003f04270 */
.L_x_1707:
[----:B------:R-:W-:Y:S05]  /*0730*/  BSYNC.RECONVERGENT B2 ;  /* 0x0000000000027941 */ /* 0x000fea0003800200 */
.L_x_1706:
[----:B------:R-:W-:Y:S01]  /*0740*/  @P0 VIADD R6, R8, 0x1 ;  /* 0x0000000108060836 */ /* 0x000fe20000000000 */
[----:B------:R-:W-:-:S04]  /*0750*/  SEL R5, R5, R8, P0 ;  /* 0x0000000805057207 */ /* 0x000fc80000000000 */
[----:B------:R-:W-:-:S13]  /*0760*/  ISETP.GE.U32.AND P0, PT, R6, R5, PT ;  /* 0x000000050600720c */ /* 0x000fda0003f06070 */
[----:B------:R-:W-:Y:S05]  /*0770*/  @!P0 BRA `(.L_x_1710) ;  /* 0xfffffff800e08947 */ /* 0x000fea000383ffff */
.L_x_1705:
[----:B------:R-:W-:Y:S05]  /*0780*/  BSYNC.RECONVERGENT B1 ;  /* 0x0000000000017941 */ /* 0x000fea0003800200 */
.L_x_1704:
[----:B------:R-:W-:Y:S05]  /*0790*/  BRA `(.L_x_1711) ;  /* 0x0000000400387947 */ /* 0x000fea0003800000 */
.L_x_1703:
[----:B------:R-:W-:Y:S01]  /*07a0*/  IMAD.IADD R7, R7, 0x1, -R2 ;  /* 0x0000000107077824 */ /* 0x000fe200078e0a02 */
[----:B------:R-:W-:-:S04]  /*07b0*/  VIADDMNMX.U32 R5, R2, -R3, R4, PT ;  /* 0x8000000302057246 */ /* 0x000fc80003800004 */
[----:B------:R-:W-:-:S05]  /*07c0*/  VIMNMX.U32 R6, PT, PT, R4, R7, !PT ;  /* 0x0000000704067248 */ /* 0x000fca0007fe0000 */
[----:B------:R-:W-:-:S05]  /*07d0*/  IMAD.IADD R6, R6, 0x1, -R7 ;  /* 0x0000000106067824 */ /* 0x000fca00078e0a07 */
[----:B------:R-:W-:-:S13]  /*07e0*/  ISETP.GE.U32.AND P0, PT, R6, R5, PT ;  /* 0x000000050600720c */ /* 0x000fda0003f06070 */
[----:B------:R-:W-:Y:S05]  /*07f0*/  @P0 BRA `(.L_x_1711) ;  /* 0x0000000400200947 */ /* 0x000fea0003800000 */
.L_x_1716:
[-C--:B------:R-:W-:Y:S01]  /*0800*/  IADD3 R7, PT, PT, R5, -R6.reuse, RZ ;  /* 0x8000000605077210 */ /* 0x080fe20007ffe0ff */
[----:B------:R-:W0:Y:S03]  /*0810*/  LDCU.64 UR4, c[0x0][0x390] ;  /* 0x00007200ff0477ac */ /* 0x000e260008000a00 */
        /* <DEDUP_REMOVED lines=53> */
.L_x_1715:
        /* <DEDUP_REMOVED lines=11> */
.L_x_1714:
[----:B------:R-:W-:-:S13]  /*0c20*/  ISETP.GT.AND P0, PT, R10, R11, PT ;  /* 0x0000000b0a00720c */ /* 0x000fda0003f04270 */
.L_x_1713:
[----:B------:R-:W-:Y:S05]  /*0c30*/  BSYNC.RECONVERGENT B1 ;  /* 0x0000000000017941 */ /* 0x000fea0003800200 */
.L_x_1712:
[----:B------:R-:W-:Y:S01]  /*0c40*/  @P0 VIADD R6, R8, 0x1 ;  /* 0x0000000108060836 */ /* 0x000fe20000000000 */
[----:B------:R-:W-:-:S04]  /*0c50*/  SEL R5, R5, R8, P0 ;  /* 0x0000000805057207 */ /* 0x000fc80000000000 */
[----:B------:R-:W-:-:S13]  /*0c60*/  ISETP.GE.U32.AND P0, PT, R6, R5, PT ;  /* 0x000000050600720c */ /* 0x000fda0003f06070 */
[----:B------:R-:W-:Y:S05]  /*0c70*/  @!P0 BRA `(.L_x_1716) ;  /* 0xfffffff800e08947 */ /* 0x000fea000383ffff */
.L_x_1711:
[----:B------:R-:W-:Y:S05]  /*0c80*/  BSYNC.RECONVERGENT B0 ;  /* 0x0000000000007941 */ /* 0x000fea0003800200 */
.L_x_1702:
[----:B------:R-:W0:Y:S01]  /*0c90*/  LDC.64 R4, c[0x0][0x3a0] ;  /* 0x0000e800ff047b82 */ /* 0x000e220000000a00 */
[----:B------:R-:W-:Y:S02]  /*0ca0*/  IMAD.IADD R3, R3, 0x1, R6 ;  /* 0x0000000103037824 */ /* 0x000fe400078e0206 */
[----:B0-----:R-:W-:-:S05]  /*0cb0*/  IMAD.WIDE.U32 R4, R0, 0x4, R4 ;  /* 0x0000000400047825 */ /* 0x001fca00078e0004 */
[----:B------:R-:W-:Y:S01]  /*0cc0*/  STG.E desc[UR8][R4.64], R3 ;  /* 0x0000000304007986 */ /* 0x000fe2000c101908 */
[----:B------:R-:W-:Y:S05]  /*0cd0*/  EXIT ;  /* 0x000000000000794d */ /* 0x000fea0003800000 */
.L_x_1717:
        /* <DEDUP_REMOVED lines=10> */
.L_x_3029:


//--------------------- .text._ZN3cub18CUB_300001_SM_10006detail10merge_sort30DeviceMergeSortBlockSortKernelINS2_10policy_hubIN6thrust24THRUST_300001_SM_1000_NS6detail15normal_iteratorINS6_10device_ptrIiEEEEE9Policy600ESB_PNS0_8NullTypeESB_SF_j14lex_comparatoriSE_EEvbT0_T1_T2_T3_T4_PT6_PT7_T5_NS1_7vsmem_tE --------------------------
	.section	.text._ZN3cub18CUB_300001_SM_10006detail10merge_sort30DeviceMergeSortBlockSortKernelINS2_10policy_hubIN6thrust24THRUST_300001_SM_1000_NS6detail15normal_iteratorINS6_10device_ptrIiEEEEE9Policy600ESB_PNS0_8NullTypeESB_SF_j14lex_comparatoriSE_EEvbT0_T1_T2_T3_T4_PT6_PT7_T5_NS1_7vsmem_tE,"ax",@progbits
	.align	128
        .global         _ZN3cub18CUB_300001_SM_10006detail10merge_sort30DeviceMergeSortBlockSortKernelINS2_10policy_hubIN6thrust24THRUST_300001_SM_1000_NS6detail15normal_iteratorINS6_10device_ptrIiEEEEE9Policy600ESB_PNS0_8NullTypeESB_SF_j14lex_comparatoriSE_EEvbT0_T1_T2_T3_T4_PT6_PT7_T5_NS1_7vsmem_tE
        .type           _ZN3cub18CUB_300001_SM_10006detail10merge_sort30DeviceMergeSortBlockSortKernelINS2_10policy_hubIN6thrust24THRUST_300001_SM_1000_NS6detail15normal_iteratorINS6_10device_ptrIiEEEEE9Policy600ESB_PNS0_8NullTypeESB_SF_j14lex_comparatoriSE_EEvbT0_T1_T2_T3_T4_PT6_PT7_T5_NS1_7vsmem_tE,@function
        .size           _ZN3cub18CUB_300001_SM_10006detail10merge_sort30DeviceMergeSortBlockSortKernelINS2_10policy_hubIN6thrust24THRUST_300001_SM_1000_NS6detail15normal_iteratorINS6_10device_ptrIiEEEEE9Policy600ESB_PNS0_8NullTypeESB_SF_j14lex_comparatoriSE_EEvbT0_T1_T2_T3_T4_PT6_PT7_T5_NS1_7vsmem_tE,(.L_x_3030 - _ZN3cub18CUB_300001_SM_10006detail10merge_sort30DeviceMergeSortBlockSortKernelINS2_10policy_hubIN6thrust24THRUST_300001_SM_1000_NS6detail15normal_iteratorINS6_10device_ptrIiEEEEE9Policy600ESB_PNS0_8NullTypeESB_SF_j14lex_comparatoriSE_EEvbT0_T1_T2_T3_T4_PT6_PT7_T5_NS1_7vsmem_tE)
        .other          _ZN3cub18CUB_300001_SM_10006detail10merge_sort30DeviceMergeSortBlockSortKernelINS2_10policy_hubIN6thrust24THRUST_300001_SM_1000_NS6detail15normal_iteratorINS6_10device_ptrIiEEEEE9Policy600ESB_PNS0_8NullTypeESB_SF_j14lex_comparatoriSE_EEvbT0_T1_T2_T3_T4_PT6_PT7_T5_NS1_7vsmem_tE,@"STO_CUDA_ENTRY STV_DEFAULT"
_ZN3cub18CUB_300001_SM_10006detail10merge_sort30DeviceMergeSortBlockSortKernelINS2_10policy_hubIN6thrust24THRUST_300001_SM_1000_NS6detail15normal_iteratorINS6_10device_ptrIiEEEEE9Policy600ESB_PNS0_8NullTypeESB_SF_j14lex_comparatoriSE_EEvbT0_T1_T2_T3_T4_PT6_PT7_T5_NS1_7vsmem_tE:
.text._ZN3cub18CUB_300001_SM_10006detail10merge_sort30DeviceMergeSortBlockSortKernelINS2_10policy_hubIN6thrust24THRUST_300001_SM_1000_NS6detail15normal_iteratorINS6_10device_ptrIiEEEEE9Policy600ESB_PNS0_8NullTypeESB_SF_j14lex_comparatoriSE_EEvbT0_T1_T2_T3_T4_PT6_PT7_T5_NS1_7vsmem_tE:
[----:B------:R-:W-:Y:S08]  /*0000*/  LDC R1, c[0x0][0x37c] ;  /* 0x0000df00ff017b82 */ /* 0x000ff00000000800 */
[----:B------:R-:W0:Y:S01]  /*0010*/  S2UR UR5, SR_CTAID.X ;  /* 0x00000000000579c3 */ /* 0x000e220000002500 */
[----:B------:R-:W1:Y:S01]  /*0020*/  LDCU UR4, c[0x0][0x370] ;  /* 0x00006e00ff0477ac */ /* 0x000e620008000800 */
[----:B------:R-:W2:Y:S01]  /*0030*/  LDCU.64 UR8, c[0x0][0x358] ;  /* 0x00006b00ff0877ac */ /* 0x000ea20008000a00 */
[----:B-1----:R-:W-:-:S04]  /*0040*/  UIADD3 UR4, UPT, UPT, UR4, -0x1, URZ ;  /* 0xffffffff04047890 */ /* 0x002fc8000fffe0ff */
[----:B0-----:R-:W-:Y:S02]  /*0050*/  UISETP.GE.U32.AND UP0, UPT, UR5, UR4, UPT ;  /* 0x000000040500728c */ /* 0x001fe4000bf06070 */
[----:B------:R-:W-:-:S07]  /*0060*/  UIMAD UR7, UR5, 0x1100, URZ ;  /* 0x00001100050778a4 */ /* 0x000fce000f8e02ff */
[----:B--2---:R-:W-:Y:S05]  /*0070*/  BRA.U UP0, `(.L_x_1718) ;  /* 0x0000023900a87547 */ /* 0x004fea000b800000 */
[----:B------:R-:W0:Y:S01]  /*0080*/  S2R R0, SR_TID.X ;  /* 0x0000000000007919 */ /* 0x000e220000002100 */
[----:B------:R-:W1:Y:S01]  /*0090*/  LDCU.64 UR4, c[0x0][0x388] ;  /* 0x00007100ff0477ac */ /* 0x000e620008000a00 */
[----:B------:R-:W-:Y:S01]  /*00a0*/  ACQBULK ;  /* 0x000000000000782e */ /* 0x000fe20000000000 */
[----:B0-----:R-:W-:-:S05]  /*00b0*/  LOP3.LUT R3, R0, 0x3e0, RZ, 0xc0, !PT ;  /* 0x000003e000037812 */ /* 0x001fca00078ec0ff */
[----:B------:R-:W-:-:S05]  /*00c0*/  IMAD R3, R3, 0x11, RZ ;  /* 0x0000001103037824 */ /* 0x000fca00078e02ff */
[----:B------:R-:W-:-:S04]  /*00d0*/  LOP3.LUT R2, R3, 0x1f, R0, 0xf8, !PT ;  /* 0x0000001f03027812 */ /* 0x000fc800078ef800 */
[----:B------:R-:W-:-:S04]  /*00e0*/  IADD3 R4, P0, PT, R2, UR7, RZ ;  /* 0x0000000702047c10 */ /* 0x000fc8000ff1e0ff */
[----:B------:R-:W-:Y:S01]  /*00f0*/  IADD3.X R5, PT, PT, RZ, RZ, RZ, P0, !PT ;  /* 0x000000ffff057210 */ /* 0x000fe200007fe4ff */
        /* <DEDUP_REMOVED lines=24> */
[----:B------:R-:W1:Y:S01]  /*0280*/  S2R R42, SR_LANEID ;  /* 0x00000000002a7919 */ /* 0x000e620000000000 */
[----:B0-----:R-:W-:Y:S01]  /*0290*/  LOP3.LUT R7, R0, 0x1f, RZ, 0xc0, !PT ;  /* 0x0000001f00077812 */ /* 0x001fe200078ec0ff */
[----:B-1----:R-:W-:Y:S01]  /*02a0*/  ULEA UR4, UR5, UR4, 0x18 ;  /* 0x0000000405047291 */ /* 0x002fe2000f8ec0ff */
[----:B------:R-:W-:-:S05]  /*02b0*/  IMAD R5, R5, 0x220, R42 ;  /* 0x0000022005057824 */ /* 0x000fca00078e022a */
[----:B------:R-:W-:-:S04]  /*02c0*/  LEA R5, R5, UR4, 0x2 ;  /* 0x0000000405057c11 */ /* 0x000fc8000f8e10ff */
[----:B------:R-:W-:Y:S01]  /*02d0*/  LEA R6, R42, R5, 0x6 ;  /* 0x000000052a067211 */ /* 0x000fe200078e30ff */
[----:B--2---:R-:W-:Y:S04]  /*02e0*/  STS [R5], R8 ;  /* 0x0000000805007388 */ /* 0x004fe80000000800 */
[----:B---3--:R-:W-:Y:S04]  /*02f0*/  STS [R5+0x80], R10 ;  /* 0x0000800a05007388 */ /* 0x008fe80000000800 */
[----:B----4-:R-:W-:Y:S04]  /*0300*/  STS [R5+0x100], R12 ;  /* 0x0001000c05007388 */ /* 0x010fe80000000800 */
        /* <DEDUP_REMOVED lines=34> */
[----:B------:R-:W-:-:S06]  /*0530*/  IMAD.MOV.U32 R29, RZ, RZ, 0x3e055027 ;  /* 0x3e055027ff1d7424 */ /* 0x000fcc00078e00ff */
[----:B------:R-:W-:Y:S01]  /*0540*/  PREEXIT ;  /* 0x000000000000782d */ /* 0x000fe20000000000 */
[----:B------:R-:W-:Y:S01]  /*0550*/  BSSY.RECONVERGENT B0, `(.L_x_1719) ;  /* 0x0000035000007945 */ /* 0x000fe20003800200 */
        /* <DEDUP_REMOVED lines=32> */
[----:B------:R-:W-:Y:S01]  /*0760*/  HFMA2 R26, -RZ, RZ, 0, 0 ;  /* 0x00000000ff1a7431 */ /* 0x000fe200000001ff */
[----:B------:R-:W-:-:S04]  /*0770*/  SHF.R.U32.HI R27, RZ, 0x1f, R24 ;  /* 0x0000001fff1b7819 */ /* 0x000fc80000011618 */
[----:B------:R-:W-:Y:S01]  /*0780*/  LEA.HI.SX32 R24, R24, R27, 0x1e ;  /* 0x0000001b18187211 */ /* 0x000fe200078ff2ff */
[----:B------:R-:W-:-:S04]  /*0790*/  IMAD.MOV.U32 R27, RZ, RZ, R8 ;  /* 0x000000ffff1b7224 */ /* 0x000fc800078e0008 */
[----:B------:R-:W-:-:S07]  /*07a0*/  IMAD R28, R24, -0xa, R9 ;  /* 0xfffffff6181c7824 */ /* 0x000fce00078e0209 */
.L_x_1722:
        /* <DEDUP_REMOVED lines=11> */
.L_x_1721:
[----:B------:R-:W-:-:S04]  /*0860*/  ISETP.GT.AND P0, PT, R27, R28, PT ;  /* 0x0000001c1b00720c */ /* 0x000fc80003f04270 */
[----:B------:R-:W-:Y:S02]  /*0870*/  SEL R24, R8, R9, P0 ;  /* 0x0000000908187207 */ /* 0x000fe40000000000 */
[----:B------:R-:W-:Y:S02]  /*0880*/  SEL R9, R9, R8, P0 ;  /* 0x0000000809097207 */ /* 0x000fe40000000000 */
[----:B------:R-:W-:-:S07]  /*0890*/  MOV R8, R24 ;  /* 0x0000001800087202 */ /* 0x000fce0000000f00 */
.L_x_1720:
[----:B------:R-:W-:Y:S05]  /*08a0*/  BSYNC.RECONVERGENT B0 ;  /* 0x0000000000007941 */ /* 0x000fea0003800200 */
.L_x_1719:
        /* <DEDUP_REMOVED lines=35> */
[----:B------:R-:W-:Y:S01]  /*0ae0*/  HFMA2 R26, -RZ, RZ, 0, 0 ;  /* 0x00000000ff1a7431 */ /* 0x000fe200000001ff */
[----:B------:R-:W-:-:S04]  /*0af0*/  SHF.R.U32.HI R27, RZ, 0x1f, R24 ;  /* 0x0000001fff1b7819 */ /* 0x000fc80000011618 */
[----:B------:R-:W-:Y:S01]  /*0b00*/  LEA.HI.SX32 R24, R24, R27, 0x1e ;  /* 0x0000001b18187211 */ /* 0x000fe200078ff2ff */
[----:B------:R-:W-:-:S04]  /*0b10*/  IMAD.MOV.U32 R27, RZ, RZ, R10 ;  /* 0x000000ffff1b7224 */ /* 0x000fc800078e000a */
[----:B------:R-:W-:-:S07]  /*0b20*/  IMAD R28, R24, -0xa, R11 ;  /* 0xfffffff6181c7824 */ /* 0x000fce00078e020b */
.L_x_1726:
        /* <DEDUP_REMOVED lines=11> */
.L_x_1725:
[----:B------:R-:W-:-:S04]  /*0be0*/  ISETP.GT.AND P0, PT, R27, R28, PT ;  /* 0x0000001c1b00720c */ /* 0x000fc80003f04270 */
[----:B------:R-:W-:Y:S02]  /*0bf0*/  SEL R24, R10, R11, P0 ;  /* 0x0000000b0a187207 */ /* 0x000fe40000000000 */
[----:B------:R-:W-:Y:S02]  /*0c00*/  SEL R11, R11, R10, P0 ;  /* 0x0000000a0b0b7207 */ /* 0x000fe40000000000 */
[----:B------:R-:W-:-:S07]  /*0c10*/  MOV R10, R24 ;  /* 0x00000018000a7202 */ /* 0x000fce0000000f00 */
.L_x_1724:
[----:B------:R-:W-:Y:S05]  /*0c20*/  BSYNC.RECONVERGENT B0 ;  /* 0x0000000000007941 */ /* 0x000fea0003800200 */
.L_x_1723:
        /* <DEDUP_REMOVED lines=40> */
.L_x_1730:
        /* <DEDUP_REMOVED lines=11> */
.L_x_1729:
[----:B------:R-:W-:-:S04]  /*0f60*/  ISETP.GT.AND P0, PT, R27, R28, PT ;  /* 0x0000001c1b00720c */ /* 0x000fc80003f04270 */
[----:B------:R-:W-:Y:S02]  /*0f70*/  SEL R24, R12, R13, P0 ;  /* 0x0000000d0c187207 */ /* 0x000fe40000000000 */
[----:B------:R-:W-:Y:S02]  /*0f80*/  SEL R13, R13, R12, P0 ;  /* 0x0000000c0d0d7207 */ /* 0x000fe40000000000 */
[----:B------:R-:W-:-:S07]  /*0f90*/  MOV R12, R24 ;  /* 0x00000018000c7202 */ /* 0x000fce0000000f00 */
.L_x_1728:
[----:B------:R-:W-:Y:S05]  /*0fa0*/  BSYNC.RECONVERGENT B0 ;  /* 0x0000000000007941 */ /* 0x000fea0003800200 */
.L_x_1727:
        /* <DEDUP_REMOVED lines=40> */
.L_x_1734:
        /* <DEDUP_REMOVED lines=11> */
.L_x_1733:
[----:B------:R-:W-:-:S04]  /*12e0*/  ISETP.GT.AND P0, PT, R27, R28, PT ;  /* 0x0000001c1b00720c */ /* 0x000fc80003f04270 */
[----:B------:R-:W-:Y:S02]  /*12f0*/  SEL R24, R14, R15, P0 ;  /* 0x0000000f0e187207 */ /* 0x000fe40000000000 */
[----:B------:R-:W-:Y:S02]  /*1300*/  SEL R15, R15, R14, P0 ;  /* 0x0000000e0f0f7207 */ /* 0x000fe40000000000 */
[----:B------:R-:W-:-:S07]  /*1310*/  MOV R14, R24 ;  /* 0x00000018000e7202 */ /* 0x000fce0000000f00 */
.L_x_1732:
[----:B------:R-:W-:Y:S05]  /*1320*/  BSYNC.RECONVERGENT B0 ;  /* 0x0000000000007941 */ /* 0x000fea0003800200 */
.L_x_1731:
        /* <DEDUP_REMOVED lines=40> */
.L_x_1738:
        /* <DEDUP_REMOVED lines=11> */
.L_x_1737:
[----:B------:R-:W-:-:S04]  /*1660*/  ISETP.GT.AND P0, PT, R27, R28, PT ;  /* 0x0000001c1b00720c */ /* 0x000fc80003f04270 */
[----:B------:R-:W-:Y:S02]  /*1670*/  SEL R24, R16, R17, P0 ;  /* 0x0000001110187207 */ /* 0x000fe40000000000 */
[----:B------:R-:W-:Y:S02]  /*1680*/  SEL R17, R17, R16, P0 ;  /* 0x0000001011117207 */ /* 0x000fe40000000000 */
[----:B------:R-:W-:-:S07]  /*1690*/  MOV R16, R24 ;  /* 0x0000001800107202 */ /* 0x000fce0000000f00 */
.L_x_1736:
[----:B------:R-:W-:Y:S05]  /*16a0*/  BSYNC.RECONVERGENT B0 ;  /* 0x0000000000007941 */ /* 0x000fea0003800200 */
.L_x_1735:
        /* <DEDUP_REMOVED lines=40> */
.L_x_1742:
        /* <DEDUP_REMOVED lines=11> */
.L_x_1741:
[----:B------:R-:W-:-:S04]  /*19e0*/  ISETP.GT.AND P0, PT, R27, R28, PT ;  /* 0x0000001c1b00720c */ /* 0x000fc80003f04270 */
[----:B------:R-:W-:Y:S02]  /*19f0*/  SEL R24, R18, R19, P0 ;  /* 0x0000001312187207 */ /* 0x000fe40000000000 */
[----:B------:R-:W-:Y:S02]  /*1a00*/  SEL R19, R19, R18, P0 ;  /* 0x0000001213137207 */ /* 0x000fe40000000000 */
[----:B------:R-:W-:-:S07]  /*1a10*/  MOV R18, R24 ;  /* 0x0000001800127202 */ /* 0x000fce0000000f00 */
.L_x_1740:
[----:B------:R-:W-:Y:S05]  /*1a20*/  BSYNC.RECONVERGENT B0 ;  /* 0x0000000000007941 */ /* 0x000fea0003800200 */
.L_x_1739:
        /* <DEDUP_REMOVED lines=40> */
.L_x_1746:
        /* <DEDUP_REMOVED lines=11> */
.L_x_1745:
[----:B------:R-:W-:-:S04]  /*1d60*/  ISETP.GT.AND P0, PT, R27, R28, PT ;  /* 0x0000001c1b00720c */ /* 0x000fc80003f04270 */
[----:B------:R-:W-:Y:S02]  /*1d70*/  SEL R24, R20, R21, P0 ;  /* 0x0000001514187207 */ /* 0x000fe40000000000 */
[----:B------:R-:W-:Y:S02]  /*1d80*/  SEL R21, R21, R20, P0 ;  /* 0x0000001415157207 */ /* 0x000fe40000000000 */
[----:B------:R-:W-:-:S07]  /*1d90*/  MOV R20, R24 ;  /* 0x0000001800147202 */ /* 0x000fce0000000f00 */
.L_x_1744:
[----:B------:R-:W-:Y:S05]  /*1da0*/  BSYNC.RECONVERGENT B0 ;  /* 0x0000000000007941 */ /* 0x000fea0003800200 */
.L_x_1743:
        /* <DEDUP_REMOVED lines=40> */
.L_x_1750:
        /* <DEDUP_REMOVED lines=11> */
.L_x_1749:
[----:B------:R-:W-:-:S04]  /*20e0*/  ISETP.GT.AND P0, PT, R27, R28, PT ;  /* 0x0000001c1b00720c */ /* 0x000fc80003f04270 */
[----:B------:R-:W-:Y:S02]  /*20f0*/  SEL R24, R22, R23, P0 ;  /* 0x0000001716187207 */ /* 0x000fe40000000000 */
[----:B------:R-:W-:Y:S02]  /*2100*/  SEL R23, R23, R22, P0 ;  /* 0x0000001617177207 */ /* 0x000fe40000000000 */
[----:B------:R-:W-:-:S07]  /*2110*/  MOV R22, R24 ;  /* 0x0000001800167202 */ /* 0x000fce0000000f00 */
.L_x_1748:
[----:B------:R-:W-:Y:S05]  /*2120*/  BSYNC.RECONVERGENT B0 ;  /* 0x0000000000007941 */ /* 0x000fea0003800200 */
.L_x_1747:
        /* <DEDUP_REMOVED lines=40> */
.L_x_1754:
        /* <DEDUP_REMOVED lines=11> */
.L_x_1753:
[----:B------:R-:W-:-:S04]  /*2460*/  ISETP.GT.AND P0, PT, R31, R30, PT ;  /* 0x0000001e1f00720c */ /* 0x000fc80003f04270 */
[----:B------:R-:W-:Y:S02]  /*2470*/  SEL R24, R11, R8, P0 ;  /* 0x000000080b187207 */ /* 0x000fe40000000000 */
[----:B------:R-:W-:Y:S02]  /*2480*/  SEL R8, R8, R11, P0 ;  /* 0x0000000b08087207 */ /* 0x000fe40000000000 */
[----:B------:R-:W-:-:S07]  /*2490*/  MOV R11, R24 ;  /* 0x00000018000b7202 */ /* 0x000fce0000000f00 */
.L_x_1752:
[----:B------:R-:W-:Y:S05]  /*24a0*/  BSYNC.RECONVERGENT B0 ;  /* 0x0000000000007941 */ /* 0x000fea0003800200 */
.L_x_1751:
        /* <DEDUP_REMOVED lines=40> */
.L_x_1758:
        /* <DEDUP_REMOVED lines=11> */
.L_x_1757:
[----:B------:R-:W-:-:S04]  /*27e0*/  ISETP.GT.AND P0, PT, R31, R30, PT ;  /* 0x0000001e1f00720c */ /* 0x000fc80003f04270 */
[----:B------:R-:W-:Y:S02]  /*27f0*/  SEL R24, R13, R10, P0 ;  /* 0x0000000a0d187207 */ /* 0x000fe40000000000 */
[----:B------:R-:W-:Y:S02]  /*2800*/  SEL R10, R10, R13, P0 ;  /* 0x0000000d0a0a7207 */ /* 0x000fe40000000000 */
[----:B------:R-:W-:-:S07]  /*2810*/  MOV R13, R24 ;  /* 0x00000018000d7202 */ /* 0x000fce0000000f00 */
.L_x_1756:
[----:B------:R-:W-:Y:S05]  /*2820*/  BSYNC.RECONVERGENT B0 ;  /* 0x0000000000007941 */ /* 0x000fea0003800200 */
.L_x_1755:
        /* <DEDUP_REMOVED lines=40> */
.L_x_1762:
        /* <DEDUP_REMOVED lines=11> */
.L_x_1761:
[----:B------:R-:W-:-:S04]  /*2b60*/  ISETP.GT.AND P0, PT, R31, R30, PT ;  /* 0x0000001e1f00720c */ /* 0x000fc80003f04270 */
[----:B------:R-:W-:Y:S02]  /*2b70*/  SEL R24, R15, R12, P0 ;  /* 0x0000000c0f187207 */ /* 0x000fe40000000000 */
[----:B------:R-:W-:Y:S02]  /*2b80*/  SEL R12, R12, R15, P0 ;  /* 0x0000000f0c0c7207 */ /* 0x000fe40000000000 */
[----:B------:R-:W-:-:S07]  /*2b90*/  MOV R15, R24 ;  /* 0x00000018000f7202 */ /* 0x000fce0000000f00 */
.L_x_1760:
[----:B------:R-:W-:Y:S05]  /*2ba0*/  BSYNC.RECONVERGENT B0 ;  /* 0x0000000000007941 */ /* 0x000fea0003800200 */
.L_x_1759:
        /* <DEDUP_REMOVED lines=40> */
.L_x_1766:
        /* <DEDUP_REMOVED lines=11> */
.L_x_1765:
[----:B------:R-:W-:-:S04]  /*2ee0*/  ISETP.GT.AND P0, PT, R31, R30, PT ;  /* 0x0000001e1f00720c */ /* 0x000fc80003f04270 */
[----:B------:R-:W-:Y:S02]  /*2ef0*/  SEL R24, R17, R14, P0 ;  /* 0x0000000e11187207 */ /* 0x000fe40000000000 */
[----:B------:R-:W-:Y:S02]  /*2f00*/  SEL R14, R14, R17, P0 ;  /* 0x000000110e0e7207 */ /* 0x000fe40000000000 */
[----:B------:R-:W-:-:S07]  /*2f10*/  MOV R17, R24 ;  /* 0x0000001800117202 */ /* 0x000fce0000000f00 */
.L_x_1764:
[----:B------:R-:W-:Y:S05]  /*2f20*/  BSYNC.RECONVERGENT B0 ;  /* 0x0000000000007941 */ /* 0x000fea0003800200 */
.L_x_1763:
        /* <DEDUP_REMOVED lines=40> */
.L_x_1770:
        /* <DEDUP_REMOVED lines=11> */
.L_x_1769:
[----:B------:R-:W-:-:S04]  /*3260*/  ISETP.GT.AND P0, PT, R31, R30, PT ;  /* 0x0000001e1f00720c */ /* 0x000fc80003f04270 */
[----:B------:R-:W-:Y:S02]  /*3270*/  SEL R24, R19, R16, P0 ;  /* 0x0000001013187207 */ /* 0x000fe40000000000 */
[----:B------:R-:W-:Y:S02]  /*3280*/  SEL R16, R16, R19, P0 ;  /* 0x0000001310107207 */ /* 0x000fe40000000000 */
[----:B------:R-:W-:-:S07]  /*3290*/  MOV R19, R24 ;  /* 0x0000001800137202 */ /* 0x000fce0000000f00 */
.L_x_1768:
[----:B------:R-:W-:Y:S05]  /*32a0*/  BSYNC.RECONVERGENT B0 ;  /* 0x0000000000007941 */ /* 0x000fea0003800200 */
.L_x_1767:
        /* <DEDUP_REMOVED lines=40> */
.L_x_1774:
        /* <DEDUP_REMOVED lines=11> */
.L_x_1773:
[----:B------:R-:W-:-:S04]  /*35e0*/  ISETP.GT.AND P0, PT, R31, R30, PT ;  /* 0x0000001e1f00720c */ /* 0x000fc80003f04270 */
[----:B------:R-:W-:Y:S02]  /*35f0*/  SEL R24, R21, R18, P0 ;  /* 0x0000001215187207 */ /* 0x000fe40000000000 */
[----:B------:R-:W-:Y:S02]  /*3600*/  SEL R18, R18, R21, P0 ;  /* 0x0000001512127207 */ /* 0x000fe40000000000 */
[----:B------:R-:W-:-:S07]  /*3610*/  MOV R21, R24 ;  /* 0x0000001800157202 */ /* 0x000fce0000000f00 */
.L_x_1772:
[----:B------:R-:W-:Y:S05]  /*3620*/  BSYNC.RECONVERGENT B0 ;  /* 0x0000000000007941 */ /* 0x000fea0003800200 */
.L_x_1771:
        /* <DEDUP_REMOVED lines=40> */
.L_x_1778:
        /* <DEDUP_REMOVED lines=11> */
.L_x_1777:
[----:B------:R-:W-:-:S04]  /*3960*/  ISETP.GT.AND P0, PT, R31, R30, PT ;  /* 0x0000001e1f00720c */ /* 0x000fc80003f04270 */
[----:B------:R-:W-:Y:S02]  /*3970*/  SEL R24, R23, R20, P0 ;  /* 0x0000001417187207 */ /* 0x000fe40000000000 */
[----:B------:R-:W-:Y:S02]  /*3980*/  SEL R20, R20, R23, P0 ;  /* 0x0000001714147207 */ /* 0x000fe40000000000 */
[----:B------:R-:W-:-:S07]  /*3990*/  MOV R23, R24 ;  /* 0x0000001800177202 */ /* 0x000fce0000000f00 */
.L_x_1776:
[----:B------:R-:W-:Y:S05]  /*39a0*/  BSYNC.RECONVERGENT B0 ;  /* 0x0000000000007941 */ /* 0x000fea0003800200 */
.L_x_1775:
        /* <DEDUP_REMOVED lines=40> */
.L_x_1782:
        /* <DEDUP_REMOVED lines=11> */
.L_x_1781:
[----:B------:R-:W-:-:S04]  /*3ce0*/  ISETP.GT.AND P0, PT, R31, R30, PT ;  /* 0x0000001e1f00720c */ /* 0x000fc80003f04270 */
[----:B------:R-:W-:Y:S02]  /*3cf0*/  SEL R24, R25, R22, P0 ;  /* 0x0000001619187207 */ /* 0x000fe40000000000 */
[----:B------:R-:W-:Y:S02]  /*3d00*/  SEL R22, R22, R25, P0 ;  /* 0x0000001916167207 */ /* 0x000fe40000000000 */
[----:B------:R-:W-:-:S07]  /*3d10*/  MOV R25, R24 ;  /* 0x0000001800197202 */ /* 0x000fce0000000f00 */
.L_x_1780:
[----:B------:R-:W-:Y:S05]  /*3d20*/  BSYNC.RECONVERGENT B0 ;  /* 0x0000000000007941 */ /* 0x000fea0003800200 */
.L_x_1779:
        /* <DEDUP_REMOVED lines=40> */
.L_x_1786:
        /* <DEDUP_REMOVED lines=11> */
.L_x_1785:
[----:B------:R-:W-:-:S04]  /*4060*/  ISETP.GT.AND P0, PT, R26, R31, PT ;  /* 0x0000001f1a00720c */ /* 0x000fc80003f04270 */
[----:B------:R-:W-:Y:S02]  /*4070*/  SEL R24, R8, R9, P0 ;  /* 0x0000000908187207 */ /* 0x000fe40000000000 */
[----:B------:R-:W-:Y:S02]  /*4080*/  SEL R9, R9, R8, P0 ;  /* 0x0000000809097207 */ /* 0x000fe40000000000 */
[----:B------:R-:W-:-:S07]  /*4090*/  MOV R8, R24 ;  /* 0x0000001800087202 */ /* 0x000fce0000000f00 */
.L_x_1784:
[----:B------:R-:W-:Y:S05]  /*40a0*/  BSYNC.RECONVERGENT B0 ;  /* 0x0000000000007941 */ /* 0x000fea0003800200 */
.L_x_1783:
        /* <DEDUP_REMOVED lines=40> */
.L_x_1790:
        /* <DEDUP_REMOVED lines=11> */
.L_x_1789:
[----:B------:R-:W-:-:S04]  /*43e0*/  ISETP.GT.AND P0, PT, R26, R31, PT ;  /* 0x0000001f1a00720c */ /* 0x000fc80003f04270 */
[----:B------:R-:W-:Y:S02]  /*43f0*/  SEL R24, R10, R11, P0 ;  /* 0x0000000b0a187207 */ /* 0x000fe40000000000 */
[----:B------:R-:W-:Y:S02]  /*4400*/  SEL R11, R11, R10, P0 ;  /* 0x0000000a0b0b7207 */ /* 0x000fe40000000000 */
[----:B------:R-:W-:-:S07]  /*4410*/  MOV R10, R24 ;  /* 0x00000018000a7202 */ /* 0x000fce0000000f00 */
.L_x_1788:
[----:B------:R-:W-:Y:S05]  /*4420*/  BSYNC.RECONVERGENT B0 ;  /* 0x0000000000007941 */ /* 0x000fea0003800200 */
.L_x_1787:
        /* <DEDUP_REMOVED lines=40> */
.L_x_1794:
        /* <DEDUP_REMOVED lines=11> */
.L_x_1793:
[----:B------:R-:W-:-:S04]  /*4760*/  ISETP.GT.AND P0, PT, R26, R31, PT ;  /* 0x0000001f1a00720c */ /* 0x000fc80003f04270 */
[----:B------:R-:W-:Y:S02]  /*4770*/  SEL R24, R12, R13, P0 ;  /* 0x0000000d0c187207 */ /* 0x000fe40000000000 */
[----:B------:R-:W-:Y:S02]  /*4780*/  SEL R13, R13, R12, P0 ;  /* 0x0000000c0d0d7207 */ /* 0x000fe40000000000 */
[----:B------:R-:W-:-:S07]  /*4790*/  MOV R12, R24 ;  /* 0x00000018000c7202 */ /* 0x000fce0000000f00 */
.L_x_1792:
[----:B------:R-:W-:Y:S05]  /*47a0*/  BSYNC.RECONVERGENT B0 ;  /* 0x0000000000007941 */ /* 0x000fea0003800200 */
.L_x_1791:
        /* <DEDUP_REMOVED lines=40> */
.L_x_1798:
        /* <DEDUP_REMOVED lines=11> */
.L_x_1797:
[----:B------:R-:W-:-:S04]  /*4ae0*/  ISETP.GT.AND P0, PT, R26, R31, PT ;  /* 0x0000001f1a00720c */ /* 0x000fc80003f04270 */
[----:B------:R-:W-:Y:S02]  /*4af0*/  SEL R24, R14, R15, P0 ;  /* 0x0000000f0e187207 */ /* 0x000fe40000000000 */
[----:B------:R-:W-:Y:S02]  /*4b00*/  SEL R15, R15, R14, P0 ;  /* 0x0000000e0f0f7207 */ /* 0x000fe40000000000 */
[----:B------:R-:W-:-:S07]  /*4b10*/  MOV R14, R24 ;  /* 0x00000018000e7202 */ /* 0x000fce0000000f00 */
.L_x_1796:
[----:B------:R-:W-:Y:S05]  /*4b20*/  BSYNC.RECONVERGENT B0 ;  /* 0x0000000000007941 */ /* 0x000fea0003800200 */
.L_x_1795:
        /* <DEDUP_REMOVED lines=40> */
.L_x_1802:
        /* <DEDUP_REMOVED lines=11> */
.L_x_1801:
[----:B------:R-:W-:-:S04]  /*4e60*/  ISETP.GT.AND P0, PT, R26, R31, PT ;  /* 0x0000001f1a00720c */ /* 0x000fc80003f04270 */
[----:B------:R-:W-:Y:S02]  /*4e70*/  SEL R24, R16, R17, P0 ;  /* 0x0000001110187207 */ /* 0x000fe40000000000 */
[----:B------:R-:W-:Y:S02]  /*4e80*/  SEL R17, R17, R16, P0 ;  /* 0x0000001011117207 */ /* 0x000fe40000000000 */
[----:B------:R-:W-:-:S07]  /*4e90*/  MOV R16, R24 ;  /* 0x0000001800107202 */ /* 0x000fce0000000f00 */
.L_x_1800:
[----:B------:R-:W-:Y:S05]  /*4ea0*/  BSYNC.RECONVERGENT B0 ;  /* 0x0000000000007941 */ /* 0x000fea0003800200 */
.L_x_1799:
        /* <DEDUP_REMOVED lines=40> */
.L_x_1806:
        /* <DEDUP_REMOVED lines=11> */
.L_x_1805:
[----:B------:R-:W-:-:S04]  /*51e0*/  ISETP.GT.AND P0, PT, R26, R31, PT ;  /* 0x0000001f1a00720c */ /* 0x000fc80003f04270 */
[----:B------:R-:W-:Y:S02]  /*51f0*/  SEL R24, R18, R19, P0 ;  /* 0x0000001312187207 */ /* 0x000fe40000000000 */
[----:B------:R-:W-:Y:S02]  /*5200*/  SEL R19, R19, R18, P0 ;  /* 0x0000001213137207 */ /* 0x000fe40000000000 */
[----:B------:R-:W-:-:S07]  /*5210*/  MOV R18, R24 ;  /* 0x0000001800127202 */ /* 0x000fce0000000f00 */
.L_x_1804:
[----:B------:R-:W-:Y:S05]  /*5220*/  BSYNC.RECONVERGENT B0 ;  /* 0x0000000000007941 */ /* 0x000fea0003800200 */
.L_x_1803:
        /* <DEDUP_REMOVED lines=40> */
.L_x_1810:
        /* <DEDUP_REMOVED lines=11> */
.L_x_1809:
[----:B------:R-:W-:-:S04]  /*5560*/  ISETP.GT.AND P0, PT, R26, R31, PT ;  /* 0x0000001f1a00720c */ /* 0x000fc80003f04270 */
[----:B------:R-:W-:Y:S02]  /*5570*/  SEL R24, R20, R21, P0 ;  /* 0x0000001514187207 */ /* 0x000fe40000000000 */
[----:B------:R-:W-:Y:S02]  /*5580*/  SEL R21, R21, R20, P0 ;  /* 0x0000001415157207 */ /* 0x000fe40000000000 */
[----:B------:R-:W-:-:S07]  /*5590*/  MOV R20, R24 ;  /* 0x0000001800147202 */ /* 0x000fce0000000f00 */
.L_x_1808:
[----:B------:R-:W-:Y:S05]  /*55a0*/  BSYNC.RECONVERGENT B0 ;  /* 0x0000000000007941 */ /* 0x000fea0003800200 */
.L_x_1807:
        /* <DEDUP_REMOVED lines=40> */
.L_x_1814:
        /* <DEDUP_REMOVED lines=11> */
.L_x_1813:
[----:B------:R-:W-:-:S04]  /*58e0*/  ISETP.GT.AND P0, PT, R26, R31, PT ;  /* 0x0000001f1a00720c */ /* 0x000fc80003f04270 */
[----:B------:R-:W-:Y:S02]  /*58f0*/  SEL R24, R22, R23, P0 ;  /* 0x0000001716187207 */ /* 0x000fe40000000000 */
[----:B------:R-:W-:Y:S02]  /*5900*/  SEL R23, R23, R22, P0 ;  /* 0x0000001617177207 */ /* 0x000fe40000000000 */
[----:B------:R-:W-:-:S07]  /*5910*/  MOV R22, R24 ;  /* 0x0000001800167202 */ /* 0x000fce0000000f00 */
.L_x_1812:
[----:B------:R-:W-:Y:S05]  /*5920*/  BSYNC.RECONVERGENT B0 ;  /* 0x0000000000007941 */ /* 0x000fea0003800200 */
.L_x_1811:
        /* <DEDUP_REMOVED lines=40> */
.L_x_1818:
        /* <DEDUP_REMOVED lines=11> */
.L_x_1817:
[----:B------:R-:W-:-:S04]  /*5c60*/  ISETP.GT.AND P0, PT, R26, R31, PT ;  /* 0x0000001f1a00720c */ /* 0x000fc80003f04270 */
[----:B------:R-:W-:Y:S02]  /*5c70*/  SEL R24, R11, R8, P0 ;  /* 0x000000080b187207 */ /* 0x000fe40000000000 */
[----:B------:R-:W-:Y:S02]  /*5c80*/  SEL R8, R8, R11, P0 ;  /* 0x0000000b08087207 */ /* 0x000fe40000000000 */
[----:B------:R-:W-:-:S07]  /*5c90*/  MOV R11, R24 ;  /* 0x00000018000b7202 */ /* 0x000fce0000000f00 */
.L_x_1816:
[----:B------:R-:W-:Y:S05]  /*5ca0*/  BSYNC.RECONVERGENT B0 ;  /* 0x0000000000007941 */ /* 0x000fea0003800200 */
.L_x_1815:
        /* <DEDUP_REMOVED lines=40> */
.L_x_1822:
        /* <DEDUP_REMOVED lines=11> */
.L_x_1821:
[----:B------:R-:W-:-:S04]  /*5fe0*/  ISETP.GT.AND P0, PT, R26, R31, PT ;  /* 0x0000001f1a00720c */ /* 0x000fc80003f04270 */
[----:B------:R-:W-:Y:S02]  /*5ff0*/  SEL R24, R13, R10, P0 ;  /* 0x0000000a0d187207 */ /* 0x000fe40000000000 */
[----:B------:R-:W-:Y:S02]  /*6000*/  SEL R10, R10, R13, P0 ;  /* 0x0000000d0a0a7207 */ /* 0x000fe40000000000 */
[----:B------:R-:W-:-:S07]  /*6010*/  MOV R13, R24 ;  /* 0x00000018000d7202 */ /* 0x000fce0000000f00 */
.L_x_1820:
[----:B------:R-:W-:Y:S05]  /*6020*/  BSYNC.RECONVERGENT B0 ;  /* 0x0000000000007941 */ /* 0x000fea0003800200 */
.L_x_1819:
        /* <DEDUP_REMOVED lines=40> */
.L_x_1826:
        /* <DEDUP_REMOVED lines=11> */
.L_x_1825:
[----:B------:R-:W-:-:S04]  /*6360*/  ISETP.GT.AND P0, PT, R26, R31, PT ;  /* 0x0000001f1a00720c */ /* 0x000fc80003f04270 */
[----:B------:R-:W-:Y:S02]  /*6370*/  SEL R24, R15, R12, P0 ;  /* 0x0000000c0f187207 */ /* 0x000fe40000000000 */
[----:B------:R-:W-:Y:S02]  /*6380*/  SEL R12, R12, R15, P0 ;  /* 0x0000000f0c0c7207 */ /* 0x000fe40000000000 */
[----:B------:R-:W-:-:S07]  /*6390*/  MOV R15, R24 ;  /* 0x00000018000f7202 */ /* 0x000fce0000000f00 */
.L_x_1824:
[----:B------:R-:W-:Y:S05]  /*63a0*/  BSYNC.RECONVERGENT B0 ;  /* 0x0000000000007941 */ /* 0x000fea0003800200 */
.L_x_1823:
        /* <DEDUP_REMOVED lines=40> */
.L_x_1830:
        /* <DEDUP_REMOVED lines=11> */
.L_x_1829:
[----:B------:R-:W-:-:S04]  /*66e0*/  ISETP.GT.AND P0, PT, R26, R31, PT ;  /* 0x0000001f1a00720c */ /* 0x000fc80003f04270 */
[----:B------:R-:W-:Y:S02]  /*66f0*/  SEL R24, R17, R14, P0 ;  /* 0x0000000e11187207 */ /* 0x000fe40000000000 */
[----:B------:R-:W-:Y:S02]  /*6700*/  SEL R14, R14, R17, P0 ;  /* 0x000000110e0e7207 */ /* 0x000fe40000000000 */
[----:B------:R-:W-:-:S07]  /*6710*/  MOV R17, R24 ;  /* 0x0000001800117202 */ /* 0x000fce0000000f00 */
.L_x_1828:
[----:B------:R-:W-:Y:S05]  /*6720*/  BSYNC.RECONVERGENT B0 ;  /* 0x0000000000007941 */ /* 0x000fea0003800200 */
.L_x_1827:
        /* <DEDUP_REMOVED lines=40> */
.L_x_1834:
        /* <DEDUP_REMOVED lines=11> */
.L_x_1833:
[----:B------:R-:W-:-:S04]  /*6a60*/  ISETP.GT.AND P0, PT, R26, R31, PT ;  /* 0x0000001f1a00720c */ /* 0x000fc80003f04270 */
[----:B------:R-:W-:Y:S02]  /*6a70*/  SEL R24, R19, R16, P0 ;  /* 0x0000001013187207 */ /* 0x000fe40000000000 */
[----:B------:R-:W-:Y:S02]  /*6a80*/  SEL R16, R16, R19, P0 ;  /* 0x0000001310107207 */ /* 0x000fe40000000000 */
[----:B------:R-:W-:-:S07]  /*6a90*/  MOV R19, R24 ;  /* 0x0000001800137202 */ /* 0x000fce0000000f00 */
.L_x_1832:
[----:B------:R-:W-:Y:S05]  /*6aa0*/  BSYNC.RECONVERGENT B0 ;  /* 0x0000000000007941 */ /* 0x000fea0003800200 */
.L_x_1831:
        /* <DEDUP_REMOVED lines=40> */
.L_x_1838:
        /* <DEDUP_REMOVED lines=11> */
.L_x_1837:
[----:B------:R-:W-:-:S04]  /*6de0*/  ISETP.GT.AND P0, PT, R26, R31, PT ;  /* 0x0000001f1a00720c */ /* 0x000fc80003f04270 */
[----:B------:R-:W-:Y:S02]  /*6df0*/  SEL R24, R21, R18, P0 ;  /* 0x0000001215187207 */ /* 0x000fe40000000000 */
[----:B------:R-:W-:Y:S02]  /*6e00*/  SEL R18, R18, R21, P0 ;  /* 0x0000001512127207 */ /* 0x000fe40000000000 */
[----:B------:R-:W-:-:S07]  /*6e10*/  MOV R21, R24 ;  /* 0x0000001800157202 */ /* 0x000fce0000000f00 */
.L_x_1836:
[----:B------:R-:W-:Y:S05]  /*6e20*/  BSYNC.RECONVERGENT B0 ;  /* 0x0000000000007941 */ /* 0x000fea0003800200 */
.L_x_1835:
        /* <DEDUP_REMOVED lines=40> */
.L_x_1842:
        /* <DEDUP_REMOVED lines=11> */
.L_x_1841:
[----:B------:R-:W-:-:S04]  /*7160*/  ISETP.GT.AND P0, PT, R26, R31, PT ;  /* 0x0000001f1a00720c */ /* 0x000fc80003f04270 */
[----:B------:R-:W-:Y:S02]  /*7170*/  SEL R24, R23, R20, P0 ;  /* 0x0000001417187207 */ /* 0x000fe40000000000 */
[----:B------:R-:W-:Y:S02]  /*7180*/  SEL R20, R20, R23, P0 ;  /* 0x0000001714147207 */ /* 0x000fe40000000000 */
[----:B------:R-:W-:-:S07]  /*7190*/  MOV R23, R24 ;  /* 0x0000001800177202 */ /* 0x000fce0000000f00 */
.L_x_1840:
[----:B------:R-:W-:Y:S05]  /*71a0*/  BSYNC.RECONVERGENT B0 ;  /* 0x0000000000007941 */ /* 0x000fea0003800200 */
.L_x_1839:
        /* <DEDUP_REMOVED lines=40> */
.L_x_1846:
        /* <DEDUP_REMOVED lines=11> */
.L_x_1845:
[----:B------:R-:W-:-:S04]  /*74e0*/  ISETP.GT.AND P0, PT, R26, R31, PT ;  /* 0x0000001f1a00720c */ /* 0x000fc80003f04270 */
[----:B------:R-:W-:Y:S02]  /*74f0*/  SEL R24, R25, R22, P0 ;  /* 0x0000001619187207 */ /* 0x000fe40000000000 */
[----:B------:R-:W-:Y:S02]  /*7500*/  SEL R22, R22, R25, P0 ;  /* 0x0000001916167207 */ /* 0x000fe40000000000 */
[----:B------:R-:W-:-:S07]  /*7510*/  MOV R25, R24 ;  /* 0x0000001800197202 */ /* 0x000fce0000000f00 */
.L_x_1844:
[----:B------:R-:W-:Y:S05]  /*7520*/  BSYNC.RECONVERGENT B0 ;  /* 0x0000000000007941 */ /* 0x000fea0003800200 */
.L_x_1843:
        /* <DEDUP_REMOVED lines=40> */
.L_x_1850:
        /* <DEDUP_REMOVED lines=11> */
.L_x_1849:
[----:B------:R-:W-:-:S04]  /*7860*/  ISETP.GT.AND P0, PT, R26, R31, PT ;  /* 0x0000001f1a00720c */ /* 0x000fc80003f04270 */
[----:B------:R-:W-:Y:S02]  /*7870*/  SEL R24, R8, R9, P0 ;  /* 0x0000000908187207 */ /* 0x000fe40000000000 */
[----:B------:R-:W-:Y:S02]  /*7880*/  SEL R9, R9, R8, P0 ;  /* 0x0000000809097207 */ /* 0x000fe40000000000 */
[----:B------:R-:W-:-:S07]  /*7890*/  MOV R8, R24 ;  /* 0x0000001800087202 */ /* 0x000fce0000000f00 */
.L_x_1848:
[----:B------:R-:W-:Y:S05]  /*78a0*/  BSYNC.RECONVERGENT B0 ;  /* 0x0000000000007941 */ /* 0x000fea0003800200 */
.L_x_1847:
        /* <DEDUP_REMOVED lines=40> */
.L_x_1854:
        /* <DEDUP_REMOVED lines=11> */
.L_x_1853:
[----:B------:R-:W-:-:S04]  /*7be0*/  ISETP.GT.AND P0, PT, R26, R31, PT ;  /* 0x0000001f1a00720c */ /* 0x000fc80003f04270 */
[----:B------:R-:W-:Y:S02]  /*7bf0*/  SEL R24, R10, R11, P0 ;  /* 0x0000000b0a187207 */ /* 0x000fe40000000000 */
[----:B------:R-:W-:Y:S02]  /*7c00*/  SEL R11, R11, R10, P0 ;  /* 0x0000000a0b0b7207 */ /* 0x000fe40000000000 */
[----:B------:R-:W-:-:S07]  /*7c10*/  MOV R10, R24 ;  /* 0x00000018000a7202 */ /* 0x000fce0000000f00 */
.L_x_1852:
[----:B------:R-:W-:Y:S05]  /*7c20*/  BSYNC.RECONVERGENT B0 ;  /* 0x0000000000007941 */ /* 0x000fea0003800200 */
.L_x_1851:
        /* <DEDUP_REMOVED lines=40> */
.L_x_1858:
        /* <DEDUP_REMOVED lines=11> */
.L_x_1857:
[----:B------:R-:W-:-:S04]  /*7f60*/  ISETP.GT.AND P0, PT, R26, R31, PT ;  /* 0x0000001f1a00720c */ /* 0x000fc80003f04270 */
[----:B------:R-:W-:Y:S02]  /*7f70*/  SEL R24, R12, R13, P0 ;  /* 0x0000000d0c187207 */ /* 0x000fe40000000000 */
[----:B------:R-:W-:Y:S02]  /*7f80*/  SEL R13, R13, R12, P0 ;  /* 0x0000000c0d0d7207 */ /* 0x000fe40000000000 */
[----:B------:R-:W-:-:S07]  /*7f90*/  MOV R12, R24 ;  /* 0x00000018000c7202 */ /* 0x000fce0000000f00 */
.L_x_1856:
[----:B------:R-:W-:Y:S05]  /*7fa0*/  BSYNC.RECONVERGENT B0 ;  /* 0x0000000000007941 */ /* 0x000fea0003800200 */
.L_x_1855:
        /* <DEDUP_REMOVED lines=40> */
.L_x_1862:
        /* <DEDUP_REMOVED lines=11> */
.L_x_1861:
[----:B------:R-:W-:-:S04]  /*82e0*/  ISETP.GT.AND P0, PT, R26, R31, PT ;  /* 0x0000001f1a00720c */ /* 0x000fc80003f04270 */
[----:B------:R-:W-:Y:S02]  /*82f0*/  SEL R24, R14, R15, P0 ;  /* 0x0000000f0e187207 */ /* 0x000fe40000000000 */
[----:B------:R-:W-:Y:S02]  /*8300*/  SEL R15, R15, R14, P0 ;  /* 0x0000000e0f0f7207 */ /* 0x000fe40000000000 */
[----:B------:R-:W-:-:S07]  /*8310*/  MOV R14, R24 ;  /* 0x00000018000e7202 */ /* 0x000fce0000000f00 */
.L_x_1860:
[----:B------:R-:W-:Y:S05]  /*8320*/  BSYNC.RECONVERGENT B0 ;  /* 0x0000000000007941 */ /* 0x000fea0003800200 */
.L_x_1859:
        /* <DEDUP_REMOVED lines=40> */
.L_x_1866:
        /* <DEDUP_REMOVED lines=11> */
.L_x_1865:
[----:B------:R-:W-:-:S04]  /*8660*/  ISETP.GT.AND P0, PT, R26, R31, PT ;  /* 0x0000001f1a00720c */ /* 0x000fc80003f04270 */
[----:B------:R-:W-:Y:S02]  /*8670*/  SEL R24, R16, R17, P0 ;  /* 0x0000001110187207 */ /* 0x000fe40000000000 */
[----:B------:R-:W-:Y:S02]  /*8680*/  SEL R17, R17, R16, P0 ;  /* 0x0000001011117207 */ /* 0x000fe40000000000 */
[----:B------:R-:W-:-:S07]  /*8690*/  MOV R16, R24 ;  /* 0x0000001800107202 */ /* 0x000fce0000000f00 */
.L_x_1864:
[----:B------:R-:W-:Y:S05]  /*86a0*/  BSYNC.RECONVERGENT B0 ;  /* 0x0000000000007941 */ /* 0x000fea0003800200 */
.L_x_1863:
        /* <DEDUP_REMOVED lines=40> */
.L_x_1870:
        /* <DEDUP_REMOVED lines=11> */
.L_x_1869:
[----:B------:R-:W-:-:S04]  /*89e0*/  ISETP.GT.AND P0, PT, R26, R31, PT ;  /* 0x0000001f1a00720c */ /* 0x000fc80003f04270 */
[----:B------:R-:W-:Y:S02]  /*89f0*/  SEL R24, R18, R19, P0 ;  /* 0x0000001312187207 */ /* 0x000fe40000000000 */
[----:B------:R-:W-:Y:S02]  /*8a00*/  SEL R19, R19, R18, P0 ;  /* 0x0000001213137207 */ /* 0x000fe40000000000 */
[----:B------:R-:W-:-:S07]  /*8a10*/  MOV R18, R24 ;  /* 0x0000001800127202 */ /* 0x000fce0000000f00 */
.L_x_1868:
[----:B------:R-:W-:Y:S05]  /*8a20*/  BSYNC.RECONVERGENT B0 ;  /* 0x0000000000007941 */ /* 0x000fea0003800200 */
.L_x_1867:
        /* <DEDUP_REMOVED lines=40> */
.L_x_1874:
        /* <DEDUP_REMOVED lines=11> */
.L_x_1873:
[----:B------:R-:W-:-:S04]  /*8d60*/  ISETP.GT.AND P0, PT, R26, R31, PT ;  /* 0x0000001f1a00720c */ /* 0x000fc80003f04270 */
[----:B------:R-:W-:Y:S02]  /*8d70*/  SEL R24, R20, R21, P0 ;  /* 0x0000001514187207 */ /* 0x000fe40000000000 */
[----:B------:R-:W-:Y:S02]  /*8d80*/  SEL R21, R21, R20, P0 ;  /* 0x0000001415157207 */ /* 0x000fe40000000000 */
[----:B------:R-:W-:-:S07]  /*8d90*/  MOV R20, R24 ;  /* 0x0000001800147202 */ /* 0x000fce0000000f00 */
.L_x_1872:
[----:B------:R-:W-:Y:S05]  /*8da0*/  BSYNC.RECONVERGENT B0 ;  /* 0x0000000000007941 */ /* 0x000fea0003800200 */
.L_x_1871:
        /* <DEDUP_REMOVED lines=40> */
.L_x_1878:
        /* <DEDUP_REMOVED lines=11> */
.L_x_1877:
[----:B------:R-:W-:-:S04]  /*90e0*/  ISETP.GT.AND P0, PT, R26, R31, PT ;  /* 0x0000001f1a00720c */ /* 0x000fc80003f04270 */
[----:B------:R-:W-:Y:S02]  /*90f0*/  SEL R24, R22, R23, P0 ;  /* 0x0000001716187207 */ /* 0x000fe40000000000 */
[----:B------:R-:W-:Y:S02]  /*9100*/  SEL R23, R23, R22, P0 ;  /* 0x0000001617177207 */ /* 0x000fe40000000000 */
[----:B------:R-:W-:-:S07]  /*9110*/  MOV R22, R24 ;  /* 0x0000001800167202 */ /* 0x000fce0000000f00 */
.L_x_1876:
[----:B------:R-:W-:Y:S05]  /*9120*/  BSYNC.RECONVERGENT B0 ;  /* 0x0000000000007941 */ /* 0x000fea0003800200 */
.L_x_1875:
        /* <DEDUP_REMOVED lines=40> */
.L_x_1882:
        /* <DEDUP_REMOVED lines=11> */
.L_x_1881:
[----:B------:R-:W-:-:S04]  /*9460*/  ISETP.GT.AND P0, PT, R26, R31, PT ;  /* 0x0000001f1a00720c */ /* 0x000fc80003f04270 */
[----:B------:R-:W-:Y:S02]  /*9470*/  SEL R24, R11, R8, P0 ;  /* 0x000000080b187207 */ /* 0x000fe40000000000 */
[----:B------:R-:W-:Y:S02]  /*9480*/  SEL R8, R8, R11, P0 ;  /* 0x0000000b08087207 */ /* 0x000fe40000000000 */
[----:B------:R-:W-:-:S07]  /*9490*/  MOV R11, R24 ;  /* 0x00000018000b7202 */ /* 0x000fce0000000f00 */
.L_x_1880:
[----:B------:R-:W-:Y:S05]  /*94a0*/  BSYNC.RECONVERGENT B0 ;  /* 0x0000000000007941 */ /* 0x000fea0003800200 */
.L_x_1879:
        /* <DEDUP_REMOVED lines=40> */
.L_x_1886:
        /* <DEDUP_REMOVED lines=11> */
.L_x_1885:
[----:B------:R-:W-:-:S04]  /*97e0*/  ISETP.GT.AND P0, PT, R26, R31, PT ;  /* 0x0000001f1a00720c */ /* 0x000fc80003f04270 */
[----:B------:R-:W-:Y:S02]  /*97f0*/  SEL R24, R13, R10, P0 ;  /* 0x0000000a0d187207 */ /* 0x000fe40000000000 */
[----:B------:R-:W-:Y:S02]  /*9800*/  SEL R10, R10, R13, P0 ;  /* 0x0000000d0a0a7207 */ /* 0x000fe40000000000 */
[----:B------:R-:W-:-:S07]  /*9810*/  MOV R13, R24 ;  /* 0x00000018000d7202 */ /* 0x000fce0000000f00 */
.L_x_1884:
[----:B------:R-:W-:Y:S05]  /*9820*/  BSYNC.RECONVERGENT B0 ;  /* 0x0000000000007941 */ /* 0x000fea0003800200 */
.L_x_1883:
        /* <DEDUP_REMOVED lines=40> */
.L_x_1890:
        /* <DEDUP_REMOVED lines=11> */
.L_x_1889:
[----:B------:R-:W-:-:S04]  /*9b60*/  ISETP.GT.AND P0, PT, R26, R31, PT ;  /* 0x0000001f1a00720c */ /* 0x000fc80003f04270 */
[----:B------:R-:W-:Y:S02]  /*9b70*/  SEL R24, R15, R12, P0 ;  /* 0x0000000c0f187207 */ /* 0x000fe40000000000 */
[----:B------:R-:W-:Y:S02]  /*9b80*/  SEL R12, R12, R15, P0 ;  /* 0x0000000f0c0c7207 */ /* 0x000fe40000000000 */
[----:B------:R-:W-:-:S07]  /*9b90*/  MOV R15, R24 ;  /* 0x00000018000f7202 */ /* 0x000fce0000000f00 */
.L_x_1888:
[----:B------:R-:W-:Y:S05]  /*9ba0*/  BSYNC.RECONVERGENT B0 ;  /* 0x0000000000007941 */ /* 0x000fea0003800200 */
.L_x_1887:
        /* <DEDUP_REMOVED lines=40> */
.L_x_1894:
        /* <DEDUP_REMOVED lines=11> */
.L_x_1893:
[----:B------:R-:W-:-:S04]  /*9ee0*/  ISETP.GT.AND P0, PT, R26, R31, PT ;  /* 0x0000001f1a00720c */ /* 0x000fc80003f04270 */
[----:B------:R-:W-:Y:S02]  /*9ef0*/  SEL R24, R17, R14, P0 ;  /* 0x0000000e11187207 */ /* 0x000fe40000000000 */
[----:B------:R-:W-:Y:S02]  /*9f00*/  SEL R14, R14, R17, P0 ;  /* 0x000000110e0e7207 */ /* 0x000fe40000000000 */
[----:B------:R-:W-:-:S07]  /*9f10*/  MOV R17, R24 ;  /* 0x0000001800117202 */ /* 0x000fce0000000f00 */
.L_x_1892:
[----:B------:R-:W-:Y:S05]  /*9f20*/  BSYNC.RECONVERGENT B0 ;  /* 0x0000000000007941 */ /* 0x000fea0003800200 */
.L_x_1891:
        /* <DEDUP_REMOVED lines=40> */
.L_x_1898:
        /* <DEDUP_REMOVED lines=11> */
.L_x_1897:
[----:B------:R-:W-:-:S04]  /*a260*/  ISETP.GT.AND P0, PT, R26, R31, PT ;  /* 0x0000001f1a00720c */ /* 0x000fc80003f04270 */
[----:B------:R-:W-:Y:S02]  /*a270*/  SEL R24, R19, R16, P0 ;  /* 0x0000001013187207 */ /* 0x000fe40000000000 */
[----:B------:R-:W-:Y:S02]  /*a280*/  SEL R16, R16, R19, P0 ;  /* 0x0000001310107207 */ /* 0x000fe40000000000 */
[----:B------:R-:W-:-:S07]  /*a290*/  MOV R19, R24 ;  /* 0x0000001800137202 */ /* 0x000fce0000000f00 */
.L_x_1896:
[----:B------:R-:W-:Y:S05]  /*a2a0*/  BSYNC.RECONVERGENT B0 ;  /* 0x0000000000007941 */ /* 0x000fea0003800200 */
.L_x_1895:
        /* <DEDUP_REMOVED lines=40> */
.L_x_1902:
        /* <DEDUP_REMOVED lines=11> */
.L_x_1901:
[----:B------:R-:W-:-:S04]  /*a5e0*/  ISETP.GT.AND P0, PT, R26, R31, PT ;  /* 0x0000001f1a00720c */ /* 0x000fc80003f04270 */
[----:B------:R-:W-:Y:S02]  /*a5f0*/  SEL R24, R21, R18, P0 ;  /* 0x0000001215187207 */ /* 0x000fe40000000000 */
[----:B------:R-:W-:Y:S02]  /*a600*/  SEL R18, R18, R21, P0 ;  /* 0x0000001512127207 */ /* 0x000fe40000000000 */
[----:B------:R-:W-:-:S07]  /*a610*/  MOV R21, R24 ;  /* 0x0000001800157202 */ /* 0x000fce0000000f00 */
.L_x_1900:
[----:B------:R-:W-:Y:S05]  /*a620*/  BSYNC.RECONVERGENT B0 ;  /* 0x0000000000007941 */ /* 0x000fea0003800200 */
.L_x_1899:
        /* <DEDUP_REMOVED lines=40> */
.L_x_1906:
        /* <DEDUP_REMOVED lines=11> */
.L_x_1905:
[----:B------:R-:W-:-:S04]  /*a960*/  ISETP.GT.AND P0, PT, R26, R31, PT ;  /* 0x0000001f1a00720c */ /* 0x000fc80003f04270 */
[----:B------:R-:W-:Y:S02]  /*a970*/  SEL R24, R23, R20, P0 ;  /* 0x0000001417187207 */ /* 0x000fe40000000000 */
[----:B------:R-:W-:Y:S02]  /*a980*/  SEL R20, R20, R23, P0 ;  /* 0x0000001714147207 */ /* 0x000fe40000000000 */
[----:B------:R-:W-:-:S07]  /*a990*/  MOV R23, R24 ;  /* 0x0000001800177202 */ /* 0x000fce0000000f00 */
.L_x_1904:
[----:B------:R-:W-:Y:S05]  /*a9a0*/  BSYNC.RECONVERGENT B0 ;  /* 0x0000000000007941 */ /* 0x000fea0003800200 */
.L_x_1903:
        /* <DEDUP_REMOVED lines=40> */
.L_x_1910:
        /* <DEDUP_REMOVED lines=11> */
.L_x_1909:
[----:B------:R-:W-:-:S04]  /*ace0*/  ISETP.GT.AND P0, PT, R26, R31, PT ;  /* 0x0000001f1a00720c */ /* 0x000fc80003f04270 */
[----:B------:R-:W-:Y:S02]  /*acf0*/  SEL R24, R25, R22, P0 ;  /* 0x0000001619187207 */ /* 0x000fe40000000000 */
[----:B------:R-:W-:Y:S02]  /*ad00*/  SEL R22, R22, R25, P0 ;  /* 0x0000001916167207 */ /* 0x000fe40000000000 */
[----:B------:R-:W-:-:S07]  /*ad10*/  MOV R25, R24 ;  /* 0x0000001800197202 */ /* 0x000fce0000000f00 */
.L_x_1908:
[----:B------:R-:W-:Y:S05]  /*ad20*/  BSYNC.RECONVERGENT B0 ;  /* 0x0000000000007941 */ /* 0x000fea0003800200 */
.L_x_1907:
        /* <DEDUP_REMOVED lines=40> */
.L_x_1914:
        /* <DEDUP_REMOVED lines=11> */
.L_x_1913:
[----:B------:R-:W-:-:S04]  /*b060*/  ISETP.GT.AND P0, PT, R26, R31, PT ;  /* 0x0000001f1a00720c */ /* 0x000fc80003f04270 */
[----:B------:R-:W-:Y:S02]  /*b070*/  SEL R24, R8, R9, P0 ;  /* 0x0000000908187207 */ /* 0x000fe40000000000 */
[----:B------:R-:W-:Y:S02]  /*b080*/  SEL R9, R9, R8, P0 ;  /* 0x0000000809097207 */ /* 0x000fe40000000000 */
[----:B------:R-:W-:-:S07]  /*b090*/  MOV R8, R24 ;  /* 0x0000001800087202 */ /* 0x000fce0000000f00 */
.L_x_1912:
[----:B------:R-:W-:Y:S05]  /*b0a0*/  BSYNC.RECONVERGENT B0 ;  /* 0x0000000000007941 */ /* 0x000fea0003800200 */
.L_x_1911:
        /* <DEDUP_REMOVED lines=40> */
.L_x_1918:
        /* <DEDUP_REMOVED lines=11> */
.L_x_1917:
[----:B------:R-:W-:-:S04]  /*b3e0*/  ISETP.GT.AND P0, PT, R26, R31, PT ;  /* 0x0000001f1a00720c */ /* 0x000fc80003f04270 */
[----:B------:R-:W-:Y:S02]  /*b3f0*/  SEL R24, R10, R11, P0 ;  /* 0x0000000b0a187207 */ /* 0x000fe40000000000 */
[----:B------:R-:W-:Y:S02]  /*b400*/  SEL R11, R11, R10, P0 ;  /* 0x0000000a0b0b7207 */ /* 0x000fe40000000000 */
[----:B------:R-:W-:-:S07]  /*b410*/  MOV R10, R24 ;  /* 0x00000018000a7202 */ /* 0x000fce0000000f00 */
.L_x_1916:
[----:B------:R-:W-:Y:S05]  /*b420*/  BSYNC.RECONVERGENT B0 ;  /* 0x0000000000007941 */ /* 0x000fea0003800200 */
.L_x_1915:
        /* <DEDUP_REMOVED lines=40> */
.L_x_1922:
        /* <DEDUP_REMOVED lines=11> */
.L_x_1921:
[----:B------:R-:W-:-:S04]  /*b760*/  ISETP.GT.AND P0, PT, R26, R31, PT ;  /* 0x0000001f1a00720c */ /* 0x000fc80003f04270 */
[----:B------:R-:W-:Y:S02]  /*b770*/  SEL R24, R12, R13, P0 ;  /* 0x0000000d0c187207 */ /* 0x000fe40000000000 */
[----:B------:R-:W-:Y:S02]  /*b780*/  SEL R13, R13, R12, P0 ;  /* 0x0000000c0d0d7207 */ /* 0x000fe40000000000 */
[----:B------:R-:W-:-:S07]  /*b790*/  MOV R12, R24 ;  /* 0x00000018000c7202 */ /* 0x000fce0000000f00 */
.L_x_1920:
[----:B------:R-:W-:Y:S05]  /*b7a0*/  BSYNC.RECONVERGENT B0 ;  /* 0x0000000000007941 */ /* 0x000fea0003800200 */
.L_x_1919:
        /* <DEDUP_REMOVED lines=40> */
.L_x_1926:
        /* <DEDUP_REMOVED lines=11> */
.L_x_1925:
[----:B------:R-:W-:-:S04]  /*bae0*/  ISETP.GT.AND P0, PT, R26, R31, PT ;  /* 0x0000001f1a00720c */ /* 0x000fc80003f04270 */
[----:B------:R-:W-:Y:S02]  /*baf0*/  SEL R24, R14, R15, P0 ;  /* 0x0000000f0e187207 */ /* 0x000fe40000000000 */
[----:B------:R-:W-:Y:S02]  /*bb00*/  SEL R15, R15, R14, P0 ;  /* 0x0000000e0f0f7207 */ /* 0x000fe40000000000 */
[----:B------:R-:W-:-:S07]  /*bb10*/  MOV R14, R24 ;  /* 0x00000018000e7202 */ /* 0x000fce0000000f00 */
.L_x_1924:
[----:B------:R-:W-:Y:S05]  /*bb20*/  BSYNC.RECONVERGENT B0 ;  /* 0x0000000000007941 */ /* 0x000fea0003800200 */
.L_x_1923:
        /* <DEDUP_REMOVED lines=40> */
.L_x_1930:
        /* <DEDUP_REMOVED lines=11> */
.L_x_1929:
[----:B------:R-:W-:-:S04]  /*be60*/  ISETP.GT.AND P0, PT, R26, R31, PT ;  /* 0x0000001f1a00720c */ /* 0x000fc80003f04270 */
[----:B------:R-:W-:Y:S02]  /*be70*/  SEL R24, R16, R17, P0 ;  /* 0x0000001110187207 */ /* 0x000fe40000000000 */
[----:B------:R-:W-:Y:S02]  /*be80*/  SEL R17, R17, R16, P0 ;  /* 0x0000001011117207 */ /* 0x000fe40000000000 */
[----:B------:R-:W-:-:S07]  /*be90*/  MOV R16, R24 ;  /* 0x0000001800107202 */ /* 0x000fce0000000f00 */
.L_x_1928:
[----:B------:R-:W-:Y:S05]  /*bea0*/  BSYNC.RECONVERGENT B0 ;  /* 0x0000000000007941 */ /* 0x000fea0003800200 */
.L_x_1927:
        /* <DEDUP_REMOVED lines=40> */
.L_x_1934:
        /* <DEDUP_REMOVED lines=11> */
.L_x_1933:
[----:B------:R-:W-:-:S04]  /*c1e0*/  ISETP.GT.AND P0, PT, R26, R31, PT ;  /* 0x0000001f1a00720c */ /* 0x000fc80003f04270 */
[----:B------:R-:W-:Y:S02]  /*c1f0*/  SEL R24, R18, R19, P0 ;  /* 0x0000001312187207 */ /* 0x000fe40000000000 */
[----:B------:R-:W-:Y:S02]  /*c200*/  SEL R19, R19, R18, P0 ;  /* 0x0000001213137207 */ /* 0x000fe40000000000 */
[----:B------:R-:W-:-:S07]  /*c210*/  MOV R18, R24 ;  /* 0x0000001800127202 */ /* 0x000fce0000000f00 */
.L_x_1932:
[----:B------:R-:W-:Y:S05]  /*c220*/  BSYNC.RECONVERGENT B0 ;  /* 0x0000000000007941 */ /* 0x000fea0003800200 */
.L_x_1931:
        /* <DEDUP_REMOVED lines=40> */
.L_x_1938:
        /* <DEDUP_REMOVED lines=11> */
.L_x_1937:
[----:B------:R-:W-:-:S04]  /*c560*/  ISETP.GT.AND P0, PT, R26, R31, PT ;  /* 0x0000001f1a00720c */ /* 0x000fc80003f04270 */
[----:B------:R-:W-:Y:S02]  /*c570*/  SEL R24, R20, R21, P0 ;  /* 0x0000001514187207 */ /* 0x000fe40000000000 */
[----:B------:R-:W-:Y:S02]  /*c580*/  SEL R21, R21, R20, P0 ;  /* 0x0000001415157207 */ /* 0x000fe40000000000 */
[----:B------:R-:W-:-:S07]  /*c590*/  MOV R20, R24 ;  /* 0x0000001800147202 */ /* 0x000fce0000000f00 */
.L_x_1936:
[----:B------:R-:W-:Y:S05]  /*c5a0*/  BSYNC.RECONVERGENT B0 ;  /* 0x0000000000007941 */ /* 0x000fea0003800200 */
.L_x_1935:
        /* <DEDUP_REMOVED lines=40> */
.L_x_1942:
        /* <DEDUP_REMOVED lines=11> */
.L_x_1941:
[----:B------:R-:W-:-:S04]  /*c8e0*/  ISETP.GT.AND P0, PT, R26, R31, PT ;  /* 0x0000001f1a00720c */ /* 0x000fc80003f04270 */
[----:B------:R-:W-:Y:S02]  /*c8f0*/  SEL R24, R22, R23, P0 ;  /* 0x0000001716187207 */ /* 0x000fe40000000000 */
[----:B------:R-:W-:Y:S02]  /*c900*/  SEL R23, R23, R22, P0 ;  /* 0x0000001617177207 */ /* 0x000fe40000000000 */
[----:B------:R-:W-:-:S07]  /*c910*/  MOV R22, R24 ;  /* 0x0000001800167202 */ /* 0x000fce0000000f00 */
.L_x_1940:
[----:B------:R-:W-:Y:S05]  /*c920*/  BSYNC.RECONVERGENT B0 ;  /* 0x0000000000007941 */ /* 0x000fea0003800200 */
.L_x_1939:
        /* <DEDUP_REMOVED lines=40> */
.L_x_1946:
        /* <DEDUP_REMOVED lines=11> */
.L_x_1945:
[----:B------:R-:W-:-:S04]  /*cc60*/  ISETP.GT.AND P0, PT, R26, R31, PT ;  /* 0x0000001f1a00720c */ /* 0x000fc80003f04270 */
[----:B------:R-:W-:Y:S02]  /*cc70*/  SEL R24, R11, R8, P0 ;  /* 0x000000080b187207 */ /* 0x000fe40000000000 */
[----:B------:R-:W-:Y:S02]  /*cc80*/  SEL R8, R8, R11, P0 ;  /* 0x0000000b08087207 */ /* 0x000fe40000000000 */
[----:B------:R-:W-:-:S07]  /*cc90*/  MOV R11, R24 ;  /* 0x00000018000b7202 */ /* 0x000fce0000000f00 */
.L_x_1944:
[----:B------:R-:W-:Y:S05]  /*cca0*/  BSYNC.RECONVERGENT B0 ;  /* 0x0000000000007941 */ /* 0x000fea0003800200 */
.L_x_1943:
        /* <DEDUP_REMOVED lines=40> */
.L_x_1950:
        /* <DEDUP_REMOVED lines=11> */
.L_x_1949:
[----:B------:R-:W-:-:S04]  /*cfe0*/  ISETP.GT.AND P0, PT, R26, R31, PT ;  /* 0x0000001f1a00720c */ /* 0x000fc80003f04270 */
[----:B------:R-:W-:Y:S02]  /*cff0*/  SEL R24, R13, R10, P0 ;  /* 0x0000000a0d187207 */ /* 0x000fe40000000000 */
[----:B------:R-:W-:Y:S02]  /*d000*/  SEL R10, R10, R13, P0 ;  /* 0x0000000d0a0a7207 */ /* 0x000fe40000000000 */
[----:B------:R-:W-:-:S07]  /*d010*/  MOV R13, R24 ;  /* 0x00000018000d7202 */ /* 0x000fce0000000f00 */
.L_x_1948:
[----:B------:R-:W-:Y:S05]  /*d020*/  BSYNC.RECONVERGENT B0 ;  /* 0x0000000000007941 */ /* 0x000fea0003800200 */
.L_x_1947:
        /* <DEDUP_REMOVED lines=40> */
.L_x_1954:
        /* <DEDUP_REMOVED lines=11> */
.L_x_1953:
[----:B------:R-:W-:-:S04]  /*d360*/  ISETP.GT.AND P0, PT, R26, R31, PT ;  /* 0x0000001f1a00720c */ /* 0x000fc80003f04270 */
[----:B------:R-:W-:Y:S02]  /*d370*/  SEL R24, R15, R12, P0 ;  /* 0x0000000c0f187207 */ /* 0x000fe40000000000 */
[----:B------:R-:W-:Y:S02]  /*d380*/  SEL R12, R12, R15, P0 ;  /* 0x0000000f0c0c7207 */ /* 0x000fe40000000000 */
[----:B------:R-:W-:-:S07]  /*d390*/  MOV R15, R24 ;  /* 0x00000018000f7202 */ /* 0x000fce0000000f00 */
.L_x_1952:
[----:B------:R-:W-:Y:S05]  /*d3a0*/  BSYNC.RECONVERGENT B0 ;  /* 0x0000000000007941 */ /* 0x000fea0003800200 */
.L_x_1951:
        /* <DEDUP_REMOVED lines=40> */
.L_x_1958:
        /* <DEDUP_REMOVED lines=11> */
.L_x_1957:
[----:B------:R-:W-:-:S04]  /*d6e0*/  ISETP.GT.AND P0, PT, R26, R31, PT ;  /* 0x0000001f1a00720c */ /* 0x000fc80003f04270 */
[----:B------:R-:W-:Y:S02]  /*d6f0*/  SEL R24, R17, R14, P0 ;  /* 0x0000000e11187207 */ /* 0x000fe40000000000 */
[----:B------:R-:W-:Y:S02]  /*d700*/  SEL R14, R14, R17, P0 ;  /* 0x000000110e0e7207 */ /* 0x000fe40000000000 */
[----:B------:R-:W-:-:S07]  /*d710*/  MOV R17, R24 ;  /* 0x0000001800117202 */ /* 0x000fce0000000f00 */
.L_x_1956:
[----:B------:R-:W-:Y:S05]  /*d720*/  BSYNC.RECONVERGENT B0 ;  /* 0x0000000000007941 */ /* 0x000fea0003800200 */
.L_x_1955:
        /* <DEDUP_REMOVED lines=40> */
.L_x_1962:
        /* <DEDUP_REMOVED lines=11> */
.L_x_1961:
[----:B------:R-:W-:-:S04]  /*da60*/  ISETP.GT.AND P0, PT, R26, R31, PT ;  /* 0x0000001f1a00720c */ /* 0x000fc80003f04270 */
[----:B------:R-:W-:Y:S02]  /*da70*/  SEL R24, R19, R16, P0 ;  /* 0x0000001013187207 */ /* 0x000fe40000000000 */
[----:B------:R-:W-:Y:S02]  /*da80*/  SEL R16, R16, R19, P0 ;  /* 0x0000001310107207 */ /* 0x000fe40000000000 */
[----:B------:R-:W-:-:S07]  /*da90*/  MOV R19, R24 ;  /* 0x0000001800137202 */ /* 0x000fce0000000f00 */
.L_x_1960:
[----:B------:R-:W-:Y:S05]  /*daa0*/  BSYNC.RECONVERGENT B0 ;  /* 0x0000000000007941 */ /* 0x000fea0003800200 */
.L_x_1959:
        /* <DEDUP_REMOVED lines=40> */
.L_x_1966:
        /* <DEDUP_REMOVED lines=11> */
.L_x_1965:
[----:B------:R-:W-:-:S04]  /*dde0*/  ISETP.GT.AND P0, PT, R26, R31, PT ;  /* 0x0000001f1a00720c */ /* 0x000fc80003f04270 */
[----:B------:R-:W-:Y:S02]  /*ddf0*/  SEL R24, R21, R18, P0 ;  /* 0x0000001215187207 */ /* 0x000fe40000000000 */
[----:B------:R-:W-:Y:S02]  /*de00*/  SEL R18, R18, R21, P0 ;  /* 0x0000001512127207 */ /* 0x000fe40000000000 */
[----:B------:R-:W-:-:S07]  /*de10*/  MOV R21, R24 ;  /* 0x0000001800157202 */ /* 0x000fce0000000f00 */
.L_x_1964:
[----:B------:R-:W-:Y:S05]  /*de20*/  BSYNC.RECONVERGENT B0 ;  /* 0x0000000000007941 */ /* 0x000fea0003800200 */
.L_x_1963:
        /* <DEDUP_REMOVED lines=40> */
.L_x_1970:
        /* <DEDUP_REMOVED lines=11> */
.L_x_1969:
[----:B------:R-:W-:-:S04]  /*e160*/  ISETP.GT.AND P0, PT, R26, R31, PT ;  /* 0x0000001f1a00720c */ /* 0x000fc80003f04270 */
[----:B------:R-:W-:Y:S02]  /*e170*/  SEL R24, R23, R20, P0 ;  /* 0x0000001417187207 */ /* 0x000fe40000000000 */
[----:B------:R-:W-:Y:S02]  /*e180*/  SEL R20, R20, R23, P0 ;  /* 0x0000001714147207 */ /* 0x000fe40000000000 */
[----:B------:R-:W-:-:S07]  /*e190*/  MOV R23, R24 ;  /* 0x0000001800177202 */ /* 0x000fce0000000f00 */
.L_x_1968:
[----:B------:R-:W-:Y:S05]  /*e1a0*/  BSYNC.RECONVERGENT B0 ;  /* 0x0000000000007941 */ /* 0x000fea0003800200 */
.L_x_1967:
        /* <DEDUP_REMOVED lines=40> */
.L_x_1974:
        /* <DEDUP_REMOVED lines=11> */
.L_x_1973:
[----:B------:R-:W-:-:S04]  /*e4e0*/  ISETP.GT.AND P0, PT, R26, R31, PT ;  /* 0x0000001f1a00720c */ /* 0x000fc80003f04270 */
[----:B------:R-:W-:Y:S02]  /*e4f0*/  SEL R24, R25, R22, P0 ;  /* 0x0000001619187207 */ /* 0x000fe40000000000 */
[----:B------:R-:W-:Y:S02]  /*e500*/  SEL R22, R22, R25, P0 ;  /* 0x0000001916167207 */ /* 0x000fe40000000000 */
[----:B------:R-:W-:-:S07]  /*e510*/  MOV R25, R24 ;  /* 0x0000001800197202 */ /* 0x000fce0000000f00 */
.L_x_1972:
[----:B------:R-:W-:Y:S05]  /*e520*/  BSYNC.RECONVERGENT B0 ;  /* 0x0000000000007941 */ /* 0x000fea0003800200 */
.L_x_1971:
        /* <DEDUP_REMOVED lines=40> */
.L_x_1978:
        /* <DEDUP_REMOVED lines=11> */
.L_x_1977:
[----:B------:R-:W-:-:S04]  /*e860*/  ISETP.GT.AND P0, PT, R26, R31, PT ;  /* 0x0000001f1a00720c */ /* 0x000fc80003f04270 */
[----:B------:R-:W-:Y:S02]  /*e870*/  SEL R24, R8, R9, P0 ;  /* 0x0000000908187207 */ /* 0x000fe40000000000 */
[----:B------:R-:W-:Y:S02]  /*e880*/  SEL R9, R9, R8, P0 ;  /* 0x0000000809097207 */ /* 0x000fe40000000000 */
[----:B------:R-:W-:-:S07]  /*e890*/  MOV R8, R24 ;  /* 0x0000001800087202 */ /* 0x000fce0000000f00 */
.L_x_1976:
[----:B------:R-:W-:Y:S05]  /*e8a0*/  BSYNC.RECONVERGENT B0 ;  /* 0x0000000000007941 */ /* 0x000fea0003800200 */
.L_x_1975:
        /* <DEDUP_REMOVED lines=40> */
.L_x_1982:
        /* <DEDUP_REMOVED lines=11> */
.L_x_1981:
[----:B------:R-:W-:-:S04]  /*ebe0*/  ISETP.GT.AND P0, PT, R26, R31, PT ;  /* 0x0000001f1a00720c */ /* 0x000fc80003f04270 */
[----:B------:R-:W-:Y:S02]  /*ebf0*/  SEL R24, R10, R11, P0 ;  /* 0x0000000b0a187207 */ /* 0x000fe40000000000 */
[----:B------:R-:W-:Y:S02]  /*ec00*/  SEL R11, R11, R10, P0 ;  /* 0x0000000a0b0b7207 */ /* 0x000fe40000000000 */
[----:B------:R-:W-:-:S07]  /*ec10*/  MOV R10, R24 ;  /* 0x00000018000a7202 */ /* 0x000fce0000000f00 */
.L_x_1980:
[----:B------:R-:W-:Y:S05]  /*ec20*/  BSYNC.RECONVERGENT B0 ;  /* 0x0000000000007941 */ /* 0x000fea0003800200 */
.L_x_1979:
        /* <DEDUP_REMOVED lines=40> */
.L_x_1986:
        /* <DEDUP_REMOVED lines=11> */
.L_x_1985:
[----:B------:R-:W-:-:S04]  /*ef60*/  ISETP.GT.AND P0, PT, R26, R31, PT ;  /* 0x0000001f1a00720c */ /* 0x000fc80003f04270 */
[----:B------:R-:W-:Y:S02]  /*ef70*/  SEL R24, R12, R13, P0 ;  /* 0x0000000d0c187207 */ /* 0x000fe40000000000 */
[----:B------:R-:W-:Y:S02]  /*ef80*/  SEL R13, R13, R12, P0 ;  /* 0x0000000c0d0d7207 */ /* 0x000fe40000000000 */
[----:B------:R-:W-:-:S07]  /*ef90*/  MOV R12, R24 ;  /* 0x00000018000c7202 */ /* 0x000fce0000000f00 */
.L_x_1984:
[----:B------:R-:W-:Y:S05]  /*efa0*/  BSYNC.RECONVERGENT B0 ;  /* 0x0000000000007941 */ /* 0x000fea0003800200 */
.L_x_1983:
        /* <DEDUP_REMOVED lines=40> */
.L_x_1990:
        /* <DEDUP_REMOVED lines=11> */
.L_x_1989:
[----:B------:R-:W-:-:S04]  /*f2e0*/  ISETP.GT.AND P0, PT, R26, R31, PT ;  /* 0x0000001f1a00720c */ /* 0x000fc80003f04270 */
[----:B------:R-:W-:Y:S02]  /*f2f0*/  SEL R24, R14, R15, P0 ;  /* 0x0000000f0e187207 */ /* 0x000fe40000000000 */
[----:B------:R-:W-:Y:S02]  /*f300*/  SEL R15, R15, R14, P0 ;  /* 0x0000000e0f0f7207 */ /* 0x000fe40000000000 */
[----:B------:R-:W-:-:S07]  /*f310*/  MOV R14, R24 ;  /* 0x00000018000e7202 */ /* 0x000fce0000000f00 */
.L_x_1988:
[----:B------:R-:W-:Y:S05]  /*f320*/  BSYNC.RECONVERGENT B0 ;  /* 0x0000000000007941 */ /* 0x000fea0003800200 */
.L_x_1987:
        /* <DEDUP_REMOVED lines=40> */
.L_x_1994:
        /* <DEDUP_REMOVED lines=11> */
.L_x_1993:
[----:B------:R-:W-:-:S04]  /*f660*/  ISETP.GT.AND P0, PT, R26, R31, PT ;  /* 0x0000001f1a00720c */ /* 0x000fc80003f04270 */
[----:B------:R-:W-:Y:S02]  /*f670*/  SEL R24, R16, R17, P0 ;  /* 0x0000001110187207 */ /* 0x000fe40000000000 */
[----:B------:R-:W-:Y:S02]  /*f680*/  SEL R17, R17, R16, P0 ;  /* 0x0000001011117207 */ /* 0x000fe40000000000 */
[----:B------:R-:W-:-:S07]  /*f690*/  MOV R16, R24 ;  /* 0x0000001800107202 */ /* 0x000fce0000000f00 */
.L_x_1992:
[----:B------:R-:W-:Y:S05]  /*f6a0*/  BSYNC.RECONVERGENT B0 ;  /* 0x0000000000007941 */ /* 0x000fea0003800200 */
.L_x_1991:
        /* <DEDUP_REMOVED lines=40> */
.L_x_1998:
        /* <DEDUP_REMOVED lines=11> */
.L_x_1997:
[----:B------:R-:W-:-:S04]  /*f9e0*/  ISETP.GT.AND P0, PT, R26, R31, PT ;  /* 0x0000001f1a00720c */ /* 0x000fc80003f04270 */
[----:B------:R-:W-:Y:S02]  /*f9f0*/  SEL R24, R18, R19, P0 ;  /* 0x0000001312187207 */ /* 0x000fe40000000000 */
[----:B------:R-:W-:Y:S02]  /*fa00*/  SEL R19, R19, R18, P0 ;  /* 0x0000001213137207 */ /* 0x000fe40000000000 */
[----:B------:R-:W-:-:S07]  /*fa10*/  MOV R18, R24 ;  /* 0x0000001800127202 */ /* 0x000fce0000000f00 */
.L_x_1996:
[----:B------:R-:W-:Y:S05]  /*fa20*/  BSYNC.RECONVERGENT B0 ;  /* 0x0000000000007941 */ /* 0x000fea0003800200 */
.L_x_1995:
        /* <DEDUP_REMOVED lines=40> */
.L_x_2002:
        /* <DEDUP_REMOVED lines=11> */
.L_x_2001:
[----:B------:R-:W-:-:S04]  /*fd60*/  ISETP.GT.AND P0, PT, R26, R31, PT ;  /* 0x0000001f1a00720c */ /* 0x000fc80003f04270 */
[----:B------:R-:W-:Y:S02]  /*fd70*/  SEL R24, R20, R21, P0 ;  /* 0x0000001514187207 */ /* 0x000fe40000000000 */
[----:B------:R-:W-:Y:S02]  /*fd80*/  SEL R21, R21, R20, P0 ;  /* 0x0000001415157207 */ /* 0x000fe40000000000 */
[----:B------:R-:W-:-:S07]  /*fd90*/  MOV R20, R24 ;  /* 0x0000001800147202 */ /* 0x000fce0000000f00 */
.L_x_2000:
[----:B------:R-:W-:Y:S05]  /*fda0*/  BSYNC.RECONVERGENT B0 ;  /* 0x0000000000007941 */ /* 0x000fea0003800200 */
.L_x_1999:
        /* <DEDUP_REMOVED lines=40> */
.L_x_2006:
        /* <DEDUP_REMOVED lines=11> */
.L_x_2005:
[----:B------:R-:W-:-:S04]  /*100e0*/  ISETP.GT.AND P0, PT, R26, R31, PT ;  /* 0x0000001f1a00720c */ /* 0x000fc80003f04270 */
[----:B------:R-:W-:Y:S02]  /*100f0*/  SEL R24, R22, R23, P0 ;  /* 0x0000001716187207 */ /* 0x000fe40000000000 */
[----:B------:R-:W-:Y:S02]  /*10100*/  SEL R23, R23, R22, P0 ;  /* 0x0000001617177207 */ /* 0x000fe40000000000 */
[----:B------:R-:W-:-:S07]  /*10110*/  MOV R22, R24 ;  /* 0x0000001800167202 */ /* 0x000fce0000000f00 */
.L_x_2004:
[----:B------:R-:W-:Y:S05]  /*10120*/  BSYNC.RECONVERGENT B0 ;  /* 0x0000000000007941 */ /* 0x000fea0003800200 */
.L_x_2003:
        /* <DEDUP_REMOVED lines=40> */
.L_x_2010:
        /* <DEDUP_REMOVED lines=11> */
.L_x_2009:
[----:B------:R-:W-:-:S04]  /*10460*/  ISETP.GT.AND P0, PT, R26, R31, PT ;  /* 0x0000001f1a00720c */ /* 0x000fc80003f04270 */
[----:B------:R-:W-:Y:S02]  /*10470*/  SEL R24, R11, R8, P0 ;  /* 0x000000080b187207 */ /* 0x000fe40000000000 */
[----:B------:R-:W-:Y:S02]  /*10480*/  SEL R8, R8, R11, P0 ;  /* 0x0000000b08087207 */ /* 0x000fe40000000000 */
[----:B------:R-:W-:-:S07]  /*10490*/  MOV R11, R24 ;  /* 0x00000018000b7202 */ /* 0x000fce0000000f00 */
.L_x_2008:
[----:B------:R-:W-:Y:S05]  /*104a0*/  BSYNC.RECONVERGENT B0 ;  /* 0x0000000000007941 */ /* 0x000fea0003800200 */
.L_x_2007:
        /* <DEDUP_REMOVED lines=40> */
.L_x_2014:
        /* <DEDUP_REMOVED lines=11> */
.L_x_2013:
[----:B------:R-:W-:-:S04]  /*107e0*/  ISETP.GT.AND P0, PT, R26, R31, PT ;  /* 0x0000001f1a00720c */ /* 0x000fc80003f04270 */
[----:B------:R-:W-:Y:S02]  /*107f0*/  SEL R24, R13, R10, P0 ;  /* 0x0000000a0d187207 */ /* 0x000fe40000000000 */
[----:B------:R-:W-:Y:S02]  /*10800*/  SEL R10, R10, R13, P0 ;  /* 0x0000000d0a0a7207 */ /* 0x000fe40000000000 */
[----:B------:R-:W-:-:S07]  /*10810*/  MOV R13, R24 ;  /* 0x00000018000d7202 */ /* 0x000fce0000000f00 */
.L_x_2012:
[----:B------:R-:W-:Y:S05]  /*10820*/  BSYNC.RECONVERGENT B0 ;  /* 0x0000000000007941 */ /* 0x000fea0003800200 */
.L_x_2011:
        /* <DEDUP_REMOVED lines=40> */
.L_x_2018:
        /* <DEDUP_REMOVED lines=11> */
.L_x_2017:
[----:B------:R-:W-:-:S04]  /*10b60*/  ISETP.GT.AND P0, PT, R26, R31, PT ;  /* 0x0000001f1a00720c */ /* 0x000fc80003f04270 */
[----:B------:R-:W-:Y:S02]  /*10b70*/  SEL R24, R15, R12, P0 ;  /* 0x0000000c0f187207 */ /* 0x000fe40000000000 */
[----:B------:R-:W-:Y:S02]  /*10b80*/  SEL R12, R12, R15, P0 ;  /* 0x0000000f0c0c7207 */ /* 0x000fe40000000000 */
[----:B------:R-:W-:-:S07]  /*10b90*/  MOV R15, R24 ;  /* 0x00000018000f7202 */ /* 0x000fce0000000f00 */
.L_x_2016:
[----:B------:R-:W-:Y:S05]  /*10ba0*/  BSYNC.RECONVERGENT B0 ;  /* 0x0000000000007941 */ /* 0x000fea0003800200 */
.L_x_2015:
        /* <DEDUP_REMOVED lines=40> */
.L_x_2022:
        /* <DEDUP_REMOVED lines=11> */
.L_x_2021:
[----:B------:R-:W-:-:S04]  /*10ee0*/  ISETP.GT.AND P0, PT, R26, R31, PT ;  /* 0x0000001f1a00720c */ /* 0x000fc80003f04270 */
[----:B------:R-:W-:Y:S02]  /*10ef0*/  SEL R24, R17, R14, P0 ;  /* 0x0000000e11187207 */ /* 0x000fe40000000000 */
[----:B------:R-:W-:Y:S02]  /*10f00*/  SEL R14, R14, R17, P0 ;  /* 0x000000110e0e7207 */ /* 0x000fe40000000000 */
[----:B------:R-:W-:-:S07]  /*10f10*/  MOV R17, R24 ;  /* 0x0000001800117202 */ /* 0x000fce0000000f00 */
.L_x_2020:
[----:B------:R-:W-:Y:S05]  /*10f20*/  BSYNC.RECONVERGENT B0 ;  /* 0x0000000000007941 */ /* 0x000fea0003800200 */
.L_x_2019:
        /* <DEDUP_REMOVED lines=40> */
.L_x_2026:
        /* <DEDUP_REMOVED lines=11> */
.L_x_2025:
[----:B------:R-:W-:-:S04]  /*11260*/  ISETP.GT.AND P0, PT, R26, R31, PT ;  /* 0x0000001f1a00720c */ /* 0x000fc80003f04270 */
[----:B------:R-:W-:Y:S02]  /*11270*/  SEL R24, R19, R16, P0 ;  /* 0x0000001013187207 */ /* 0x000fe40000000000 */
[----:B------:R-:W-:Y:S02]  /*11280*/  SEL R16, R16, R19, P0 ;  /* 0x0000001310107207 */ /* 0x000fe40000000000 */
[----:B------:R-:W-:-:S07]  /*11290*/  MOV R19, R24 ;  /* 0x0000001800137202 */ /* 0x000fce0000000f00 */
.L_x_2024:
[----:B------:R-:W-:Y:S05]  /*112a0*/  BSYNC.RECONVERGENT B0 ;  /* 0x0000000000007941 */ /* 0x000fea0003800200 */
.L_x_2023:
        /* <DEDUP_REMOVED lines=40> */
.L_x_2030:
        /* <DEDUP_REMOVED lines=11> */
.L_x_2029:
[----:B------:R-:W-:-:S04]  /*115e0*/  ISETP.GT.AND P0, PT, R26, R31, PT ;  /* 0x0000001f1a00720c */ /* 0x000fc80003f04270 */
[----:B------:R-:W-:Y:S02]  /*115f0*/  SEL R24, R21, R18, P0 ;  /* 0x0000001215187207 */ /* 0x000fe40000000000 */
[----:B------:R-:W-:Y:S02]  /*11600*/  SEL R18, R18, R21, P0 ;  /* 0x0000001512127207 */ /* 0x000fe40000000000 */
[----:B------:R-:W-:-:S07]  /*11610*/  MOV R21, R24 ;  /* 0x0000001800157202 */ /* 0x000fce0000000f00 */
.L_x_2028:
[----:B------:R-:W-:Y:S05]  /*11620*/  BSYNC.RECONVERGENT B0 ;  /* 0x0000000000007941 */ /* 0x000fea0003800200 */
.L_x_2027:
        /* <DEDUP_REMOVED lines=40> */
.L_x_2034:
        /* <DEDUP_REMOVED lines=11> */
.L_x_2033:
[----:B------:R-:W-:-:S04]  /*11960*/  ISETP.GT.AND P0, PT, R26, R31, PT ;  /* 0x0000001f1a00720c */ /* 0x000fc80003f04270 */
[----:B------:R-:W-:Y:S02]  /*11970*/  SEL R24, R23, R20, P0 ;  /* 0x0000001417187207 */ /* 0x000fe40000000000 */
[----:B------:R-:W-:Y:S02]  /*11980*/  SEL R20, R20, R23, P0 ;  /* 0x0000001714147207 */ /* 0x000fe40000000000 */
[----:B------:R-:W-:-:S07]  /*11990*/  MOV R23, R24 ;  /* 0x0000001800177202 */ /* 0x000fce0000000f00 */
.L_x_2032:
[----:B------:R-:W-:Y:S05]  /*119a0*/  BSYNC.RECONVERGENT B0 ;  /* 0x0000000000007941 */ /* 0x000fea0003800200 */
.L_x_2031:
        /* <DEDUP_REMOVED lines=40> */
.L_x_2038:
        /* <DEDUP_REMOVED lines=11> */
.L_x_2037:
[----:B------:R-:W-:-:S04]  /*11ce0*/  ISETP.GT.AND P0, PT, R26, R31, PT ;  /* 0x0000001f1a00720c */ /* 0x000fc80003f04270 */
[----:B------:R-:W-:Y:S02]  /*11cf0*/  SEL R24, R25, R22, P0 ;  /* 0x0000001619187207 */ /* 0x000fe40000000000 */
[----:B------:R-:W-:Y:S02]  /*11d00*/  SEL R22, R22, R25, P0 ;  /* 0x0000001916167207 */ /* 0x000fe40000000000 */
[----:B------:R-:W-:-:S07]  /*11d10*/  MOV R25, R24 ;  /* 0x0000001800197202 */ /* 0x000fce0000000f00 */
.L_x_2036:
[----:B------:R-:W-:Y:S05]  /*11d20*/  BSYNC.RECONVERGENT B0 ;  /* 0x0000000000007941 */ /* 0x000fea0003800200 */
.L_x_2035:
        /* <DEDUP_REMOVED lines=40> */
.L_x_2042:
        /* <DEDUP_REMOVED lines=11> */
.L_x_2041:
[----:B------:R-:W-:-:S04]  /*12060*/  ISETP.GT.AND P0, PT, R26, R31, PT ;  /* 0x0000001f1a00720c */ /* 0x000fc80003f04270 */
[----:B------:R-:W-:Y:S02]  /*12070*/  SEL R24, R8, R9, P0 ;  /* 0x0000000908187207 */ /* 0x000fe40000000000 */
[----:B------:R-:W-:Y:S02]  /*12080*/  SEL R9, R9, R8, P0 ;  /* 0x0000000809097207 */ /* 0x000fe40000000000 */
[----:B------:R-:W-:-:S07]  /*12090*/  MOV R8, R24 ;  /* 0x0000001800087202 */ /* 0x000fce0000000f00 */
.L_x_2040:
[----:B------:R-:W-:Y:S05]  /*120a0*/  BSYNC.RECONVERGENT B0 ;  /* 0x0000000000007941 */ /* 0x000fea0003800200 */
.L_x_2039:
        /* <DEDUP_REMOVED lines=40> */
.L_x_2046:
        /* <DEDUP_REMOVED lines=11> */
.L_x_2045:
[----:B------:R-:W-:-:S04]  /*123e0*/  ISETP.GT.AND P0, PT, R26, R31, PT ;  /* 0x0000001f1a00720c */ /* 0x000fc80003f04270 */
[----:B------:R-:W-:Y:S02]  /*123f0*/  SEL R24, R10, R11, P0 ;  /* 0x0000000b0a187207 */ /* 0x000fe40000000000 */
[----:B------:R-:W-:Y:S02]  /*12400*/  SEL R11, R11, R10, P0 ;  /* 0x0000000a0b0b7207 */ /* 0x000fe40000000000 */
[----:B------:R-:W-:-:S07]  /*12410*/  MOV R10, R24 ;  /* 0x00000018000a7202 */ /* 0x000fce0000000f00 */
.L_x_2044:
[----:B------:R-:W-:Y:S05]  /*12420*/  BSYNC.RECONVERGENT B0 ;  /* 0x0000000000007941 */ /* 0x000fea0003800200 */
.L_x_2043:
        /* <DEDUP_REMOVED lines=40> */
.L_x_2050:
        /* <DEDUP_REMOVED lines=11> */
.L_x_2049:
[----:B------:R-:W-:-:S04]  /*12760*/  ISETP.GT.AND P0, PT, R26, R31, PT ;  /* 0x0000001f1a00720c */ /* 0x000fc80003f04270 */
[----:B------:R-:W-:Y:S02]  /*12770*/  SEL R24, R12, R13, P0 ;  /* 0x0000000d0c187207 */ /* 0x000fe40000000000 */
[----:B------:R-:W-:Y:S02]  /*12780*/  SEL R13, R13, R12, P0 ;  /* 0x0000000c0d0d7207 */ /* 0x000fe40000000000 */
[----:B------:R-:W-:-:S07]  /*12790*/  MOV R12, R24 ;  /* 0x00000018000c7202 */ /* 0x000fce0000000f00 */
.L_x_2048:
[----:B------:R-:W-:Y:S05]  /*127a0*/  BSYNC.RECONVERGENT B0 ;  /* 0x0000000000007941 */ /* 0x000fea0003800200 */
.L_x_2047:
        /* <DEDUP_REMOVED lines=40> */
.L_x_2054:
        /* <DEDUP_REMOVED lines=11> */
.L_x_2053:
[----:B------:R-:W-:-:S04]  /*12ae0*/  ISETP.GT.AND P0, PT, R26, R31, PT ;  /* 0x0000001f1a00720c */ /* 0x000fc80003f04270 */
[----:B------:R-:W-:Y:S02]  /*12af0*/  SEL R24, R14, R15, P0 ;  /* 0x0000000f0e187207 */ /* 0x000fe40000000000 */
[----:B------:R-:W-:Y:S02]  /*12b00*/  SEL R15, R15, R14, P0 ;  /* 0x0000000e0f0f7207 */ /* 0x000fe40000000000 */
[----:B------:R-:W-:-:S07]  /*12b10*/  MOV R14, R24 ;  /* 0x00000018000e7202 */ /* 0x000fce0000000f00 */
.L_x_2052:
[----:B------:R-:W-:Y:S05]  /*12b20*/  BSYNC.RECONVERGENT B0 ;  /* 0x0000000000007941 */ /* 0x000fea0003800200 */
.L_x_2051:
        /* <DEDUP_REMOVED lines=40> */
.L_x_2058:
        /* <DEDUP_REMOVED lines=11> */
.L_x_2057:
[----:B------:R-:W-:-:S04]  /*12e60*/  ISETP.GT.AND P0, PT, R26, R31, PT ;  /* 0x0000001f1a00720c */ /* 0x000fc80003f04270 */
[----:B------:R-:W-:Y:S02]  /*12e70*/  SEL R24, R16, R17, P0 ;  /* 0x0000001110187207 */ /* 0x000fe40000000000 */
[----:B------:R-:W-:Y:S02]  /*12e80*/  SEL R17, R17, R16, P0 ;  /* 0x0000001011117207 */ /* 0x000fe40000000000 */
[----:B------:R-:W-:-:S07]  /*12e90*/  MOV R16, R24 ;  /* 0x0000001800107202 */ /* 0x000fce0000000f00 */
.L_x_2056:
[----:B------:R-:W-:Y:S05]  /*12ea0*/  BSYNC.RECONVERGENT B0 ;  /* 0x0000000000007941 */ /* 0x000fea0003800200 */
.L_x_2055:
        /* <DEDUP_REMOVED lines=40> */
.L_x_2062:
        /* <DEDUP_REMOVED lines=11> */
.L_x_2061:
[----:B------:R-:W-:-:S04]  /*131e0*/  ISETP.GT.AND P0, PT, R26, R31, PT ;  /* 0x0000001f1a00720c */ /* 0x000fc80003f04270 */
[----:B------:R-:W-:Y:S02]  /*131f0*/  SEL R24, R18, R19, P0 ;  /* 0x0000001312187207 */ /* 0x000fe40000000000 */
[----:B------:R-:W-:Y:S02]  /*13200*/  SEL R19, R19, R18, P0 ;  /* 0x0000001213137207 */ /* 0x000fe40000000000 */
[----:B------:R-:W-:-:S07]  /*13210*/  MOV R18, R24 ;  /* 0x0000001800127202 */ /* 0x000fce0000000f00 */
.L_x_2060:
[----:B------:R-:W-:Y:S05]  /*13220*/  BSYNC.RECONVERGENT B0 ;  /* 0x0000000000007941 */ /* 0x000fea0003800200 */
.L_x_2059:
        /* <DEDUP_REMOVED lines=40> */
.L_x_2066:
        /* <DEDUP_REMOVED lines=11> */
.L_x_2065:
[----:B------:R-:W-:-:S04]  /*13560*/  ISETP.GT.AND P0, PT, R26, R31, PT ;  /* 0x0000001f1a00720c */ /* 0x000fc80003f04270 */
[----:B------:R-:W-:Y:S02]  /*13570*/  SEL R24, R20, R21, P0 ;  /* 0x0000001514187207 */ /* 0x000fe40000000000 */
[----:B------:R-:W-:Y:S02]  /*13580*/  SEL R21, R21, R20, P0 ;  /* 0x0000001415157207 */ /* 0x000fe40000000000 */
[----:B------:R-:W-:-:S07]  /*13590*/  MOV R20, R24 ;  /* 0x0000001800147202 */ /* 0x000fce0000000f00 */
.L_x_2064:
[----:B------:R-:W-:Y:S05]  /*135a0*/  BSYNC.RECONVERGENT B0 ;  /* 0x0000000000007941 */ /* 0x000fea0003800200 */
.L_x_2063:
        /* <DEDUP_REMOVED lines=40> */
.L_x_2070:
        /* <DEDUP_REMOVED lines=11> */
.L_x_2069:
[----:B------:R-:W-:-:S04]  /*138e0*/  ISETP.GT.AND P0, PT, R26, R31, PT ;  /* 0x0000001f1a00720c */ /* 0x000fc80003f04270 */
[----:B------:R-:W-:Y:S02]  /*138f0*/  SEL R24, R22, R23, P0 ;  /* 0x0000001716187207 */ /* 0x000fe40000000000 */
[----:B------:R-:W-:Y:S02]  /*13900*/  SEL R23, R23, R22, P0 ;  /* 0x0000001617177207 */ /* 0x000fe40000000000 */
[----:B------:R-:W-:-:S07]  /*13910*/  MOV R22, R24 ;  /* 0x0000001800167202 */ /* 0x000fce0000000f00 */
.L_x_2068:
[----:B------:R-:W-:Y:S05]  /*13920*/  BSYNC.RECONVERGENT B0 ;  /* 0x0000000000007941 */ /* 0x000fea0003800200 */
.L_x_2067:
        /* <DEDUP_REMOVED lines=40> */
.L_x_2074:
        /* <DEDUP_REMOVED lines=11> */
.L_x_2073:
[----:B------:R-:W-:-:S04]  /*13c60*/  ISETP.GT.AND P0, PT, R26, R31, PT ;  /* 0x0000001f1a00720c */ /* 0x000fc80003f04270 */
[----:B------:R-:W-:Y:S02]  /*13c70*/  SEL R24, R11, R8, P0 ;  /* 0x000000080b187207 */ /* 0x000fe40000000000 */
[----:B------:R-:W-:Y:S02]  /*13c80*/  SEL R8, R8, R11, P0 ;  /* 0x0000000b08087207 */ /* 0x000fe40000000000 */
[----:B------:R-:W-:-:S07]  /*13c90*/  MOV R11, R24 ;  /* 0x00000018000b7202 */ /* 0x000fce0000000f00 */
.L_x_2072:
[----:B------:R-:W-:Y:S05]  /*13ca0*/  BSYNC.RECONVERGENT B0 ;  /* 0x0000000000007941 */ /* 0x000fea0003800200 */
.L_x_2071:
        /* <DEDUP_REMOVED lines=40> */
.L_x_2078:
        /* <DEDUP_REMOVED lines=11> */
.L_x_2077:
[----:B------:R-:W-:-:S04]  /*13fe0*/  ISETP.GT.AND P0, PT, R26, R31, PT ;  /* 0x0000001f1a00720c */ /* 0x000fc80003f04270 */
[----:B------:R-:W-:Y:S02]  /*13ff0*/  SEL R24, R13, R10, P0 ;  /* 0x0000000a0d187207 */ /* 0x000fe40000000000 */
[----:B------:R-:W-:Y:S02]  /*14000*/  SEL R10, R10, R13, P0 ;  /* 0x0000000d0a0a7207 */ /* 0x000fe40000000000 */
[----:B------:R-:W-:-:S07]  /*14010*/  MOV R13, R24 ;  /* 0x00000018000d7202 */ /* 0x000fce0000000f00 */
.L_x_2076:
[----:B------:R-:W-:Y:S05]  /*14020*/  BSYNC.RECONVERGENT B0 ;  /* 0x0000000000007941 */ /* 0x000fea0003800200 */
.L_x_2075:
        /* <DEDUP_REMOVED lines=40> */
.L_x_2082:
        /* <DEDUP_REMOVED lines=11> */
.L_x_2081:
[----:B------:R-:W-:-:S04]  /*14360*/  ISETP.GT.AND P0, PT, R26, R31, PT ;  /* 0x0000001f1a00720c */ /* 0x000fc80003f04270 */
[----:B------:R-:W-:Y:S02]  /*14370*/  SEL R24, R15, R12, P0 ;  /* 0x0000000c0f187207 */ /* 0x000fe40000000000 */
[----:B------:R-:W-:Y:S02]  /*14380*/  SEL R12, R12, R15, P0 ;  /* 0x0000000f0c0c7207 */ /* 0x000fe40000000000 */
[----:B------:R-:W-:-:S07]  /*14390*/  MOV R15, R24 ;  /* 0x00000018000f7202 */ /* 0x000fce0000000f00 */
.L_x_2080:
[----:B------:R-:W-:Y:S05]  /*143a0*/  BSYNC.RECONVERGENT B0 ;  /* 0x0000000000007941 */ /* 0x000fea0003800200 */
.L_x_2079:
        /* <DEDUP_REMOVED lines=40> */
.L_x_2086:
        /* <DEDUP_REMOVED lines=11> */
.L_x_2085:
[----:B------:R-:W-:-:S04]  /*146e0*/  ISETP.GT.AND P0, PT, R26, R31, PT ;  /* 0x0000001f1a00720c */ /* 0x000fc80003f04270 */
[----:B------:R-:W-:Y:S02]  /*146f0*/  SEL R24, R17, R14, P0 ;  /* 0x0000000e11187207 */ /* 0x000fe40000000000 */
[----:B------:R-:W-:Y:S02]  /*14700*/  SEL R14, R14, R17, P0 ;  /* 0x000000110e0e7207 */ /* 0x000fe40000000000 */
[----:B------:R-:W-:-:S07]  /*14710*/  MOV R17, R24 ;  /* 0x0000001800117202 */ /* 0x000fce0000000f00 */
.L_x_2084:
[----:B------:R-:W-:Y:S05]  /*14720*/  BSYNC.RECONVERGENT B0 ;  /* 0x0000000000007941 */ /* 0x000fea0003800200 */
.L_x_2083:
        /* <DEDUP_REMOVED lines=40> */
.L_x_2090:
        /* <DEDUP_REMOVED lines=11> */
.L_x_2089:
[----:B------:R-:W-:-:S04]  /*14a60*/  ISETP.GT.AND P0, PT, R26, R31, PT ;  /* 0x0000001f1a00720c */ /* 0x000fc80003f04270 */
[----:B------:R-:W-:Y:S02]  /*14a70*/  SEL R24, R19, R16, P0 ;  /* 0x0000001013187207 */ /* 0x000fe40000000000 */
[----:B------:R-:W-:Y:S02]  /*14a80*/  SEL R16, R16, R19, P0 ;  /* 0x0000001310107207 */ /* 0x000fe40000000000 */
[----:B------:R-:W-:-:S07]  /*14a90*/  MOV R19, R24 ;  /* 0x0000001800137202 */ /* 0x000fce0000000f00 */
.L_x_2088:
[----:B------:R-:W-:Y:S05]  /*14aa0*/  BSYNC.RECONVERGENT B0 ;  /* 0x0000000000007941 */ /* 0x000fea0003800200 */
.L_x_2087:
        /* <DEDUP_REMOVED lines=40> */
.L_x_2094:
        /* <DEDUP_REMOVED lines=11> */
.L_x_2093:
[----:B------:R-:W-:-:S04]  /*14de0*/  ISETP.GT.AND P0, PT, R26, R31, PT ;  /* 0x0000001f1a00720c */ /* 0x000fc80003f04270 */
[----:B------:R-:W-:Y:S02]  /*14df0*/  SEL R24, R21, R18, P0 ;  /* 0x0000001215187207 */ /* 0x000fe40000000000 */
[----:B------:R-:W-:Y:S02]  /*14e00*/  SEL R18, R18, R21, P0 ;  /* 0x0000001512127207 */ /* 0x000fe40000000000 */
[----:B------:R-:W-:-:S07]  /*14e10*/  MOV R21, R24 ;  /* 0x0000001800157202 */ /* 0x000fce0000000f00 */
.L_x_2092:
[----:B------:R-:W-:Y:S05]  /*14e20*/  BSYNC.RECONVERGENT B0 ;  /* 0x0000000000007941 */ /* 0x000fea0003800200 */
.L_x_2091:
        /* <DEDUP_REMOVED lines=40> */
.L_x_2098:
        /* <DEDUP_REMOVED lines=11> */
.L_x_2097:
[----:B------:R-:W-:-:S04]  /*15160*/  ISETP.GT.AND P0, PT, R26, R31, PT ;  /* 0x0000001f1a00720c */ /* 0x000fc80003f04270 */
[----:B------:R-:W-:Y:S02]  /*15170*/  SEL R24, R23, R20, P0 ;  /* 0x0000001417187207 */ /* 0x000fe40000000000 */
[----:B------:R-:W-:Y:S02]  /*15180*/  SEL R20, R20, R23, P0 ;  /* 0x0000001714147207 */ /* 0x000fe40000000000 */
[----:B------:R-:W-:-:S07]  /*15190*/  MOV R23, R24 ;  /* 0x0000001800177202 */ /* 0x000fce0000000f00 */
.L_x_2096:
[----:B------:R-:W-:Y:S05]  /*151a0*/  BSYNC.RECONVERGENT B0 ;  /* 0x0000000000007941 */ /* 0x000fea0003800200 */
.L_x_2095:
        /* <DEDUP_REMOVED lines=40> */
.L_x_2102:
        /* <DEDUP_REMOVED lines=11> */
.L_x_2101:
[----:B------:R-:W-:-:S04]  /*154e0*/  ISETP.GT.AND P0, PT, R26, R31, PT ;  /* 0x0000001f1a00720c */ /* 0x000fc80003f04270 */
[----:B------:R-:W-:Y:S02]  /*154f0*/  SEL R24, R25, R22, P0 ;  /* 0x0000001619187207 */ /* 0x000fe40000000000 */
[----:B------:R-:W-:Y:S02]  /*15500*/  SEL R22, R22, R25, P0 ;  /* 0x0000001916167207 */ /* 0x000fe40000000000 */
[----:B------:R-:W-:-:S07]  /*15510*/  MOV R25, R24 ;  /* 0x0000001800197202 */ /* 0x000fce0000000f00 */
.L_x_2100:
[----:B------:R-:W-:Y:S05]  /*15520*/  BSYNC.RECONVERGENT B0 ;  /* 0x0000000000007941 */ /* 0x000fea0003800200 */
.L_x_2099:
        /* <DEDUP_REMOVED lines=40> */
.L_x_2106:
        /* <DEDUP_REMOVED lines=11> */
.L_x_2105:
[----:B------:R-:W-:-:S04]  /*15860*/  ISETP.GT.AND P0, PT, R26, R31, PT ;  /* 0x0000001f1a00720c */ /* 0x000fc80003f04270 */
[----:B------:R-:W-:Y:S02]  /*15870*/  SEL R24, R8, R9, P0 ;  /* 0x0000000908187207 */ /* 0x000fe40000000000 */
[----:B------:R-:W-:Y:S02]  /*15880*/  SEL R9, R9, R8, P0 ;  /* 0x0000000809097207 */ /* 0x000fe40000000000 */
[----:B------:R-:W-:-:S07]  /*15890*/  MOV R8, R24 ;  /* 0x0000001800087202 */ /* 0x000fce0000000f00 */
.L_x_2104:
[----:B------:R-:W-:Y:S05]  /*158a0*/  BSYNC.RECONVERGENT B0 ;  /* 0x0000000000007941 */ /* 0x000fea0003800200 */
.L_x_2103:
        /* <DEDUP_REMOVED lines=40> */
.L_x_2110:
        /* <DEDUP_REMOVED lines=11> */
.L_x_2109:
[----:B------:R-:W-:-:S04]  /*15be0*/  ISETP.GT.AND P0, PT, R26, R31, PT ;  /* 0x0000001f1a00720c */ /* 0x000fc80003f04270 */
[----:B------:R-:W-:Y:S02]  /*15bf0*/  SEL R24, R10, R11, P0 ;  /* 0x0000000b0a187207 */ /* 0x000fe40000000000 */
[----:B------:R-:W-:Y:S02]  /*15c00*/  SEL R11, R11, R10, P0 ;  /* 0x0000000a0b0b7207 */ /* 0x000fe40000000000 */
[----:B------:R-:W-:-:S07]  /*15c10*/  MOV R10, R24 ;  /* 0x00000018000a7202 */ /* 0x000fce0000000f00 */
.L_x_2108:
[----:B------:R-:W-:Y:S05]  /*15c20*/  BSYNC.RECONVERGENT B0 ;  /* 0x0000000000007941 */ /* 0x000fea0003800200 */
.L_x_2107:
        /* <DEDUP_REMOVED lines=40> */
.L_x_2114:
        /* <DEDUP_REMOVED lines=11> */
.L_x_2113:
[----:B------:R-:W-:-:S04]  /*15f60*/  ISETP.GT.AND P0, PT, R26, R31, PT ;  /* 0x0000001f1a00720c */ /* 0x000fc80003f04270 */
[----:B------:R-:W-:Y:S02]  /*15f70*/  SEL R24, R12, R13, P0 ;  /* 0x0000000d0c187207 */ /* 0x000fe40000000000 */
[----:B------:R-:W-:Y:S02]  /*15f80*/  SEL R13, R13, R12, P0 ;  /* 0x0000000c0d0d7207 */ /* 0x000fe40000000000 */
[----:B------:R-:W-:-:S07]  /*15f90*/  MOV R12, R24 ;  /* 0x00000018000c7202 */ /* 0x000fce0000000f00 */
.L_x_2112:
[----:B------:R-:W-:Y:S05]  /*15fa0*/  BSYNC.RECONVERGENT B0 ;  /* 0x0000000000007941 */ /* 0x000fea0003800200 */
.L_x_2111:
        /* <DEDUP_REMOVED lines=40> */
.L_x_2118:
        /* <DEDUP_REMOVED lines=11> */
.L_x_2117:
[----:B------:R-:W-:-:S04]  /*162e0*/  ISETP.GT.AND P0, PT, R26, R31, PT ;  /* 0x0000001f1a00720c */ /* 0x000fc80003f04270 */
[----:B------:R-:W-:Y:S02]  /*162f0*/  SEL R24, R14, R15, P0 ;  /* 0x0000000f0e187207 */ /* 0x000fe40000000000 */
[----:B------:R-:W-:Y:S02]  /*16300*/  SEL R15, R15, R14, P0 ;  /* 0x0000000e0f0f7207 */ /* 0x000fe40000000000 */
[----:B------:R-:W-:-:S07]  /*16310*/  MOV R14, R24 ;  /* 0x00000018000e7202 */ /* 0x000fce0000000f00 */
.L_x_2116:
[----:B------:R-:W-:Y:S05]  /*16320*/  BSYNC.RECONVERGENT B0 ;  /* 0x0000000000007941 */ /* 0x000fea0003800200 */
.L_x_2115:
        /* <DEDUP_REMOVED lines=40> */
.L_x_2122:
        /* <DEDUP_REMOVED lines=11> */
.L_x_2121:
[----:B------:R-:W-:-:S04]  /*16660*/  ISETP.GT.AND P0, PT, R26, R31, PT ;  /* 0x0000001f1a00720c */ /* 0x000fc80003f04270 */
[----:B------:R-:W-:Y:S02]  /*16670*/  SEL R24, R16, R17, P0 ;  /* 0x0000001110187207 */ /* 0x000fe40000000000 */
[----:B------:R-:W-:Y:S02]  /*16680*/  SEL R17, R17, R16, P0 ;  /* 0x0000001011117207 */ /* 0x000fe40000000000 */
[----:B------:R-:W-:-:S07]  /*16690*/  MOV R16, R24 ;  /* 0x0000001800107202 */ /* 0x000fce0000000f00 */
.L_x_2120:
[----:B------:R-:W-:Y:S05]  /*166a0*/  BSYNC.RECONVERGENT B0 ;  /* 0x0000000000007941 */ /* 0x000fea0003800200 */
.L_x_2119:
        /* <DEDUP_REMOVED lines=40> */
.L_x_2126:
        /* <DEDUP_REMOVED lines=11> */
.L_x_2125:
[----:B------:R-:W-:-:S04]  /*169e0*/  ISETP.GT.AND P0, PT, R26, R31, PT ;  /* 0x0000001f1a00720c */ /* 0x000fc80003f04270 */
[----:B------:R-:W-:Y:S02]  /*169f0*/  SEL R24, R18, R19, P0 ;  /* 0x0000001312187207 */ /* 0x000fe40000000000 */
[----:B------:R-:W-:Y:S02]  /*16a00*/  SEL R19, R19, R18, P0 ;  /* 0x0000001213137207 */ /* 0x000fe40000000000 */
[----:B------:R-:W-:-:S07]  /*16a10*/  MOV R18, R24 ;  /* 0x0000001800127202 */ /* 0x000fce0000000f00 */
.L_x_2124:
[----:B------:R-:W-:Y:S05]  /*16a20*/  BSYNC.RECONVERGENT B0 ;  /* 0x0000000000007941 */ /* 0x000fea0003800200 */
.L_x_2123:
        /* <DEDUP_REMOVED lines=40> */
.L_x_2130:
        /* <DEDUP_REMOVED lines=11> */
.L_x_2129:
[----:B------:R-:W-:-:S04]  /*16d60*/  ISETP.GT.AND P0, PT, R26, R31, PT ;  /* 0x0000001f1a00720c */ /* 0x000fc80003f04270 */
[----:B------:R-:W-:Y:S02]  /*16d70*/  SEL R24, R20, R21, P0 ;  /* 0x0000001514187207 */ /* 0x000fe40000000000 */
[----:B------:R-:W-:Y:S02]  /*16d80*/  SEL R21, R21, R20, P0 ;  /* 0x0000001415157207 */ /* 0x000fe40000000000 */
[----:B------:R-:W-:-:S07]  /*16d90*/  MOV R20, R24 ;  /* 0x0000001800147202 */ /* 0x000fce0000000f00 */
.L_x_2128:
[----:B------:R-:W-:Y:S05]  /*16da0*/  BSYNC.RECONVERGENT B0 ;  /* 0x0000000000007941 */ /* 0x000fea0003800200 */
.L_x_2127:
        /* <DEDUP_REMOVED lines=40> */
.L_x_2134:
        /* <DEDUP_REMOVED lines=11> */
.L_x_2133:
[----:B------:R-:W-:-:S04]  /*170e0*/  ISETP.GT.AND P0, PT, R26, R31, PT ;  /* 0x0000001f1a00720c */ /* 0x000fc80003f04270 */
[----:B------:R-:W-:Y:S02]  /*170f0*/  SEL R24, R22, R23, P0 ;  /* 0x0000001716187207 */ /* 0x000fe40000000000 */
[----:B------:R-:W-:Y:S02]  /*17100*/  SEL R23, R23, R22, P0 ;  /* 0x0000001617177207 */ /* 0x000fe40000000000 */
[----:B------:R-:W-:-:S07]  /*17110*/  MOV R22, R24 ;  /* 0x0000001800167202 */ /* 0x000fce0000000f00 */
.L_x_2132:
[----:B------:R-:W-:Y:S05]  /*17120*/  BSYNC.RECONVERGENT B0 ;  /* 0x0000000000007941 */ /* 0x000fea0003800200 */
.L_x_2131:
        /* <DEDUP_REMOVED lines=40> */
.L_x_2138:
        /* <DEDUP_REMOVED lines=11> */
.L_x_2137:
[----:B------:R-:W-:-:S04]  /*17460*/  ISETP.GT.AND P0, PT, R26, R31, PT ;  /* 0x0000001f1a00720c */ /* 0x000fc80003f04270 */
[----:B------:R-:W-:Y:S02]  /*17470*/  SEL R24, R11, R8, P0 ;  /* 0x000000080b187207 */ /* 0x000fe40000000000 */
[----:B------:R-:W-:Y:S02]  /*17480*/  SEL R8, R8, R11, P0 ;  /* 0x0000000b08087207 */ /* 0x000fe40000000000 */
[----:B------:R-:W-:-:S07]  /*17490*/  MOV R11, R24 ;  /* 0x00000018000b7202 */ /* 0x000fce0000000f00 */
.L_x_2136:
[----:B------:R-:W-:Y:S05]  /*174a0*/  BSYNC.RECONVERGENT B0 ;  /* 0x0000000000007941 */ /* 0x000fea0003800200 */
.L_x_2135:
        /* <DEDUP_REMOVED lines=40> */
.L_x_2142:
        /* <DEDUP_REMOVED lines=11> */
.L_x_2141:
[----:B------:R-:W-:-:S04]  /*177e0*/  ISETP.GT.AND P0, PT, R26, R31, PT ;  /* 0x0000001f1a00720c */ /* 0x000fc80003f04270 */
[----:B------:R-:W-:Y:S02]  /*177f0*/  SEL R24, R13, R10, P0 ;  /* 0x0000000a0d187207 */ /* 0x000fe40000000000 */
[----:B------:R-:W-:Y:S02]  /*17800*/  SEL R10, R10, R13, P0 ;  /* 0x0000000d0a0a7207 */ /* 0x000fe40000000000 */
[----:B------:R-:W-:-:S07]  /*17810*/  MOV R13, R24 ;  /* 0x00000018000d7202 */ /* 0x000fce0000000f00 */
.L_x_2140:
[----:B------:R-:W-:Y:S05]  /*17820*/  BSYNC.RECONVERGENT B0 ;  /* 0x0000000000007941 */ /* 0x000fea0003800200 */
.L_x_2139:
        /* <DEDUP_REMOVED lines=40> */
.L_x_2146:
        /* <DEDUP_REMOVED lines=11> */
.L_x_2145:
[----:B------:R-:W-:-:S04]  /*17b60*/  ISETP.GT.AND P0, PT, R26, R31, PT ;  /* 0x0000001f1a00720c */ /* 0x000fc80003f04270 */
[----:B------:R-:W-:Y:S02]  /*17b70*/  SEL R24, R15, R12, P0 ;  /* 0x0000000c0f187207 */ /* 0x000fe40000000000 */
[----:B------:R-:W-:Y:S02]  /*17b80*/  SEL R12, R12, R15, P0 ;  /* 0x0000000f0c0c7207 */ /* 0x000fe40000000000 */
[----:B------:R-:W-:-:S07]  /*17b90*/  MOV R15, R24 ;  /* 0x00000018000f7202 */ /* 0x000fce0000000f00 */
.L_x_2144:
[----:B------:R-:W-:Y:S05]  /*17ba0*/  BSYNC.RECONVERGENT B0 ;  /* 0x0000000000007941 */ /* 0x000fea0003800200 */
.L_x_2143:
        /* <DEDUP_REMOVED lines=40> */
.L_x_2150:
        /* <DEDUP_REMOVED lines=11> */
.L_x_2149:
[----:B------:R-:W-:-:S04]  /*17ee0*/  ISETP.GT.AND P0, PT, R26, R31, PT ;  /* 0x0000001f1a00720c */ /* 0x000fc80003f04270 */
[----:B------:R-:W-:Y:S02]  /*17ef0*/  SEL R24, R17, R14, P0 ;  /* 0x0000000e11187207 */ /* 0x000fe40000000000 */
[----:B------:R-:W-:Y:S02]  /*17f00*/  SEL R14, R14, R17, P0 ;  /* 0x000000110e0e7207 */ /* 0x000fe40000000000 */
[----:B------:R-:W-:-:S07]  /*17f10*/  MOV R17, R24 ;  /* 0x0000001800117202 */ /* 0x000fce0000000f00 */
.L_x_2148:
[----:B------:R-:W-:Y:S05]  /*17f20*/  BSYNC.RECONVERGENT B0 ;  /* 0x0000000000007941 */ /* 0x000fea0003800200 */
.L_x_2147:
        /* <DEDUP_REMOVED lines=40> */
.L_x_2154:
        /* <DEDUP_REMOVED lines=11> */
.L_x_2153:
[----:B------:R-:W-:-:S04]  /*18260*/  ISETP.GT.AND P0, PT, R26, R31, PT ;  /* 0x0000001f1a00720c */ /* 0x000fc80003f04270 */
[----:B------:R-:W-:Y:S02]  /*18270*/  SEL R24, R19, R16, P0 ;  /* 0x0000001013187207 */ /* 0x000fe40000000000 */
[----:B------:R-:W-:Y:S02]  /*18280*/  SEL R16, R16, R19, P0 ;  /* 0x0000001310107207 */ /* 0x000fe40000000000 */
[----:B------:R-:W-:-:S07]  /*18290*/  MOV R19, R24 ;  /* 0x0000001800137202 */ /* 0x000fce0000000f00 */
.L_x_2152:
[----:B------:R-:W-:Y:S05]  /*182a0*/  BSYNC.RECONVERGENT B0 ;  /* 0x0000000000007941 */ /* 0x000fea0003800200 */
.L_x_2151:
        /* <DEDUP_REMOVED lines=40> */
.L_x_2158:
        /* <DEDUP_REMOVED lines=11> */
.L_x_2157:
[----:B------:R-:W-:-:S04]  /*185e0*/  ISETP.GT.AND P0, PT, R26, R31, PT ;  /* 0x0000001f1a00720c */ /* 0x000fc80003f04270 */
[----:B------:R-:W-:Y:S02]  /*185f0*/  SEL R24, R21, R18, P0 ;  /* 0x0000001215187207 */ /* 0x000fe40000000000 */
[----:B------:R-:W-:Y:S02]  /*18600*/  SEL R18, R18, R21, P0 ;  /* 0x0000001512127207 */ /* 0x000fe40000000000 */
[----:B------:R-:W-:-:S07]  /*18610*/  MOV R21, R24 ;  /* 0x0000001800157202 */ /* 0x000fce0000000f00 */
.L_x_2156:
[----:B------:R-:W-:Y:S05]  /*18620*/  BSYNC.RECONVERGENT B0 ;  /* 0x0000000000007941 */ /* 0x000fea0003800200 */
.L_x_2155:
        /* <DEDUP_REMOVED lines=40> */
.L_x_2162:
        /* <DEDUP_REMOVED lines=11> */
.L_x_2161:
[----:B------:R-:W-:-:S04]  /*18960*/  ISETP.GT.AND P0, PT, R26, R31, PT ;  /* 0x0000001f1a00720c */ /* 0x000fc80003f04270 */
[----:B------:R-:W-:Y:S02]  /*18970*/  SEL R24, R23, R20, P0 ;  /* 0x0000001417187207 */ /* 0x000fe40000000000 */
[----:B------:R-:W-:Y:S02]  /*18980*/  SEL R20, R20, R23, P0 ;  /* 0x0000001714147207 */ /* 0x000fe40000000000 */
[----:B------:R-:W-:-:S07]  /*18990*/  MOV R23, R24 ;  /* 0x0000001800177202 */ /* 0x000fce0000000f00 */
.L_x_2160:
[----:B------:R-:W-:Y:S05]  /*189a0*/  BSYNC.RECONVERGENT B0 ;  /* 0x0000000000007941 */ /* 0x000fea0003800200 */
.L_x_2159:
        /* <DEDUP_REMOVED lines=40> */
.L_x_2166:
        /* <DEDUP_REMOVED lines=11> */
.L_x_2165:
[----:B------:R-:W-:-:S04]  /*18ce0*/  ISETP.GT.AND P0, PT, R26, R31, PT ;  /* 0x0000001f1a00720c */ /* 0x000fc80003f04270 */
[----:B------:R-:W-:Y:S02]  /*18cf0*/  SEL R24, R25, R22, P0 ;  /* 0x0000001619187207 */ /* 0x000fe40000000000 */
[----:B------:R-:W-:Y:S02]  /*18d00*/  SEL R22, R22, R25, P0 ;  /* 0x0000001916167207 */ /* 0x000fe40000000000 */
[----:B------:R-:W-:-:S07]  /*18d10*/  MOV R25, R24 ;  /* 0x0000001800197202 */ /* 0x000fce0000000f00 */
.L_x_2164:
[----:B------:R-:W-:Y:S05]  /*18d20*/  BSYNC.RECONVERGENT B0 ;  /* 0x0000000000007941 */ /* 0x000fea0003800200 */
.L_x_2163:
        /* <DEDUP_REMOVED lines=40> */
.L_x_2170:
        /* <DEDUP_REMOVED lines=11> */
.L_x_2169:
[----:B------:R-:W-:-:S04]  /*19060*/  ISETP.GT.AND P0, PT, R26, R31, PT ;  /* 0x0000001f1a00720c */ /* 0x000fc80003f04270 */
[----:B------:R-:W-:Y:S02]  /*19070*/  SEL R24, R8, R9, P0 ;  /* 0x0000000908187207 */ /* 0x000fe40000000000 */
[----:B------:R-:W-:Y:S02]  /*19080*/  SEL R9, R9, R8, P0 ;  /* 0x0000000809097207 */ /* 0x000fe40000000000 */
[----:B------:R-:W-:-:S07]  /*19090*/  MOV R8, R24 ;  /* 0x0000001800087202 */ /* 0x000fce0000000f00 */
.L_x_2168:
[----:B------:R-:W-:Y:S05]  /*190a0*/  BSYNC.RECONVERGENT B0 ;  /* 0x0000000000007941 */ /* 0x000fea0003800200 */
.L_x_2167:
        /* <DEDUP_REMOVED lines=40> */
.L_x_2174:
        /* <DEDUP_REMOVED lines=11> */
.L_x_2173:
[----:B------:R-:W-:-:S04]  /*193e0*/  ISETP.GT.AND P0, PT, R26, R31, PT ;  /* 0x0000001f1a00720c */ /* 0x000fc80003f04270 */
[----:B------:R-:W-:Y:S02]  /*193f0*/  SEL R24, R10, R11, P0 ;  /* 0x0000000b0a187207 */ /* 0x000fe40000000000 */
[----:B------:R-:W-:Y:S02]  /*19400*/  SEL R11, R11, R10, P0 ;  /* 0x0000000a0b0b7207 */ /* 0x000fe40000000000 */
[----:B------:R-:W-:-:S07]  /*19410*/  MOV R10, R24 ;  /* 0x00000018000a7202 */ /* 0x000fce0000000f00 */
.L_x_2172:
[----:B------:R-:W-:Y:S05]  /*19420*/  BSYNC.RECONVERGENT B0 ;  /* 0x0000000000007941 */ /* 0x000fea0003800200 */
.L_x_2171:
        /* <DEDUP_REMOVED lines=40> */
.L_x_2178:
        /* <DEDUP_REMOVED lines=11> */
.L_x_2177:
[----:B------:R-:W-:-:S04]  /*19760*/  ISETP.GT.AND P0, PT, R26, R31, PT ;  /* 0x0000001f1a00720c */ /* 0x000fc80003f04270 */
[----:B------:R-:W-:Y:S02]  /*19770*/  SEL R24, R12, R13, P0 ;  /* 0x0000000d0c187207 */ /* 0x000fe40000000000 */
[----:B------:R-:W-:Y:S02]  /*19780*/  SEL R13, R13, R12, P0 ;  /* 0x0000000c0d0d7207 */ /* 0x000fe40000000000 */
[----:B------:R-:W-:-:S07]  /*19790*/  MOV R12, R24 ;  /* 0x00000018000c7202 */ /* 0x000fce0000000f00 */
.L_x_2176:
[----:B------:R-:W-:Y:S05]  /*197a0*/  BSYNC.RECONVERGENT B0 ;  /* 0x0000000000007941 */ /* 0x000fea0003800200 */
.L_x_2175:
        /* <DEDUP_REMOVED lines=40> */
.L_x_2182:
        /* <DEDUP_REMOVED lines=11> */
.L_x_2181:
[----:B------:R-:W-:-:S04]  /*19ae0*/  ISETP.GT.AND P0, PT, R26, R31, PT ;  /* 0x0000001f1a00720c */ /* 0x000fc80003f04270 */
[----:B------:R-:W-:Y:S02]  /*19af0*/  SEL R24, R14, R15, P0 ;  /* 0x0000000f0e187207 */ /* 0x000fe40000000000 */
[----:B------:R-:W-:Y:S02]  /*19b00*/  SEL R15, R15, R14, P0 ;  /* 0x0000000e0f0f7207 */ /* 0x000fe40000000000 */
[----:B------:R-:W-:-:S07]  /*19b10*/  MOV R14, R24 ;  /* 0x00000018000e7202 */ /* 0x000fce0000000f00 */
.L_x_2180:
[----:B------:R-:W-:Y:S05]  /*19b20*/  BSYNC.RECONVERGENT B0 ;  /* 0x0000000000007941 */ /* 0x000fea0003800200 */
.L_x_2179:
        /* <DEDUP_REMOVED lines=40> */
.L_x_2186:
        /* <DEDUP_REMOVED lines=11> */
.L_x_2185:
[----:B------:R-:W-:-:S04]  /*19e60*/  ISETP.GT.AND P0, PT, R26, R31, PT ;  /* 0x0000001f1a00720c */ /* 0x000fc80003f04270 */
[----:B------:R-:W-:Y:S02]  /*19e70*/  SEL R24, R16, R17, P0 ;  /* 0x0000001110187207 */ /* 0x000fe40000000000 */
[----:B------:R-:W-:Y:S02]  /*19e80*/  SEL R17, R17, R16, P0 ;  /* 0x0000001011117207 */ /* 0x000fe40000000000 */
[----:B------:R-:W-:-:S07]  /*19e90*/  MOV R16, R24 ;  /* 0x0000001800107202 */ /* 0x000fce0000000f00 */
.L_x_2184:
[----:B------:R-:W-:Y:S05]  /*19ea0*/  BSYNC.RECONVERGENT B0 ;  /* 0x0000000000007941 */ /* 0x000fea0003800200 */
.L_x_2183:
        /* <DEDUP_REMOVED lines=40> */
.L_x_2190:
        /* <DEDUP_REMOVED lines=11> */
.L_x_2189:
[----:B------:R-:W-:-:S04]  /*1a1e0*/  ISETP.GT.AND P0, PT, R26, R31, PT ;  /* 0x0000001f1a00720c */ /* 0x000fc80003f04270 */
[----:B------:R-:W-:Y:S02]  /*1a1f0*/  SEL R24, R18, R19, P0 ;  /* 0x0000001312187207 */ /* 0x000fe40000000000 */
[----:B------:R-:W-:Y:S02]  /*1a200*/  SEL R19, R19, R18, P0 ;  /* 0x0000001213137207 */ /* 0x000fe40000000000 */
[----:B------:R-:W-:-:S07]  /*1a210*/  MOV R18, R24 ;  /* 0x0000001800127202 */ /* 0x000fce0000000f00 */
.L_x_2188:
[----:B------:R-:W-:Y:S05]  /*1a220*/  BSYNC.RECONVERGENT B0 ;  /* 0x0000000000007941 */ /* 0x000fea0003800200 */
.L_x_2187:
        /* <DEDUP_REMOVED lines=40> */
.L_x_2194:
        /* <DEDUP_REMOVED lines=11> */
.L_x_2193:
[----:B------:R-:W-:-:S04]  /*1a560*/  ISETP.GT.AND P0, PT, R26, R31, PT ;  /* 0x0000001f1a00720c */ /* 0x000fc80003f04270 */
[----:B------:R-:W-:Y:S02]  /*1a570*/  SEL R24, R20, R21, P0 ;  /* 0x0000001514187207 */ /* 0x000fe40000000000 */
[----:B------:R-:W-:Y:S02]  /*1a580*/  SEL R21, R21, R20, P0 ;  /* 0x0000001415157207 */ /* 0x000fe40000000000 */
[----:B------:R-:W-:-:S07]  /*1a590*/  MOV R20, R24 ;  /* 0x0000001800147202 */ /* 0x000fce0000000f00 */
.L_x_2192:
[----:B------:R-:W-:Y:S05]  /*1a5a0*/  BSYNC.RECONVERGENT B0 ;  /* 0x0000000000007941 */ /* 0x000fea0003800200 */
.L_x_2191:
        /* <DEDUP_REMOVED lines=40> */
.L_x_2198:
        /* <DEDUP_REMOVED lines=11> */
.L_x_2197:
[----:B------:R-:W-:-:S04]  /*1a8e0*/  ISETP.GT.AND P0, PT, R26, R31, PT ;  /* 0x0000001f1a00720c */ /* 0x000fc80003f04270 */
[----:B------:R-:W-:Y:S02]  /*1a8f0*/  SEL R24, R22, R23, P0 ;  /* 0x0000001716187207 */ /* 0x000fe40000000000 */
[----:B------:R-:W-:Y:S02]  /*1a900*/  SEL R23, R23, R22, P0 ;  /* 0x0000001617177207 */ /* 0x000fe40000000000 */
[----:B------:R-:W-:-:S07]  /*1a910*/  MOV R22, R24 ;  /* 0x0000001800167202 */ /* 0x000fce0000000f00 */
.L_x_2196:
[----:B------:R-:W-:Y:S05]  /*1a920*/  BSYNC.RECONVERGENT B0 ;  /* 0x0000000000007941 */ /* 0x000fea0003800200 */
.L_x_2195:
        /* <DEDUP_REMOVED lines=40> */
.L_x_2202:
        /* <DEDUP_REMOVED lines=11> */
.L_x_2201:
[----:B------:R-:W-:-:S04]  /*1ac60*/  ISETP.GT.AND P0, PT, R26, R31, PT ;  /* 0x0000001f1a00720c */ /* 0x000fc80003f04270 */
[----:B------:R-:W-:Y:S02]  /*1ac70*/  SEL R24, R11, R8, P0 ;  /* 0x000000080b187207 */ /* 0x000fe40000000000 */
[----:B------:R-:W-:Y:S02]  /*1ac80*/  SEL R8, R8, R11, P0 ;  /* 0x0000000b08087207 */ /* 0x000fe40000000000 */
[----:B------:R-:W-:-:S07]  /*1ac90*/  MOV R11, R24 ;  /* 0x00000018000b7202 */ /* 0x000fce0000000f00 */
.L_x_2200:
[----:B------:R-:W-:Y:S05]  /*1aca0*/  BSYNC.RECONVERGENT B0 ;  /* 0x0000000000007941 */ /* 0x000fea0003800200 */
.L_x_2199:
        /* <DEDUP_REMOVED lines=40> */
.L_x_2206:
        /* <DEDUP_REMOVED lines=11> */
.L_x_2205:
[----:B------:R-:W-:-:S04]  /*1afe0*/  ISETP.GT.AND P0, PT, R26, R31, PT ;  /* 0x0000001f1a00720c */ /* 0x000fc80003f04270 */
[----:B------:R-:W-:Y:S02]  /*1aff0*/  SEL R24, R13, R10, P0 ;  /* 0x0000000a0d187207 */ /* 0x000fe40000000000 */
[----:B------:R-:W-:Y:S02]  /*1b000*/  SEL R10, R10, R13, P0 ;  /* 0x0000000d0a0a7207 */ /* 0x000fe40000000000 */
[----:B------:R-:W-:-:S07]  /*1b010*/  MOV R13, R24 ;  /* 0x00000018000d7202 */ /* 0x000fce0000000f00 */
.L_x_2204:
[----:B------:R-:W-:Y:S05]  /*1b020*/  BSYNC.RECONVERGENT B0 ;  /* 0x0000000000007941 */ /* 0x000fea0003800200 */
.L_x_2203:
        /* <DEDUP_REMOVED lines=40> */
.L_x_2210:
        /* <DEDUP_REMOVED lines=11> */
.L_x_2209:
[----:B------:R-:W-:-:S04]  /*1b360*/  ISETP.GT.AND P0, PT, R26, R31, PT ;  /* 0x0000001f1a00720c */ /* 0x000fc80003f04270 */
[----:B------:R-:W-:Y:S02]  /*1b370*/  SEL R24, R15, R12, P0 ;  /* 0x0000000c0f187207 */ /* 0x000fe40000000000 */
[----:B------:R-:W-:Y:S02]  /*1b380*/  SEL R12, R12, R15, P0 ;  /* 0x0000000f0c0c7207 */ /* 0x000fe40000000000 */
[----:B------:R-:W-:-:S07]  /*1b390*/  MOV R15, R24 ;  /* 0x00000018000f7202 */ /* 0x000fce0000000f00 */
.L_x_2208:
[----:B------:R-:W-:Y:S05]  /*1b3a0*/  BSYNC.RECONVERGENT B0 ;  /* 0x0000000000007941 */ /* 0x000fea0003800200 */
.L_x_2207:
        /* <DEDUP_REMOVED lines=40> */
.L_x_2214:
        /* <DEDUP_REMOVED lines=11> */
.L_x_2213:
[----:B------:R-:W-:-:S04]  /*1b6e0*/  ISETP.GT.AND P0, PT, R26, R31, PT ;  /* 0x0000001f1a00720c */ /* 0x000fc80003f04270 */
[----:B------:R-:W-:Y:S02]  /*1b6f0*/  SEL R24, R17, R14, P0 ;  /* 0x0000000e11187207 */ /* 0x000fe40000000000 */
[----:B------:R-:W-:Y:S02]  /*1b700*/  SEL R14, R14, R17, P0 ;  /* 0x000000110e0e7207 */ /* 0x000fe40000000000 */
[----:B------:R-:W-:-:S07]  /*1b710*/  MOV R17, R24 ;  /* 0x0000001800117202 */ /* 0x000fce0000000f00 */
.L_x_2212:
[----:B------:R-:W-:Y:S05]  /*1b720*/  BSYNC.RECONVERGENT B0 ;  /* 0x0000000000007941 */ /* 0x000fea0003800200 */
.L_x_2211:
        /* <DEDUP_REMOVED lines=40> */
.L_x_2218:
        /* <DEDUP_REMOVED lines=11> */
.L_x_2217:
[----:B------:R-:W-:-:S04]  /*1ba60*/  ISETP.GT.AND P0, PT, R26, R31, PT ;  /* 0x0000001f1a00720c */ /* 0x000fc80003f04270 */
[----:B------:R-:W-:Y:S02]  /*1ba70*/  SEL R24, R19, R16, P0 ;  /* 0x0000001013187207 */ /* 0x000fe40000000000 */
[----:B------:R-:W-:Y:S02]  /*1ba80*/  SEL R16, R16, R19, P0 ;  /* 0x0000001310107207 */ /* 0x000fe40000000000 */
[----:B------:R-:W-:-:S07]  /*1ba90*/  MOV R19, R24 ;  /* 0x0000001800137202 */ /* 0x000fce0000000f00 */
.L_x_2216:
[----:B------:R-:W-:Y:S05]  /*1baa0*/  BSYNC.RECONVERGENT B0 ;  /* 0x0000000000007941 */ /* 0x000fea0003800200 */
.L_x_2215:
        /* <DEDUP_REMOVED lines=40> */
.L_x_2222:
        /* <DEDUP_REMOVED lines=11> */
.L_x_2221:
[----:B------:R-:W-:-:S04]  /*1bde0*/  ISETP.GT.AND P0, PT, R26, R31, PT ;  /* 0x0000001f1a00720c */ /* 0x000fc80003f04270 */
[----:B------:R-:W-:Y:S02]  /*1bdf0*/  SEL R24, R21, R18, P0 ;  /* 0x0000001215187207 */ /* 0x000fe40000000000 */
[----:B------:R-:W-:Y:S02]  /*1be00*/  SEL R18, R18, R21, P0 ;  /* 0x0000001512127207 */ /* 0x000fe40000000000 */
[----:B------:R-:W-:-:S07]  /*1be10*/  MOV R21, R24 ;  /* 0x0000001800157202 */ /* 0x000fce0000000f00 */
.L_x_2220:
[----:B------:R-:W-:Y:S05]  /*1be20*/  BSYNC.RECONVERGENT B0 ;  /* 0x0000000000007941 */ /* 0x000fea0003800200 */
.L_x_2219:
        /* <DEDUP_REMOVED lines=40> */
.L_x_2226:
        /* <DEDUP_REMOVED lines=11> */
.L_x_2225:
[----:B------:R-:W-:-:S04]  /*1c160*/  ISETP.GT.AND P0, PT, R26, R31, PT ;  /* 0x0000001f1a00720c */ /* 0x000fc80003f04270 */
[----:B------:R-:W-:Y:S02]  /*1c170*/  SEL R24, R23, R20, P0 ;  /* 0x0000001417187207 */ /* 0x000fe40000000000 */
[----:B------:R-:W-:Y:S02]  /*1c180*/  SEL R20, R20, R23, P0 ;  /* 0x0000001714147207 */ /* 0x000fe40000000000 */
[----:B------:R-:W-:-:S07]  /*1c190*/  MOV R23, R24 ;  /* 0x0000001800177202 */ /* 0x000fce0000000f00 */
.L_x_2224:
[----:B------:R-:W-:Y:S05]  /*1c1a0*/  BSYNC.RECONVERGENT B0 ;  /* 0x0000000000007941 */ /* 0x000fea0003800200 */
.L_x_2223:
        /* <DEDUP_REMOVED lines=40> */
.L_x_2230:
        /* <DEDUP_REMOVED lines=11> */
.L_x_2229:
[----:B------:R-:W-:-:S04]  /*1c4e0*/  ISETP.GT.AND P0, PT, R26, R31, PT ;  /* 0x0000001f1a00720c */ /* 0x000fc80003f04270 */
[----:B------:R-:W-:Y:S02]  /*1c4f0*/  SEL R24, R25, R22, P0 ;  /* 0x0000001619187207 */ /* 0x000fe40000000000 */
[----:B------:R-:W-:Y:S02]  /*1c500*/  SEL R22, R22, R25, P0 ;  /* 0x0000001916167207 */ /* 0x000fe40000000000 */
[----:B------:R-:W-:-:S07]  /*1c510*/  MOV R25, R24 ;  /* 0x0000001800197202 */ /* 0x000fce0000000f00 */
.L_x_2228:
[----:B------:R-:W-:Y:S05]  /*1c520*/  BSYNC.RECONVERGENT B0 ;  /* 0x0000000000007941 */ /* 0x000fea0003800200 */
.L_x_2227:
        /* <DEDUP_REMOVED lines=40> */
.L_x_2234:
        /* <DEDUP_REMOVED lines=11> */
.L_x_2233:
[----:B------:R-:W-:-:S04]  /*1c860*/  ISETP.GT.AND P0, PT, R26, R31, PT ;  /* 0x0000001f1a00720c */ /* 0x000fc80003f04270 */
[----:B------:R-:W-:Y:S02]  /*1c870*/  SEL R24, R8, R9, P0 ;  /* 0x0000000908187207 */ /* 0x000fe40000000000 */
[----:B------:R-:W-:Y:S02]  /*1c880*/  SEL R9, R9, R8, P0 ;  /* 0x0000000809097207 */ /* 0x000fe40000000000 */
[----:B------:R-:W-:-:S07]  /*1c890*/  MOV R8, R24 ;  /* 0x0000001800087202 */ /* 0x000fce0000000f00 */
.L_x_2232:
[----:B------:R-:W-:Y:S05]  /*1c8a0*/  BSYNC.RECONVERGENT B0 ;  /* 0x0000000000007941 */ /* 0x000fea0003800200 */
.L_x_2231:
        /* <DEDUP_REMOVED lines=40> */
.L_x_2238:
        /* <DEDUP_REMOVED lines=11> */
.L_x_2237:
[----:B------:R-:W-:-:S04]  /*1cbe0*/  ISETP.GT.AND P0, PT, R26, R31, PT ;  /* 0x0000001f1a00720c */ /* 0x000fc80003f04270 */
[----:B------:R-:W-:Y:S02]  /*1cbf0*/  SEL R24, R10, R11, P0 ;  /* 0x0000000b0a187207 */ /* 0x000fe40000000000 */
[----:B------:R-:W-:Y:S02]  /*1cc00*/  SEL R11, R11, R10, P0 ;  /* 0x0000000a0b0b7207 */ /* 0x000fe40000000000 */
[----:B------:R-:W-:-:S07]  /*1cc10*/  MOV R10, R24 ;  /* 0x00000018000a7202 */ /* 0x000fce0000000f00 */
.L_x_2236:
[----:B------:R-:W-:Y:S05]  /*1cc20*/  BSYNC.RECONVERGENT B0 ;  /* 0x0000000000007941 */ /* 0x000fea0003800200 */
.L_x_2235:
        /* <DEDUP_REMOVED lines=40> */
.L_x_2242:
        /* <DEDUP_REMOVED lines=11> */
.L_x_2241:
[----:B------:R-:W-:-:S04]  /*1cf60*/  ISETP.GT.AND P0, PT, R26, R31, PT ;  /* 0x0000001f1a00720c */ /* 0x000fc80003f04270 */
[----:B------:R-:W-:Y:S02]  /*1cf70*/  SEL R24, R12, R13, P0 ;  /* 0x0000000d0c187207 */ /* 0x000fe40000000000 */
[----:B------:R-:W-:Y:S02]  /*1cf80*/  SEL R13, R13, R12, P0 ;  /* 0x0000000c0d0d7207 */ /* 0x000fe40000000000 */
[----:B------:R-:W-:-:S07]  /*1cf90*/  MOV R12, R24 ;  /* 0x00000018000c7202 */ /* 0x000fce0000000f00 */
.L_x_2240:
[----:B------:R-:W-:Y:S05]  /*1cfa0*/  BSYNC.RECONVERGENT B0 ;  /* 0x0000000000007941 */ /* 0x000fea0003800200 */
.L_x_2239:
        /* <DEDUP_REMOVED lines=40> */
.L_x_2246:
        /* <DEDUP_REMOVED lines=11> */
.L_x_2245:
[----:B------:R-:W-:-:S04]  /*1d2e0*/  ISETP.GT.AND P0, PT, R26, R31, PT ;  /* 0x0000001f1a00720c */ /* 0x000fc80003f04270 */
[----:B------:R-:W-:Y:S02]  /*1d2f0*/  SEL R24, R14, R15, P0 ;  /* 0x0000000f0e187207 */ /* 0x000fe40000000000 */
[----:B------:R-:W-:Y:S02]  /*1d300*/  SEL R15, R15, R14, P0 ;  /* 0x0000000e0f0f7207 */ /* 0x000fe40000000000 */
[----:B------:R-:W-:-:S07]  /*1d310*/  MOV R14, R24 ;  /* 0x00000018000e7202 */ /* 0x000fce0000000f00 */
.L_x_2244:
[----:B------:R-:W-:Y:S05]  /*1d320*/  BSYNC.RECONVERGENT B0 ;  /* 0x0000000000007941 */ /* 0x000fea0003800200 */
.L_x_2243:
        /* <DEDUP_REMOVED lines=40> */
.L_x_2250:
        /* <DEDUP_REMOVED lines=11> */
.L_x_2249:
[----:B------:R-:W-:-:S04]  /*1d660*/  ISETP.GT.AND P0, PT, R26, R31, PT ;  /* 0x0000001f1a00720c */ /* 0x000fc80003f04270 */
[----:B------:R-:W-:Y:S02]  /*1d670*/  SEL R24, R16, R17, P0 ;  /* 0x0000001110187207 */ /* 0x000fe40000000000 */
[----:B------:R-:W-:Y:S02]  /*1d680*/  SEL R17, R17, R16, P0 ;  /* 0x0000001011117207 */ /* 0x000fe40000000000 */
[----:B------:R-:W-:-:S07]  /*1d690*/  MOV R16, R24 ;  /* 0x0000001800107202 */ /* 0x000fce0000000f00 */
.L_x_2248:
[----:B------:R-:W-:Y:S05]  /*1d6a0*/  BSYNC.RECONVERGENT B0 ;  /* 0x0000000000007941 */ /* 0x000fea0003800200 */
.L_x_2247:
        /* <DEDUP_REMOVED lines=40> */
.L_x_2254:
        /* <DEDUP_REMOVED lines=11> */
.L_x_2253:
[----:B------:R-:W-:-:S04]  /*1d9e0*/  ISETP.GT.AND P0, PT, R26, R31, PT ;  /* 0x0000001f1a00720c */ /* 0x000fc80003f04270 */
[----:B------:R-:W-:Y:S02]  /*1d9f0*/  SEL R24, R18, R19, P0 ;  /* 0x0000001312187207 */ /* 0x000fe40000000000 */
[----:B------:R-:W-:Y:S02]  /*1da00*/  SEL R19, R19, R18, P0 ;  /* 0x0000001213137207 */ /* 0x000fe40000000000 */
[----:B------:R-:W-:-:S07]  /*1da10*/  MOV R18, R24 ;  /* 0x0000001800127202 */ /* 0x000fce0000000f00 */
.L_x_2252:
[----:B------:R-:W-:Y:S05]  /*1da20*/  BSYNC.RECONVERGENT B0 ;  /* 0x0000000000007941 */ /* 0x000fea0003800200 */
.L_x_2251:
        /* <DEDUP_REMOVED lines=40> */
.L_x_2258:
        /* <DEDUP_REMOVED lines=11> */
.L_x_2257:
[----:B------:R-:W-:-:S04]  /*1dd60*/  ISETP.GT.AND P0, PT, R26, R31, PT ;  /* 0x0000001f1a00720c */ /* 0x000fc80003f04270 */
[----:B------:R-:W-:Y:S02]  /*1dd70*/  SEL R24, R20, R21, P0 ;  /* 0x0000001514187207 */ /* 0x000fe40000000000 */
[----:B------:R-:W-:Y:S02]  /*1dd80*/  SEL R21, R21, R20, P0 ;  /* 0x0000001415157207 */ /* 0x000fe40000000000 */
[----:B------:R-:W-:-:S07]  /*1dd90*/  MOV R20, R24 ;  /* 0x0000001800147202 */ /* 0x000fce0000000f00 */
.L_x_2256:
[----:B------:R-:W-:Y:S05]  /*1dda0*/  BSYNC.RECONVERGENT B0 ;  /* 0x0000000000007941 */ /* 0x000fea0003800200 */
.L_x_2255:
        /* <DEDUP_REMOVED lines=40> */
.L_x_2262:
        /* <DEDUP_REMOVED lines=11> */
.L_x_2261:
[----:B------:R-:W-:-:S04]  /*1e0e0*/  ISETP.GT.AND P0, PT, R26, R31, PT ;  /* 0x0000001f1a00720c */ /* 0x000fc80003f04270 */
[----:B------:R-:W-:Y:S02]  /*1e0f0*/  SEL R24, R22, R23, P0 ;  /* 0x0000001716187207 */ /* 0x000fe40000000000 */
[----:B------:R-:W-:Y:S02]  /*1e100*/  SEL R23, R23, R22, P0 ;  /* 0x0000001617177207 */ /* 0x000fe40000000000 */
[----:B------:R-:W-:-:S07]  /*1e110*/  MOV R22, R24 ;  /* 0x0000001800167202 */ /* 0x000fce0000000f00 */
.L_x_2260:
[----:B------:R-:W-:Y:S05]  /*1e120*/  BSYNC.RECONVERGENT B0 ;  /* 0x0000000000007941 */ /* 0x000fea0003800200 */
.L_x_2259:
[----:B------:R-:W-:-:S04]  /*1e130*/  IMAD.MOV.U32 R27, RZ, RZ, 0x44 ;  /* 0x00000044ff1b7424 */ /* 0x000fc800078e00ff */
[----:B------:R-:W-:Y:S01]  /*1e140*/  IMAD R24, R0, R27, UR4 ;  /* 0x0000000400187e24 */ /* 0x000fe2000f8e021b */
[----:B------:R-:W-:-:S06]  /*1e150*/  UMOV UR4, 0x2 ;  /* 0x0000000200047882 */ /* 0x000fcc0000000000 */
.L_x_2338:
[----:B------:R-:W-:Y:S01]  /*1e160*/  UIADD3 UR5, UPT, UPT, -UR4, URZ, URZ ;  /* 0x000000ff04057290 */ /* 0x000fe2000fffe1ff */
[----:B------:R-:W-:Y:S05]  /*1e170*/  BAR.SYNC.DEFER_BLOCKING 0x0 ;  /* 0x0000000000007b1d */ /* 0x000fea0000010000 */
[----:B------:R-:W-:Y:S01]  /*1e180*/  LOP3.LUT R26, R0, UR5, RZ, 0xc0, !PT ;  /* 0x00000005001a7c12 */ /* 0x000fe2000f8ec0ff */
[----:B------:R-:W-:Y:S01]  /*1e190*/  USHF.R.U32.HI UR5, URZ, 0x1, UR4 ;  /* 0x00000001ff057899 */ /* 0x000fe20008011604 */
[----:B------:R-:W-:Y:S03]  /*1e1a0*/  BSSY.RECONVERGENT B0, `(.L_x_2263) ;  /* 0x000006d000007945 */ /* 0x000fe60003800200 */
[----:B------:R-:W-:-:S02]  /*1e1b0*/  IMAD R26, R26, 0x11, RZ ;  /* 0x000000111a1a7824 */ /* 0x000fc400078e02ff */
[----:B------:R-:W-:Y:S01]  /*1e1c0*/  MOV R29, UR5 ;  /* 0x00000005001d7c02 */ /* 0x000fe20008000f00 */
[----:B------:R-:W-:Y:S02]  /*1e1d0*/  UIADD3 UR5, UPT, UPT, UR4, -0x1, URZ ;  /* 0xffffffff04057890 */ /* 0x000fe4000fffe0ff */
[----:B--2---:R-:W-:-:S05]  /*1e1e0*/  VIMNMX.U32 R28, PT, PT, R26, 0x1100, PT ;  /* 0x000011001a1c7848 */ /* 0x004fca0003fe0000 */
[----:B------:R-:W-:Y:S01]  /*1e1f0*/  IMAD R27, R29, 0x11, R28 ;  /* 0x000000111d1b7824 */ /* 0x000fe200078e021c */
[----:B------:R0:W-:Y:S04]  /*1e200*/  STS [R24+0x4], R8 ;  /* 0x0000040818007388 */ /* 0x0001e80000000800 */
[----:B------:R-:W-:Y:S01]  /*1e210*/  VIMNMX.U32 R27, PT, PT, R27, 0x1100, PT ;  /* 0x000011001b1b7848 */ /* 0x000fe20003fe0000 */
[----:B------:R1:W-:Y:S04]  /*1e220*/  STS [R24], R9 ;  /* 0x0000000918007388 */ /* 0x0003e80000000800 */
[----:B------:R-:W-:Y:S01]  /*1e230*/  IMAD R26, R29, 0x11, R27 ;  /* 0x000000111d1a7824 */ /* 0x000fe200078e021b */
[----:B------:R2:W-:Y:S01]  /*1e240*/  STS [R24+0xc], R10 ;  /* 0x00000c0a18007388 */ /* 0x0005e20000000800 */
[----:B0-----:R-:W-:-:S03]  /*1e250*/  LOP3.LUT R8, R0, UR5, RZ, 0xc0, !PT ;  /* 0x0000000500087c12 */ /* 0x001fc6000f8ec0ff */
[----:B------:R-:W-:Y:S01]  /*1e260*/  VIMNMX.U32 R26, PT, PT, R26, 0x1100, PT ;  /* 0x000011001a1a7848 */ /* 0x000fe20003fe0000 */
[----:B------:R0:W-:Y:S01]  /*1e270*/  STS [R24+0x14], R12 ;  /* 0x0000140c18007388 */ /* 0x0001e20000000800 */
[----:B------:R-:W-:-:S03]  /*1e280*/  IMAD R8, R8, 0x11, RZ ;  /* 0x0000001108087824 */ /* 0x000fc600078e02ff */
[----:B-1----:R-:W-:Y:S01]  /*1e290*/  IMAD.IADD R9, R26, 0x1, -R27 ;  /* 0x000000011a097824 */ /* 0x002fe200078e0a1b */
[----:B------:R1:W-:Y:S01]  /*1e2a0*/  STS [R24+0x8], R11 ;  /* 0x0000080b18007388 */ /* 0x0003e20000000800 */
[----:B------:R-:W-:-:S03]  /*1e2b0*/  VIMNMX.U32 R8, PT, PT, R8, 0x1100, PT ;  /* 0x0000110008087848 */ /* 0x000fc60003fe0000 */
[----:B------:R1:W-:Y:S01]  /*1e2c0*/  STS [R24+0x10], R13 ;  /* 0x0000100d18007388 */ /* 0x0003e20000000800 */
[CC--:B------:R-:W-:Y:S02]  /*1e2d0*/  ISETP.GE.AND P0, PT, R8.reuse, R9.reuse, PT ;  /* 0x000000090800720c */ /* 0x0c0fe40003f06270 */
[----:B------:R-:W-:Y:S01]  /*1e2e0*/  IADD3 R9, PT, PT, R8, -R9, RZ ;  /* 0x8000000908097210 */ /* 0x000fe20007ffe0ff */
[----:B------:R1:W-:Y:S01]  /*1e2f0*/  STS [R24+0x18], R15 ;  /* 0x0000180f18007388 */ /* 0x0003e20000000800 */
[----:B--2---:R-:W-:Y:S02]  /*1e300*/  VIADDMNMX R10, R27, -R28, R8, PT ;  /* 0x8000001c1b0a7246 */ /* 0x004fe40003800108 */
        /* <DEDUP_REMOVED lines=16> */
.L_x_2269:
        /* <DEDUP_REMOVED lines=53> */
.L_x_2268:
        /* <DEDUP_REMOVED lines=11> */
.L_x_2267:
[----:B------:R-:W-:-:S13]  /*1e810*/  ISETP.GT.AND P0, PT, R14, R17, PT ;  /* 0x000000110e00720c */ /* 0x000fda0003f04270 */
.L_x_2266:
[----:B------:R-:W-:Y:S05]  /*1e820*/  BSYNC.RECONVERGENT B1 ;  /* 0x0000000000017941 */ /* 0x000fea0003800200 */
.L_x_2265:
[----:B------:R-:W-:Y:S02]  /*1e830*/  @P0 IADD3 R12, PT, PT, R11, 0x1, RZ ;  /* 0x000000010b0c0810 */ /* 0x000fe40007ffe0ff */
[----:B------:R-:W-:-:S04]  /*1e840*/  SEL R9, R9, R11, P0 ;  /* 0x0000000b09097207 */ /* 0x000fc80000000000 */
[----:B------:R-:W-:-:S13]  /*1e850*/  ISETP.GE.AND P0, PT, R12, R9, PT ;  /* 0x000000090c00720c */ /* 0x000fda0003f06270 */
[----:B------:R-:W-:Y:S05]  /*1e860*/  @!P0 BRA `(.L_x_2269) ;  /* 0xfffffff800e88947 */ /* 0x000fea000383ffff */
.L_x_2264:
[----:B------:R-:W-:Y:S05]  /*1e870*/  BSYNC.RECONVERGENT B0 ;  /* 0x0000000000007941 */ /* 0x000fea0003800200 */
.L_x_2263:
[----:B------:R-:W0:Y:S01]  /*1e880*/  S2UR UR6, SR_CgaCtaId ;  /* 0x00000000000679c3 */ /* 0x000e220000008800 */
[----:B------:R-:W-:Y:S01]  /*1e890*/  UMOV UR5, 0x400 ;  /* 0x0000040000057882 */ /* 0x000fe20000000000 */
[----:B------:R-:W-:Y:S01]  /*1e8a0*/  IMAD.IADD R10, R28, 0x1, R12 ;  /* 0x000000011c0a7824 */ /* 0x000fe200078e020c */
[----:B-1----:R-:W-:Y:S01]  /*1e8b0*/  IADD3 R11, PT, PT, -R12, R27, R8 ;  /* 0x0000001b0c0b7210 */ /* 0x002fe20007ffe108 */
        /* <DEDUP_REMOVED lines=46> */
[----:B------:R-:W-:Y:S01]  /*1eba0*/  IMAD.HI R9, R29, 0x66666667, RZ ;  /* 0x666666671d097827 */ /* 0x000fe200078e02ff */
[----:B------:R-:W-:-:S04]  /*1ebb0*/  MOV R13, R28 ;  /* 0x0000001c000d7202 */ /* 0x000fc80000000f00 */
[----:B------:R-:W-:-:S04]  /*1ebc0*/  SHF.R.U32.HI R14, RZ, 0x1f, R9 ;  /* 0x0000001fff0e7819 */ /* 0x000fc80000011609 */
[----:B------:R-:W-:Y:S01]  /*1ebd0*/  LEA.HI.SX32 R14, R9, R14, 0x1e ;  /* 0x0000000e090e7211 */ /* 0x000fe200078ff2ff */
[----:B------:R-:W-:-:S04]  /*1ebe0*/  IMAD.MOV.U32 R9, RZ, RZ, RZ ;  /* 0x000000ffff097224 */ /* 0x000fc800078e00ff */
[----:B------:R-:W-:-:S07]  /*1ebf0*/  IMAD R17, R14, -0xa, R29 ;  /* 0xfffffff60e117824 */ /* 0x000fce00078e021d */
.L_x_2273:
        /* <DEDUP_REMOVED lines=12> */
.L_x_2272:
[----:B------:R-:W-:-:S13]  /*1ecc0*/  ISETP.LE.AND P0, PT, R18, R17, PT ;  /* 0x000000111200720c */ /* 0x000fda0003f03270 */
.L_x_2271:
[----:B------:R-:W-:Y:S05]  /*1ecd0*/  BSYNC.RECONVERGENT B0 ;  /* 0x0000000000007941 */ /* 0x000fea0003800200 */
.L_x_2270:
        /* <DEDUP_REMOVED lines=14> */
[----:B0123--:R-:W-:Y:S01]  /*1edc0*/  VIMNMX R8, PT, PT, R29, R28, !PT ;  /* 0x0000001c1d087248 */ /* 0x00ffe20007fe0100 */
[----:B------:R-:W-:Y:S01]  /*1edd0*/  IMAD.MOV.U32 R15, RZ, RZ, 0x3e055027 ;  /* 0x3e055027ff0f7424 */ /* 0x000fe200078e00ff */
[----:B------:R-:W-:Y:S02]  /*1ede0*/  PLOP3.LUT P1, PT, PT, PT, PT, 0x8, 0x80 ;  /* 0x000000000080781c */ /* 0x000fe40003f2e170 */
        /* <DEDUP_REMOVED lines=37> */
.L_x_2277:
        /* <DEDUP_REMOVED lines=12> */
.L_x_2276:
[----:B------:R-:W-:-:S13]  /*1f100*/  ISETP.LE.AND P1, PT, R10, R17, PT ;  /* 0x000000110a00720c */ /* 0x000fda0003f23270 */
.L_x_2275:
[----:B------:R-:W-:Y:S05]  /*1f110*/  BSYNC.RECONVERGENT B0 ;  /* 0x0000000000007941 */ /* 0x000fea0003800200 */
.L_x_2274:
[----:B------:R-:W-:Y:S01]  /*1f120*/  VIADD R11, R13, 0x1 ;  /* 0x000000010d0b7836 */ /* 0x000fe20000000000 */
[C---:B------:R-:W-:Y:S01]  /*1f130*/  IADD3 R10, PT, PT, R14.reuse, 0x1, RZ ;  /* 0x000000010e0a7810 */ /* 0x040fe20007ffe0ff */
[----:B------:R-:W-:Y:S01]  /*1f140*/  @!P1 IMAD.MOV R11, RZ, RZ, R13 ;  /* 0x000000ffff0b9224 */ /* 0x000fe200078e020d */
[----:B------:R-:W-:Y:S01]  /*1f150*/  @P1 IADD3 R10, PT, PT, R14, RZ, RZ ;  /* 0x000000ff0e0a1210 */ /* 0x000fe20007ffe0ff */
[----:B------:R-:W-:Y:S01]  /*1f160*/  BSSY.RECONVERGENT B0, `(.L_x_2278) ;  /* 0x0000041000007945 */ /* 0x000fe20003800200 */
[----:B0123--:R-:W-:Y:S02]  /*1f170*/  SEL R8, R28, R29, P1 ;  /* 0x0000001d1c087207 */ /* 0x00ffe40000800000 */
        /* <DEDUP_REMOVED lines=50> */
.L_x_2281:
        /* <DEDUP_REMOVED lines=12> */
.L_x_2280:
[----:B------:R-:W-:-:S13]  /*1f560*/  ISETP.LE.AND P0, PT, R13, R16, PT ;  /* 0x000000100d00720c */ /* 0x000fda0003f03270 */
.L_x_2279:
[----:B------:R-:W-:Y:S05]  /*1f570*/  BSYNC.RECONVERGENT B0 ;  /* 0x0000000000007941 */ /* 0x000fea0003800200 */
.L_x_2278:
        /* <DEDUP_REMOVED lines=56> */
.L_x_2285:
        /* <DEDUP_REMOVED lines=12> */
.L_x_2284:
[----:B------:R-:W-:-:S13]  /*1f9c0*/  ISETP.LE.AND P0, PT, R14, R19, PT ;  /* 0x000000130e00720c */ /* 0x000fda0003f03270 */
.L_x_2283:
[----:B------:R-:W-:Y:S05]  /*1f9d0*/  BSYNC.RECONVERGENT B0 ;  /* 0x0000000000007941 */ /* 0x000fea0003800200 */
.L_x_2282:
        /* <DEDUP_REMOVED lines=56> */
.L_x_2289:
        /* <DEDUP_REMOVED lines=12> */
.L_x_2288:
[----:B------:R-:W-:-:S13]  /*1fe20*/  ISETP.LE.AND P0, PT, R13, R18, PT ;  /* 0x000000120d00720c */ /* 0x000fda0003f03270 */
.L_x_2287:
[----:B------:R-:W-:Y:S05]  /*1fe30*/  BSYNC.RECONVERGENT B0 ;  /* 0x0000000000007941 */ /* 0x000fea0003800200 */
.L_x_2286:
        /* <DEDUP_REMOVED lines=56> */
.L_x_2293:
        /* <DEDUP_REMOVED lines=12> */
.L_x_2292:
[----:B------:R-:W-:-:S13]  /*20280*/  ISETP.LE.AND P0, PT, R15, R18, PT ;  /* 0x000000120f00720c */ /* 0x000fda0003f03270 */
.L_x_2291:
[----:B------:R-:W-:Y:S05]  /*20290*/  BSYNC.RECONVERGENT B0 ;  /* 0x0000000000007941 */ /* 0x000fea0003800200 */
.L_x_2290:
        /* <DEDUP_REMOVED lines=56> */
.L_x_2297:
        /* <DEDUP_REMOVED lines=12> */
.L_x_2296:
[----:B------:R-:W-:-:S13]  /*206e0*/  ISETP.LE.AND P0, PT, R17, R20, PT ;  /* 0x000000141100720c */ /* 0x000fda0003f03270 */
.L_x_2295:
[----:B------:R-:W-:Y:S05]  /*206f0*/  BSYNC.RECONVERGENT B0 ;  /* 0x0000000000007941 */ /* 0x000fea0003800200 */
.L_x_2294:
        /* <DEDUP_REMOVED lines=56> */
.L_x_2301:
        /* <DEDUP_REMOVED lines=12> */
.L_x_2300:
[----:B------:R-:W-:-:S13]  /*20b40*/  ISETP.LE.AND P0, PT, R18, R23, PT ;  /* 0x000000171200720c */ /* 0x000fda0003f03270 */
.L_x_2299:
[----:B------:R-:W-:Y:S05]  /*20b50*/  BSYNC.RECONVERGENT B0 ;  /* 0x0000000000007941 */ /* 0x000fea0003800200 */
.L_x_2298:
        /* <DEDUP_REMOVED lines=56> */
.L_x_2305:
        /* <DEDUP_REMOVED lines=12> */
.L_x_2304:
[----:B------:R-:W-:-:S13]  /*20fa0*/  ISETP.LE.AND P0, PT, R17, R22, PT ;  /* 0x000000161100720c */ /* 0x000fda0003f03270 */
.L_x_2303:
[----:B------:R-:W-:Y:S05]  /*20fb0*/  BSYNC.RECONVERGENT B0 ;  /* 0x0000000000007941 */ /* 0x000fea0003800200 */
.L_x_2302:
        /* <DEDUP_REMOVED lines=56> */
.L_x_2309:
        /* <DEDUP_REMOVED lines=12> */
.L_x_2308:
[----:B------:R-:W-:-:S13]  /*21400*/  ISETP.LE.AND P0, PT, R19, R22, PT ;  /* 0x000000161300720c */ /* 0x000fda0003f03270 */
.L_x_2307:
[----:B------:R-:W-:Y:S05]  /*21410*/  BSYNC.RECONVERGENT B0 ;  /* 0x0000000000007941 */ /* 0x000fea0003800200 */
.L_x_2306:
        /* <DEDUP_REMOVED lines=39> */
[----:B------:R-:W-:Y:S01]  /*21690*/  MOV R22, 0x3ede5bd9 ;  /* 0x3ede5bd900167802 */ /* 0x000fe20000000f00 */
        /* <DEDUP_REMOVED lines=16> */
.L_x_2313:
        /* <DEDUP_REMOVED lines=12> */
.L_x_2312:
[----:B------:R-:W-:-:S13]  /*21860*/  ISETP.LE.AND P0, PT, R21, R30, PT ;  /* 0x0000001e1500720c */ /* 0x000fda0003f03270 */
.L_x_2311:
[----:B------:R-:W-:Y:S05]  /*21870*/  BSYNC.RECONVERGENT B0 ;  /* 0x0000000000007941 */ /* 0x000fea0003800200 */
.L_x_2310:
        /* <DEDUP_REMOVED lines=56> */
.L_x_2317:
        /* <DEDUP_REMOVED lines=12> */
.L_x_2316:
[----:B------:R-:W-:-:S13]  /*21cc0*/  ISETP.LE.AND P0, PT, R22, R31, PT ;  /* 0x0000001f1600720c */ /* 0x000fda0003f03270 */
.L_x_2315:
[----:B------:R-:W-:Y:S05]  /*21cd0*/  BSYNC.RECONVERGENT B0 ;  /* 0x0000000000007941 */ /* 0x000fea0003800200 */
.L_x_2314:
        /* <DEDUP_REMOVED lines=56> */
.L_x_2321:
        /* <DEDUP_REMOVED lines=12> */
.L_x_2320:
[----:B------:R-:W-:-:S13]  /*22120*/  ISETP.LE.AND P0, PT, R21, R32, PT ;  /* 0x000000201500720c */ /* 0x000fda0003f03270 */
.L_x_2319:
[----:B------:R-:W-:Y:S05]  /*22130*/  BSYNC.RECONVERGENT B0 ;  /* 0x0000000000007941 */ /* 0x000fea0003800200 */
.L_x_2318:
        /* <DEDUP_REMOVED lines=56> */
.L_x_2325:
        /* <DEDUP_REMOVED lines=12> */
.L_x_2324:
[----:B------:R-:W-:-:S13]  /*22580*/  ISETP.LE.AND P0, PT, R23, R32, PT ;  /* 0x000000201700720c */ /* 0x000fda0003f03270 */
.L_x_2323:
[----:B------:R-:W-:Y:S05]  /*22590*/  BSYNC.RECONVERGENT B0 ;  /* 0x0000000000007941 */ /* 0x000fea0003800200 */
.L_x_2322:
        /* <DEDUP_REMOVED lines=59> */
.L_x_2329:
        /* <DEDUP_REMOVED lines=12> */
.L_x_2328:
[----:B------:R-:W-:-:S13]  /*22a10*/  ISETP.LE.AND P0, PT, R30, R33, PT ;  /* 0x000000211e00720c */ /* 0x000fda0003f03270 */
.L_x_2327:
[----:B------:R-:W-:Y:S05]  /*22a20*/  BSYNC.RECONVERGENT B0 ;  /* 0x0000000000007941 */ /* 0x000fea0003800200 */
.L_x_2326:
        /* <DEDUP_REMOVED lines=59> */
.L_x_2333:
        /* <DEDUP_REMOVED lines=12> */
.L_x_2332:
[----:B------:R-:W-:-:S13]  /*22ea0*/  ISETP.LE.AND P0, PT, R31, R34, PT ;  /* 0x000000221f00720c */ /* 0x000fda0003f03270 */
.L_x_2331:
[----:B------:R-:W-:Y:S05]  /*22eb0*/  BSYNC.RECONVERGENT B0 ;  /* 0x0000000000007941 */ /* 0x000fea0003800200 */
.L_x_2330:
[----:B------:R-:W3:Y:S01]  /*22ec0*/  S2UR UR6, SR_CgaCtaId ;  /* 0x00000000000679c3 */ /* 0x000ee20000008800 */
[----:B------:R-:W-:Y:S01]  /*22ed0*/  UMOV UR5, 0x400 ;  /* 0x0000040000057882 */ /* 0x000fe20000000000 */
[----:B------:R-:W-:Y:S01]  /*22ee0*/  IADD3 R32, PT, PT, R30, 0x1, RZ ;  /* 0x000000011e207810 */ /* 0x000fe20007ffe0ff */
[----:B------:R-:W-:Y:S01]  /*22ef0*/  @P0 IMAD.MOV R32, RZ, RZ, R30 ;  /* 0x000000ffff200224 */ /* 0x000fe200078e021e */
[----:B012---:R-:W-:Y:S01]  /*22f00*/  SEL R22, R28, R29, P0 ;  /* 0x0000001d1c167207 */ /* 0x007fe20000000000 */
        /* <DEDUP_REMOVED lines=54> */
.L_x_2337:
        /* <DEDUP_REMOVED lines=12> */
.L_x_2336:
[----:B------:R-:W-:-:S04]  /*23330*/  ISETP.GT.AND P0, PT, R32, R31, PT ;  /* 0x0000001f2000720c */ /* 0x000fc80003f04270 */
[----:B------:R-:W-:-:S09]  /*23340*/  SEL R25, R29, R28, P0 ;  /* 0x0000001c1d197207 */ /* 0x000fd20000000000 */
.L_x_2335:
[----:B------:R-:W-:Y:S05]  /*23350*/  BSYNC.RECONVERGENT B0 ;  /* 0x0000000000007941 */ /* 0x000fea0003800200 */
.L_x_2334:
        /* <DEDUP_REMOVED lines=11> */
[----:B------:R-:W-:Y:S02]  /*23410*/  VIADD R0, R7, UR7 ;  /* 0x0000000707007c36 */ /* 0x000fe40008000000 */
[----:B------:R-:W-:Y:S03]  /*23420*/  STS [R6+0x4], R8 ;  /* 0x0000040806007388 */ /* 0x000fe60000000800 */
[----:B------:R-:W-:Y:S01]  /*23430*/  IADD3 R0, P0, PT, R3, R0, RZ ;  /* 0x0000000003007210 */ /* 0x000fe20007f1e0ff */
[----:B------:R-:W-:Y:S03]  /*23440*/  STS [R6+0x8], R11 ;  /* 0x0000080b06007388 */ /* 0x000fe60000000800 */
[----:B------:R-:W-:Y:S01]  /*23450*/  IADD3.X R3, PT, PT, RZ, RZ, RZ, P0, !PT ;  /* 0x000000ffff037210 */ /* 0x000fe200007fe4ff */
        /* <DEDUP_REMOVED lines=22> */
[----:B------:R-:W2:Y:S04]  /*235c0*/  LDS R19, [R5+0x280] ;  /* 0x0002800005137984 */ /* 0x000ea80000000800 */
        /* <DEDUP_REMOVED lines=16> */
[----:B--2---:R-:W-:Y:S04]  /*236d0*/  STG.E desc[UR8][R2.64+0x280], R19 ;  /* 0x0002801302007986 */ /* 0x004fe8000c101908 */
        /* <DEDUP_REMOVED lines=12> */
.L_x_2339:
        /* <DEDUP_REMOVED lines=56> */
.L_x_1718:
        /* <DEDUP_REMOVED lines=17> */
[C---:B------:R-:W-:Y:S01]  /*23c30*/  LEA R18, P0, R15.reuse, UR4, 0x2 ;  /* 0x000000040f127c11 */ /* 0x040fe2000f8010ff */
[C---:B------:R-:W-:Y:S01]  /*23c40*/  VIADD R13, R15.reuse, 0x40 ;  /* 0x000000400f0d7836 */ /* 0x040fe20000000000 */
[C---:B------:R-:W-:Y:S01]  /*23c50*/  IADD3 R2, PT, PT, R15.reuse, 0xa0, RZ ;  /* 0x000000a00f027810 */ /* 0x040fe20007ffe0ff */
[C---:B------:R-:W-:Y:S01]  /*23c60*/  VIADD R11, R15.reuse, 0x100 ;  /* 0x000001000f0b7836 */ /* 0x040fe20000000000 */
[----:B------:R-:W-:Y:S01]  /*23c70*/  ISETP.GE.AND P3, PT, R0, UR6, PT ;  /* 0x0000000600007c0c */ /* 0x000fe2000bf66270 */
[----:B------:R-:W-:Y:S01]  /*23c80*/  IMAD.X R19, RZ, RZ, UR5, P0 ;  /* 0x00000005ff137e24 */ /* 0x000fe200080e06ff */
[----:B------:R-:W-:Y:S01]  /*23c90*/  ISETP.GE.AND P4, PT, R4, UR6, PT ;  /* 0x0000000604007c0c */ /* 0x000fe2000bf86270 */
[C---:B------:R-:W-:Y:S01]  /*23ca0*/  VIADD R9, R15.reuse, 0x140 ;  /* 0x000001400f097836 */ /* 0x040fe20000000000 */
[C---:B------:R-:W-:Y:S01]  /*23cb0*/  ISETP.GE.AND P2, PT, R15.reuse, UR6, PT ;  /* 0x000000060f007c0c */ /* 0x040fe2000bf46270 */
[C---:B------:R-:W-:Y:S01]  /*23cc0*/  VIADD R7, R15.reuse, 0x180 ;  /* 0x000001800f077836 */ /* 0x040fe20000000000 */
[C---:B------:R-:W-:Y:S01]  /*23cd0*/  IADD3 R14, PT, PT, R15.reuse, 0x20, RZ ;  /* 0x000000200f0e7810 */ /* 0x040fe20007ffe0ff */
[C---:B------:R-:W-:Y:S01]  /*23ce0*/  VIADD R5, R15.reuse, 0x1c0 ;  /* 0x000001c00f057836 */ /* 0x040fe20000000000 */
[----:B------:R-:W-:-:S02]  /*23cf0*/  IADD3 R12, PT, PT, R15, 0xe0, RZ ;  /* 0x000000e00f0c7810 */ /* 0x000fc40007ffe0ff */
[----:B------:R-:W-:Y:S02]  /*23d00*/  IADD3 R10, PT, PT, R15, 0x120, RZ ;  /* 0x000001200f0a7810 */ /* 0x000fe40007ffe0ff */
[----:B------:R-:W-:Y:S02]  /*23d10*/  ISETP.GE.AND P5, PT, R2, UR6, PT ;  /* 0x0000000602007c0c */ /* 0x000fe4000bfa6270 */
[----:B------:R-:W-:Y:S01]  /*23d20*/  ISETP.GE.AND P6, PT, R3, UR6, PT ;  /* 0x0000000603007c0c */ /* 0x000fe2000bfc6270 */
[----:B------:R-:W-:Y:S01]  /*23d30*/  VIADD R3, R15, 0x200 ;  /* 0x000002000f037836 */ /* 0x000fe20000000000 */
[----:B------:R-:W-:Y:S02]  /*23d40*/  ISETP.GE.AND P0, PT, R14, UR6, PT ;  /* 0x000000060e007c0c */ /* 0x000fe4000bf06270 */
[----:B------:R-:W-:Y:S02]  /*23d50*/  ISETP.GE.AND P1, PT, R13, UR6, PT ;  /* 0x000000060d007c0c */ /* 0x000fe4000bf26270 */
[----:B------:R-:W-:-:S02]  /*23d60*/  IADD3 R8, PT, PT, R15, 0x160, RZ ;  /* 0x000001600f087810 */ /* 0x000fc40007ffe0ff */
[C---:B------:R-:W-:Y:S02]  /*23d70*/  IADD3 R6, PT, PT, R15.reuse, 0x1a0, RZ ;  /* 0x000001a00f067810 */ /* 0x040fe40007ffe0ff */
[----:B------:R-:W-:Y:S02]  /*23d80*/  IADD3 R4, PT, PT, R15, 0x1e0, RZ ;  /* 0x000001e00f047810 */ /* 0x000fe40007ffe0ff */
[----:B---3--:R-:W-:Y:S02]  /*23d90*/  MOV R23, R17 ;  /* 0x0000001100177202 */ /* 0x008fe40000000f00 */
[----:B------:R-:W2:Y:S02]  /*23da0*/  @!P2 LDG.E R17, desc[UR8][R18.64] ;  /* 0x000000081211a981 */ /* 0x000ea4000c1e1900 */
[----:B------:R-:W-:Y:S01]  /*23db0*/  MOV R27, R23 ;  /* 0x00000017001b7202 */ /* 0x000fe20000000f00 */
[----:B------:R-:W-:Y:S01]  /*23dc0*/  IMAD.MOV.U32 R29, RZ, RZ, R23 ;  /* 0x000000ffff1d7224 */ /* 0x000fe200078e0017 */
[----:B------:R-:W-:-:S04]  /*23dd0*/  ISETP.GE.AND P2, PT, R12, UR6, PT ;  /* 0x000000060c007c0c */ /* 0x000fc8000bf46270 */
        /* <DEDUP_REMOVED lines=37> */
[----:B------:R0:W5:Y:S01]  /*24030*/  @!P4 LDG.E R23, desc[UR8][R18.64+0x800] ;  /* 0x000800081217c981 */ /* 0x000162000c1e1900 */
[----:B------:R-:W1:Y:S01]  /*24040*/  S2R R45, SR_LANEID ;  /* 0x00000000002d7919 */ /* 0x000e620000000000 */
[----:B------:R-:W0:Y:S01]  /*24050*/  S2UR UR5, SR_CgaCtaId ;  /* 0x00000000000579c3 */ /* 0x000e220000008800 */
[----:B------:R-:W-:Y:S01]  /*24060*/  SHF.R.U32.HI R0, RZ, 0x5, R16 ;  /* 0x00000005ff007819 */ /* 0x000fe20000011610 */
[----:B------:R-:W-:-:S02]  /*24070*/  UMOV UR4, 0x400 ;  /* 0x0000040000047882 */ /* 0x000fc40000000000 */
[----:B0-----:R-:W-:Y:S02]  /*24080*/  ULEA UR4, UR5, UR4, 0x18 ;  /* 0x0000000405047291 */ /* 0x001fe4000f8ec0ff */
[----:B-1----:R-:W-:-:S05]  /*24090*/  IMAD R0, R0, 0x220, R45 ;  /* 0x0000022000007824 */ /* 0x002fca00078e022d */
[----:B------:R-:W-:-:S05]  /*240a0*/  LEA R2, R0, UR4, 0x2 ;  /* 0x0000000400027c11 */ /* 0x000fca000f8e10ff */
[----:B------:R-:W-:Y:S01]  /*240b0*/  IMAD R19, R45, 0x40, R2 ;  /* 0x000000402d137824 */ /* 0x000fe200078e0202 */
        /* <DEDUP_REMOVED lines=20> */
[----:B------:R-:W2:Y:S04]  /*24200*/  LDS R21, [R19+0x8] ;  /* 0x0000080013157984 */ /* 0x000ea80000000800 */
[----:B------:R-:W3:Y:S04]  /*24210*/  LDS R45, [R19+0xc] ;  /* 0x00000c00132d7984 */ /* 0x000ee80000000800 */
[----:B------:R-:W4:Y:S04]  /*24220*/  LDS R25, [R19+0x10] ;  /* 0x0000100013197984 */ /* 0x000f280000000800 */
[----:B------:R-:W0:Y:S04]  /*24230*/  LDS R43, [R19+0x14] ;  /* 0x00001400132b7984 */ /* 0x000e280000000800 */
[----:B------:R-:W0:Y:S04]  /*24240*/  LDS R27, [R19+0x18] ;  /* 0x00001800131b7984 */ /* 0x000e280000000800 */
[----:B------:R-:W0:Y:S04]  /*24250*/  LDS R41, [R19+0x1c] ;  /* 0x00001c0013297984 */ /* 0x000e280000000800 */
[----:B------:R-:W0:Y:S04]  /*24260*/  LDS R29, [R19+0x20] ;  /* 0x00002000131d7984 */ /* 0x000e280000000800 */
[----:B------:R-:W1:Y:S04]  /*24270*/  LDS R39, [R19+0x24] ;  /* 0x0000240013277984 */ /* 0x000e680000000800 */
[----:B------:R-:W1:Y:S04]  /*24280*/  LDS R31, [R19+0x28] ;  /* 0x00002800131f7984 */ /* 0x000e680000000800 */
[----:B------:R-:W1:Y:S04]  /*24290*/  LDS R37, [R19+0x2c] ;  /* 0x00002c0013257984 */ /* 0x000e680000000800 */
[----:B------:R-:W1:Y:S04]  /*242a0*/  LDS R33, [R19+0x30] ;  /* 0x0000300013217984 */ /* 0x000e680000000800 */
[----:B------:R-:W1:Y:S04]  /*242b0*/  LDS R35, [R19+0x34] ;  /* 0x0000340013237984 */ /* 0x000e680000000800 */
[----:B------:R-:W1:Y:S04]  /*242c0*/  LDS R23, [R19+0x38] ;  /* 0x0000380013177984 */ /* 0x000e680000000800 */
[----:B------:R-:W1:Y:S04]  /*242d0*/  LDS R17, [R19+0x3c] ;  /* 0x00003c0013117984 */ /* 0x000e680000000800 */
[----:B------:R5:W1:Y:S01]  /*242e0*/  LDS R18, [R19+0x40] ;  /* 0x0000400013127984 */ /* 0x000a620000000800 */
[----:B------:R-:W-:Y:S01]  /*242f0*/  BAR.SYNC.DEFER_BLOCKING 0x0 ;  /* 0x0000000000007b1d */ /* 0x000fe20000010000 */
[----:B------:R-:W-:-:S07]  /*24300*/  IMAD R36, R16, 0x11, RZ ;  /* 0x0000001110247824 */ /* 0x000fce00078e02ff */
[----:B------:R-:W-:Y:S01]  /*24310*/  PREEXIT ;  /* 0x000000000000782d */ /* 0x000fe20000000000 */
[----:B------:R-:W-:Y:S01]  /*24320*/  BSSY.RECONVERGENT B0, `(.L_x_2340) ;  /* 0x000003f000007945 */ /* 0x000fe20003800200 */
[----:B0-----:R-:W-:Y:S02]  /*24330*/  MOV R20, R0 ;  /* 0x0000000000147202 */ /* 0x001fe40000000f00 */
[----:B-----5:R-:W-:-:S04]  /*24340*/  IADD3 R19, PT, PT, R36, 0x1, RZ ;  /* 0x0000000124137810 */ /* 0x020fc80007ffe0ff */
[----:B------:R-:W-:Y:S01]  /*24350*/  ISETP.GE.U32.AND P0, PT, R19, UR6, PT ;  /* 0x0000000613007c0c */ /* 0x000fe2000bf06070 */
[----:B------:R-:W-:-:S12]  /*24360*/  IMAD.MOV.U32 R19, RZ, RZ, R0 ;  /* 0x000000ffff137224 */ /* 0x000fd800078e0000 */
[----:B--234-:R-:W-:Y:S05]  /*24370*/  @P0 BRA `(.L_x_2341) ;  /* 0x0000000000e40947 */ /* 0x01cfea0003800000 */
[----:B-1----:R-:W-:Y:S01]  /*24380*/  VIMNMX R19, PT, PT, R22, R0, !PT ;  /* 0x0000000016137248 */ /* 0x002fe20007fe0100 */
        /* <DEDUP_REMOVED lines=26> */
[----:B------:R-:W-:Y:S01]  /*24530*/  FSETP.NEU.AND P0, PT, R19, RZ, PT ;  /* 0x000000ff1300720b */ /* 0x000fe20003f0d000 */
[----:B------:R-:W-:Y:S01]  /*24540*/  IMAD.MOV.U32 R20, RZ, RZ, R0 ;  /* 0x000000ffff147224 */ /* 0x000fe200078e0000 */
[----:B------:R-:W-:Y:S01]  /*24550*/  MOV R19, R22 ;  /* 0x0000001600137202 */ /* 0x000fe20000000f00 */
        /* <DEDUP_REMOVED lines=11> */
.L_x_2343:
        /* <DEDUP_REMOVED lines=13> */
.L_x_2342:
[----:B------:R-:W-:Y:S02]  /*246e0*/  ISETP.GT.AND P0, PT, R26, R19, PT ;  /* 0x000000131a00720c */ /* 0x000fe40003f04270 */
[-C--:B------:R-:W-:Y:S02]  /*246f0*/  MOV R19, R22.reuse ;  /* 0x0000001600137202 */ /* 0x080fe40000000f00 */
[----:B------:R-:W-:-:S09]  /*24700*/  SEL R20, R0, R22, P0 ;  /* 0x0000001600147207 */ /* 0x000fd20000000000 */
.L_x_2341:
[----:B------:R-:W-:Y:S05]  /*24710*/  BSYNC.RECONVERGENT B0 ;  /* 0x0000000000007941 */ /* 0x000fea0003800200 */
.L_x_2340:
[----:B-1----:R-:W-:Y:S01]  /*24720*/  VIADD R22, R36, 0x2 ;  /* 0x0000000224167836 */ /* 0x002fe20000000000 */
        /* <DEDUP_REMOVED lines=34> */
[----:B------:R-:W-:-:S06]  /*24950*/  FSEL R24, R26, -INF , P0 ;  /* 0xff8000001a187808 */ /* 0x000fcc0000000000 */
        /* <DEDUP_REMOVED lines=9> */
.L_x_2347:
        /* <DEDUP_REMOVED lines=12> */
.L_x_2346:
[----:B------:R-:W-:Y:S02]  /*24ab0*/  ISETP.GT.AND P0, PT, R28, R26, PT ;  /* 0x0000001a1c00720c */ /* 0x000fe40003f04270 */
[-C--:B------:R-:W-:Y:S02]  /*24ac0*/  MOV R22, R21.reuse ;  /* 0x0000001500167202 */ /* 0x080fe40000000f00 */
[----:B------:R-:W-:-:S09]  /*24ad0*/  SEL R20, R20, R21, P0 ;  /* 0x0000001514147207 */ /* 0x000fd20000000000 */
.L_x_2345:
[----:B------:R-:W-:Y:S05]  /*24ae0*/  BSYNC.RECONVERGENT B0 ;  /* 0x0000000000007941 */ /* 0x000fea0003800200 */
.L_x_2344:
        /* <DEDUP_REMOVED lines=45> */
.L_x_2351:
        /* <DEDUP_REMOVED lines=12> */
.L_x_2350:
[----:B------:R-:W-:Y:S02]  /*24e80*/  ISETP.GT.AND P0, PT, R28, R26, PT ;  /* 0x0000001a1c00720c */ /* 0x000fe40003f04270 */
[-C--:B------:R-:W-:Y:S02]  /*24e90*/  MOV R21, R45.reuse ;  /* 0x0000002d00157202 */ /* 0x080fe40000000f00 */
[----:B------:R-:W-:-:S09]  /*24ea0*/  SEL R20, R20, R45, P0 ;  /* 0x0000002d14147207 */ /* 0x000fd20000000000 */
.L_x_2349:
[----:B------:R-:W-:Y:S05]  /*24eb0*/  BSYNC.RECONVERGENT B0 ;  /* 0x0000000000007941 */ /* 0x000fea0003800200 */
.L_x_2348:
        /* <DEDUP_REMOVED lines=45> */
.L_x_2355:
        /* <DEDUP_REMOVED lines=12> */
.L_x_2354:
[----:B------:R-:W-:Y:S02]  /*25250*/  ISETP.GT.AND P0, PT, R28, R24, PT ;  /* 0x000000181c00720c */ /* 0x000fe40003f04270 */
[-C--:B------:R-:W-:Y:S02]  /*25260*/  MOV R24, R25.reuse ;  /* 0x0000001900187202 */ /* 0x080fe40000000f00 */
[----:B------:R-:W-:-:S09]  /*25270*/  SEL R20, R20, R25, P0 ;  /* 0x0000001914147207 */ /* 0x000fd20000000000 */
.L_x_2353:
[----:B------:R-:W-:Y:S05]  /*25280*/  BSYNC.RECONVERGENT B0 ;  /* 0x0000000000007941 */ /* 0x000fea0003800200 */
.L_x_2352:
        /* <DEDUP_REMOVED lines=45> */
.L_x_2359:
        /* <DEDUP_REMOVED lines=12> */
.L_x_2358:
[----:B------:R-:W-:Y:S02]  /*25620*/  ISETP.GT.AND P0, PT, R30, R28, PT ;  /* 0x0000001c1e00720c */ /* 0x000fe40003f04270 */
[-C--:B------:R-:W-:Y:S02]  /*25630*/  MOV R25, R43.reuse ;  /* 0x0000002b00197202 */ /* 0x080fe40000000f00 */
[----:B------:R-:W-:-:S09]  /*25640*/  SEL R20, R20, R43, P0 ;  /* 0x0000002b14147207 */ /* 0x000fd20000000000 */
.L_x_2357:
[----:B------:R-:W-:Y:S05]  /*25650*/  BSYNC.RECONVERGENT B0 ;  /* 0x0000000000007941 */ /* 0x000fea0003800200 */
.L_x_2356:
        /* <DEDUP_REMOVED lines=45> */
.L_x_2363:
        /* <DEDUP_REMOVED lines=12> */
.L_x_2362:
[----:B------:R-:W-:Y:S02]  /*259f0*/  ISETP.GT.AND P0, PT, R30, R26, PT ;  /* 0x0000001a1e00720c */ /* 0x000fe40003f04270 */
[-C--:B------:R-:W-:Y:S02]  /*25a00*/  MOV R26, R27.reuse ;  /* 0x0000001b001a7202 */ /* 0x080fe40000000f00 */
[----:B------:R-:W-:-:S09]  /*25a10*/  SEL R20, R20, R27, P0 ;  /* 0x0000001b14147207 */ /* 0x000fd20000000000 */
.L_x_2361:
[----:B------:R-:W-:Y:S05]  /*25a20*/  BSYNC.RECONVERGENT B0 ;  /* 0x0000000000007941 */ /* 0x000fea0003800200 */
.L_x_2360:
        /* <DEDUP_REMOVED lines=45> */
.L_x_2367:
        /* <DEDUP_REMOVED lines=12> */
.L_x_2366:
[----:B------:R-:W-:Y:S02]  /*25dc0*/  ISETP.GT.AND P0, PT, R45, R30, PT ;  /* 0x0000001e2d00720c */ /* 0x000fe40003f04270 */
[-C--:B------:R-:W-:Y:S02]  /*25dd0*/  MOV R27, R41.reuse ;  /* 0x00000029001b7202 */ /* 0x080fe40000000f00 */
[----:B------:R-:W-:-:S09]  /*25de0*/  SEL R20, R20, R41, P0 ;  /* 0x0000002914147207 */ /* 0x000fd20000000000 */
.L_x_2365:
[----:B------:R-:W-:Y:S05]  /*25df0*/  BSYNC.RECONVERGENT B0 ;  /* 0x0000000000007941 */ /* 0x000fea0003800200 */
.L_x_2364:
        /* <DEDUP_REMOVED lines=45> */
.L_x_2371:
        /* <DEDUP_REMOVED lines=12> */
.L_x_2370:
[----:B------:R-:W-:Y:S02]  /*26190*/  ISETP.GT.AND P0, PT, R45, R28, PT ;  /* 0x0000001c2d00720c */ /* 0x000fe40003f04270 */
[-C--:B------:R-:W-:Y:S02]  /*261a0*/  MOV R28, R29.reuse ;  /* 0x0000001d001c7202 */ /* 0x080fe40000000f00 */
[----:B------:R-:W-:-:S09]  /*261b0*/  SEL R20, R20, R29, P0 ;  /* 0x0000001d14147207 */ /* 0x000fd20000000000 */
.L_x_2369:
[----:B------:R-:W-:Y:S05]  /*261c0*/  BSYNC.RECONVERGENT B0 ;  /* 0x0000000000007941 */ /* 0x000fea0003800200 */
.L_x_2368:
        /* <DEDUP_REMOVED lines=45> */
.L_x_2375:
        /* <DEDUP_REMOVED lines=12> */
.L_x_2374:
[----:B------:R-:W-:Y:S02]  /*26560*/  ISETP.GT.AND P0, PT, R43, R32, PT ;  /* 0x000000202b00720c */ /* 0x000fe40003f04270 */
[-C--:B------:R-:W-:Y:S02]  /*26570*/  MOV R29, R39.reuse ;  /* 0x00000027001d7202 */ /* 0x080fe40000000f00 */
[----:B------:R-:W-:-:S09]  /*26580*/  SEL R20, R20, R39, P0 ;  /* 0x0000002714147207 */ /* 0x000fd20000000000 */
.L_x_2373:
[----:B------:R-:W-:Y:S05]  /*26590*/  BSYNC.RECONVERGENT B0 ;  /* 0x0000000000007941 */ /* 0x000fea0003800200 */
.L_x_2372:
        /* <DEDUP_REMOVED lines=45> */
.L_x_2379:
        /* <DEDUP_REMOVED lines=12> */
.L_x_2378:
[----:B------:R-:W-:Y:S02]  /*26930*/  ISETP.GT.AND P0, PT, R43, R30, PT ;  /* 0x0000001e2b00720c */ /* 0x000fe40003f04270 */
[-C--:B------:R-:W-:Y:S02]  /*26940*/  MOV R30, R31.reuse ;  /* 0x0000001f001e7202 */ /* 0x080fe40000000f00 */
[----:B------:R-:W-:-:S09]  /*26950*/  SEL R20, R20, R31, P0 ;  /* 0x0000001f14147207 */ /* 0x000fd20000000000 */
.L_x_2377:
[----:B------:R-:W-:Y:S05]  /*26960*/  BSYNC.RECONVERGENT B0 ;  /* 0x0000000000007941 */ /* 0x000fea0003800200 */
.L_x_2376:
        /* <DEDUP_REMOVED lines=45> */
.L_x_2383:
        /* <DEDUP_REMOVED lines=12> */
.L_x_2382:
[----:B------:R-:W-:Y:S02]  /*26d00*/  ISETP.GT.AND P0, PT, R41, R34, PT ;  /* 0x000000222900720c */ /* 0x000fe40003f04270 */
[-C--:B------:R-:W-:Y:S02]  /*26d10*/  MOV R31, R37.reuse ;  /* 0x00000025001f7202 */ /* 0x080fe40000000f00 */
[----:B------:R-:W-:-:S09]  /*26d20*/  SEL R20, R20, R37, P0 ;  /* 0x0000002514147207 */ /* 0x000fd20000000000 */
.L_x_2381:
[----:B------:R-:W-:Y:S05]  /*26d30*/  BSYNC.RECONVERGENT B0 ;  /* 0x0000000000007941 */ /* 0x000fea0003800200 */
.L_x_2380:
        /* <DEDUP_REMOVED lines=45> */
.L_x_2387:
        /* <DEDUP_REMOVED lines=12> */
.L_x_2386:
[----:B------:R-:W-:Y:S02]  /*270d0*/  ISETP.GT.AND P0, PT, R41, R32, PT ;  /* 0x000000202900720c */ /* 0x000fe40003f04270 */
[-C--:B------:R-:W-:Y:S02]  /*270e0*/  MOV R32, R33.reuse ;  /* 0x0000002100207202 */ /* 0x080fe40000000f00 */
[----:B------:R-:W-:-:S09]  /*270f0*/  SEL R20, R20, R33, P0 ;  /* 0x0000002114147207 */ /* 0x000fd20000000000 */
.L_x_2385:
[----:B------:R-:W-:Y:S05]  /*27100*/  BSYNC.RECONVERGENT B0 ;  /* 0x0000000000007941 */ /* 0x000fea0003800200 */
.L_x_2384:
        /* <DEDUP_REMOVED lines=45> */
.L_x_2391:
        /* <DEDUP_REMOVED lines=12> */
.L_x_2390:
[----:B------:R-:W-:Y:S02]  /*274a0*/  ISETP.GT.AND P0, PT, R37, R38, PT ;  /* 0x000000262500720c */ /* 0x000fe40003f04270 */
[-C--:B------:R-:W-:Y:S02]  /*274b0*/  MOV R33, R35.reuse ;  /* 0x0000002300217202 */ /* 0x080fe40000000f00 */
[----:B------:R-:W-:-:S09]  /*274c0*/  SEL R20, R20, R35, P0 ;  /* 0x0000002314147207 */ /* 0x000fd20000000000 */
.L_x_2389:
[----:B------:R-:W-:Y:S05]  /*274d0*/  BSYNC.RECONVERGENT B0 ;  /* 0x0000000000007941 */ /* 0x000fea0003800200 */
.L_x_2388:
        /* <DEDUP_REMOVED lines=39> */
[----:B------:R-:W-:-:S04]  /*27750*/  IMAD.HI R34, R23, 0x66666667, RZ ;  /* 0x6666666717227827 */ /* 0x000fc800078e02ff */
[----:B------:R-:W-:Y:S01]  /*27760*/  IMAD.MOV.U32 R38, RZ, RZ, RZ ;  /* 0x000000ffff267224 */ /* 0x000fe200078e00ff */
[----:B------:R-:W-:-:S04]  /*27770*/  SHF.R.U32.HI R37, RZ, 0x1f, R34 ;  /* 0x0000001fff257819 */ /* 0x000fc80000011622 */
[----:B------:R-:W-:Y:S02]  /*27780*/  LEA.HI.SX32 R34, R34, R37, 0x1e ;  /* 0x0000002522227211 */ /* 0x000fe400078ff2ff */
[----:B------:R-:W-:-:S03]  /*27790*/  MOV R37, R20 ;  /* 0x0000001400257202 */ /* 0x000fc60000000f00 */
[----:B------:R-:W-:-:S07]  /*277a0*/  IMAD R34, R34, -0xa, R23 ;  /* 0xfffffff622227824 */ /* 0x000fce00078e0217 */
.L_x_2395:
        /* <DEDUP_REMOVED lines=12> */
.L_x_2394:
[----:B------:R-:W-:Y:S02]  /*27870*/  ISETP.GT.AND P0, PT, R37, R34, PT ;  /* 0x000000222500720c */ /* 0x000fe40003f04270 */
[-C--:B------:R-:W-:Y:S02]  /*27880*/  MOV R34, R23.reuse ;  /* 0x0000001700227202 */ /* 0x080fe40000000f00 */
[----:B------:R-:W-:-:S09]  /*27890*/  SEL R20, R20, R23, P0 ;  /* 0x0000001714147207 */ /* 0x000fd20000000000 */
.L_x_2393:
[----:B------:R-:W-:Y:S05]  /*278a0*/  BSYNC.RECONVERGENT B0 ;  /* 0x0000000000007941 */ /* 0x000fea0003800200 */
.L_x_2392:
        /* <DEDUP_REMOVED lines=45> */
.L_x_2399:
        /* <DEDUP_REMOVED lines=12> */
.L_x_2398:
[----:B------:R-:W-:Y:S02]  /*27c40*/  ISETP.GT.AND P0, PT, R23, R38, PT ;  /* 0x000000261700720c */ /* 0x000fe40003f04270 */
[-C--:B------:R-:W-:Y:S02]  /*27c50*/  MOV R23, R17.reuse ;  /* 0x0000001100177202 */ /* 0x080fe40000000f00 */
[----:B------:R-:W-:-:S09]  /*27c60*/  SEL R20, R20, R17, P0 ;  /* 0x0000001114147207 */ /* 0x000fd20000000000 */
.L_x_2397:
[----:B------:R-:W-:Y:S05]  /*27c70*/  BSYNC.RECONVERGENT B0 ;  /* 0x0000000000007941 */ /* 0x000fea0003800200 */
.L_x_2396:
        /* <DEDUP_REMOVED lines=46> */
.L_x_2405:
        /* <DEDUP_REMOVED lines=11> */
.L_x_2404:
[----:B------:R-:W-:-:S04]  /*28010*/  ISETP.GT.AND P0, PT, R17, R38, PT ;  /* 0x000000261100720c */ /* 0x000fc80003f04270 */
[----:B------:R-:W-:Y:S02]  /*28020*/  SEL R17, R19, R0, P0 ;  /* 0x0000000013117207 */ /* 0x000fe40000000000 */
[----:B------:R-:W-:-:S03]  /*28030*/  SEL R0, R0, R19, P0 ;  /* 0x0000001300007207 */ /* 0x000fc60000000000 */
[----:B------:R-:W-:-:S07]  /*28040*/  IMAD.MOV.U32 R19, RZ, RZ, R17 ;  /* 0x000000ffff137224 */ /* 0x000fce00078e0011 */
.L_x_2403:
[----:B------:R-:W-:Y:S05]  /*28050*/  BSYNC.RECONVERGENT B1 ;  /* 0x0000000000017941 */ /* 0x000fea0003800200 */
.L_x_2402:
        /* <DEDUP_REMOVED lines=40> */
.L_x_2409:
        /* <DEDUP_REMOVED lines=11> */
.L_x_2408:
[----:B------:R-:W-:-:S04]  /*28390*/  ISETP.GT.AND P0, PT, R17, R38, PT ;  /* 0x000000261100720c */ /* 0x000fc80003f04270 */
[----:B------:R-:W-:Y:S02]  /*283a0*/  SEL R17, R21, R22, P0 ;  /* 0x0000001615117207 */ /* 0x000fe40000000000 */
[----:B------:R-:W-:-:S03]  /*283b0*/  SEL R22, R22, R21, P0 ;  /* 0x0000001516167207 */ /* 0x000fc60000000000 */
[----:B------:R-:W-:-:S07]  /*283c0*/  IMAD.MOV.U32 R21, RZ, RZ, R17 ;  /* 0x000000ffff157224 */ /* 0x000fce00078e0011 */
.L_x_2407:
[----:B------:R-:W-:Y:S05]  /*283d0*/  BSYNC.RECONVERGENT B1 ;  /* 0x0000000000017941 */ /* 0x000fea0003800200 */
.L_x_2406:
        /* <DEDUP_REMOVED lines=40> */
.L_x_2413:
        /* <DEDUP_REMOVED lines=11> */
.L_x_2412:
[----:B------:R-:W-:-:S04]  /*28710*/  ISETP.GT.AND P0, PT, R17, R38, PT ;  /* 0x000000261100720c */ /* 0x000fc80003f04270 */
[----:B------:R-:W-:Y:S02]  /*28720*/  SEL R17, R25, R24, P0 ;  /* 0x0000001819117207 */ /* 0x000fe40000000000 */
[----:B------:R-:W-:-:S03]  /*28730*/  SEL R24, R24, R25, P0 ;  /* 0x0000001918187207 */ /* 0x000fc60000000000 */
[----:B------:R-:W-:-:S07]  /*28740*/  IMAD.MOV.U32 R25, RZ, RZ, R17 ;  /* 0x000000ffff197224 */ /* 0x000fce00078e0011 */
.L_x_2411:
[----:B------:R-:W-:Y:S05]  /*28750*/  BSYNC.RECONVERGENT B1 ;  /* 0x0000000000017941 */ /* 0x000fea0003800200 */
.L_x_2410:
        /* <DEDUP_REMOVED lines=40> */
.L_x_2417:
        /* <DEDUP_REMOVED lines=11> */
.L_x_2416:
[----:B------:R-:W-:-:S04]  /*28a90*/  ISETP.GT.AND P0, PT, R17, R38, PT ;  /* 0x000000261100720c */ /* 0x000fc80003f04270 */
[----:B------:R-:W-:Y:S02]  /*28aa0*/  SEL R17, R27, R26, P0 ;  /* 0x0000001a1b117207 */ /* 0x000fe40000000000 */
[----:B------:R-:W-:-:S03]  /*28ab0*/  SEL R26, R26, R27, P0 ;  /* 0x0000001b1a1a7207 */ /* 0x000fc60000000000 */
[----:B------:R-:W-:-:S07]  /*28ac0*/  IMAD.MOV.U32 R27, RZ, RZ, R17 ;  /* 0x000000ffff1b7224 */ /* 0x000fce00078e0011 */
.L_x_2415:
[----:B------:R-:W-:Y:S05]  /*28ad0*/  BSYNC.RECONVERGENT B1 ;  /* 0x0000000000017941 */ /* 0x000fea0003800200 */
.L_x_2414:
        /* <DEDUP_REMOVED lines=40> */
.L_x_2421:
        /* <DEDUP_REMOVED lines=11> */
.L_x_2420:
[----:B------:R-:W-:-:S04]  /*28e10*/  ISETP.GT.AND P0, PT, R17, R38, PT ;  /* 0x000000261100720c */ /* 0x000fc80003f04270 */
[----:B------:R-:W-:Y:S02]  /*28e20*/  SEL R17, R29, R28, P0 ;  /* 0x0000001c1d117207 */ /* 0x000fe40000000000 */
[----:B------:R-:W-:-:S03]  /*28e30*/  SEL R28, R28, R29, P0 ;  /* 0x0000001d1c1c7207 */ /* 0x000fc60000000000 */
[----:B------:R-:W-:-:S07]  /*28e40*/  IMAD.MOV.U32 R29, RZ, RZ, R17 ;  /* 0x000000ffff1d7224 */ /* 0x000fce00078e0011 */
.L_x_2419:
[----:B------:R-:W-:Y:S05]  /*28e50*/  BSYNC.RECONVERGENT B1 ;  /* 0x0000000000017941 */ /* 0x000fea0003800200 */
.L_x_2418:
        /* <DEDUP_REMOVED lines=40> */
.L_x_2425:
        /* <DEDUP_REMOVED lines=11> */
.L_x_2424:
[----:B------:R-:W-:-:S04]  /*29190*/  ISETP.GT.AND P0, PT, R17, R38, PT ;  /* 0x000000261100720c */ /* 0x000fc80003f04270 */
[----:B------:R-:W-:Y:S02]  /*291a0*/  SEL R17, R31, R30, P0 ;  /* 0x0000001e1f117207 */ /* 0x000fe40000000000 */
[----:B------:R-:W-:-:S03]  /*291b0*/  SEL R30, R30, R31, P0 ;  /* 0x0000001f1e1e7207 */ /* 0x000fc60000000000 */
[----:B------:R-:W-:-:S07]  /*291c0*/  IMAD.MOV.U32 R31, RZ, RZ, R17 ;  /* 0x000000ffff1f7224 */ /* 0x000fce00078e0011 */
.L_x_2423:
[----:B------:R-:W-:Y:S05]  /*291d0*/  BSYNC.RECONVERGENT B1 ;  /* 0x0000000000017941 */ /* 0x000fea0003800200 */
.L_x_2422:
        /* <DEDUP_REMOVED lines=40> */
.L_x_2429:
        /* <DEDUP_REMOVED lines=11> */
.L_x_2428:
[----:B------:R-:W-:-:S04]  /*29510*/  ISETP.GT.AND P0, PT, R17, R38, PT ;  /* 0x000000261100720c */ /* 0x000fc80003f04270 */
[----:B------:R-:W-:Y:S02]  /*29520*/  SEL R17, R33, R32, P0 ;  /* 0x0000002021117207 */ /* 0x000fe40000000000 */
[----:B------:R-:W-:-:S03]  /*29530*/  SEL R32, R32, R33, P0 ;  /* 0x0000002120207207 */ /* 0x000fc60000000000 */
[----:B------:R-:W-:-:S07]  /*29540*/  IMAD.MOV.U32 R33, RZ, RZ, R17 ;  /* 0x000000ffff217224 */ /* 0x000fce00078e0011 */
.L_x_2427:
[----:B------:R-:W-:Y:S05]  /*29550*/  BSYNC.RECONVERGENT B1 ;  /* 0x0000000000017941 */ /* 0x000fea0003800200 */
.L_x_2426:
        /* <DEDUP_REMOVED lines=40> */
.L_x_2433:
        /* <DEDUP_REMOVED lines=11> */
.L_x_2432:
[----:B------:R-:W-:-:S04]  /*29890*/  ISETP.GT.AND P0, PT, R17, R38, PT ;  /* 0x000000261100720c */ /* 0x000fc80003f04270 */
[----:B------:R-:W-:Y:S02]  /*298a0*/  SEL R17, R23, R34, P0 ;  /* 0x0000002217117207 */ /* 0x000fe40000000000 */
[----:B------:R-:W-:-:S03]  /*298b0*/  SEL R34, R34, R23, P0 ;  /* 0x0000001722227207 */ /* 0x000fc60000000000 */
[----:B------:R-:W-:-:S07]  /*298c0*/  IMAD.MOV.U32 R23, RZ, RZ, R17 ;  /* 0x000000ffff177224 */ /* 0x000fce00078e0011 */
.L_x_2431:
[----:B------:R-:W-:Y:S05]  /*298d0*/  BSYNC.RECONVERGENT B1 ;  /* 0x0000000000017941 */ /* 0x000fea0003800200 */
.L_x_2430:
        /* <DEDUP_REMOVED lines=40> */
.L_x_2437:
        /* <DEDUP_REMOVED lines=11> */
.L_x_2436:
[----:B------:R-:W-:-:S04]  /*29c10*/  ISETP.GT.AND P0, PT, R35, R38, PT ;  /* 0x000000262300720c */ /* 0x000fc80003f04270 */
[----:B------:R-:W-:Y:S02]  /*29c20*/  SEL R17, R22, R19, P0 ;  /* 0x0000001316117207 */ /* 0x000fe40000000000 */
[----:B------:R-:W-:-:S03]  /*29c30*/  SEL R19, R19, R22, P0 ;  /* 0x0000001613137207 */ /* 0x000fc60000000000 */
[----:B------:R-:W-:-:S07]  /*29c40*/  IMAD.MOV.U32 R22, RZ, RZ, R17 ;  /* 0x000000ffff167224 */ /* 0x000fce00078e0011 */
.L_x_2435:
[----:B------:R-:W-:Y:S05]  /*29c50*/  BSYNC.RECONVERGENT B1 ;  /* 0x0000000000017941 */ /* 0x000fea0003800200 */
.L_x_2434:
        /* <DEDUP_REMOVED lines=40> */
.L_x_2441:
        /* <DEDUP_REMOVED lines=11> */
.L_x_2440:
[----:B------:R-:W-:-:S04]  /*29f90*/  ISETP.GT.AND P0, PT, R35, R38, PT ;  /* 0x000000262300720c */ /* 0x000fc80003f04270 */
[----:B------:R-:W-:Y:S02]  /*29fa0*/  SEL R17, R24, R21, P0 ;  /* 0x0000001518117207 */ /* 0x000fe40000000000 */
[----:B------:R-:W-:-:S03]  /*29fb0*/  SEL R21, R21, R24, P0 ;  /* 0x0000001815157207 */ /* 0x000fc60000000000 */
[----:B------:R-:W-:-:S07]  /*29fc0*/  IMAD.MOV.U32 R24, RZ, RZ, R17 ;  /* 0x000000ffff187224 */ /* 0x000fce00078e0011 */
.L_x_2439:
[----:B------:R-:W-:Y:S05]  /*29fd0*/  BSYNC.RECONVERGENT B1 ;  /* 0x0000000000017941 */ /* 0x000fea0003800200 */
.L_x_2438:
        /* <DEDUP_REMOVED lines=40> */
.L_x_2445:
        /* <DEDUP_REMOVED lines=11> */
.L_x_2444:
[----:B------:R-:W-:-:S04]  /*2a310*/  ISETP.GT.AND P0, PT, R35, R38, PT ;  /* 0x000000262300720c */ /* 0x000fc80003f04270 */
[----:B------:R-:W-:Y:S02]  /*2a320*/  SEL R17, R26, R25, P0 ;  /* 0x000000191a117207 */ /* 0x000fe40000000000 */
[----:B------:R-:W-:-:S03]  /*2a330*/  SEL R25, R25, R26, P0 ;  /* 0x0000001a19197207 */ /* 0x000fc60000000000 */
[----:B------:R-:W-:-:S07]  /*2a340*/  IMAD.MOV.U32 R26, RZ, RZ, R17 ;  /* 0x000000ffff1a7224 */ /* 0x000fce00078e0011 */
.L_x_2443:
[----:B------:R-:W-:Y:S05]  /*2a350*/  BSYNC.RECONVERGENT B1 ;  /* 0x0000000000017941 */ /* 0x000fea0003800200 */
.L_x_2442:
        /* <DEDUP_REMOVED lines=40> */
.L_x_2449:
        /* <DEDUP_REMOVED lines=11> */
.L_x_2448:
[----:B------:R-:W-:-:S04]  /*2a690*/  ISETP.GT.AND P0, PT, R35, R38, PT ;  /* 0x000000262300720c */ /* 0x000fc80003f04270 */
[----:B------:R-:W-:Y:S02]  /*2a6a0*/  SEL R17, R28, R27, P0 ;  /* 0x0000001b1c117207 */ /* 0x000fe40000000000 */
[----:B------:R-:W-:-:S03]  /*2a6b0*/  SEL R27, R27, R28, P0 ;  /* 0x0000001c1b1b7207 */ /* 0x000fc60000000000 */
[----:B------:R-:W-:-:S07]  /*2a6c0*/  IMAD.MOV.U32 R28, RZ, RZ, R17 ;  /* 0x000000ffff1c7224 */ /* 0x000fce00078e0011 */
.L_x_2447:
[----:B------:R-:W-:Y:S05]  /*2a6d0*/  BSYNC.RECONVERGENT B1 ;  /* 0x0000000000017941 */ /* 0x000fea0003800200 */
.L_x_2446:
        /* <DEDUP_REMOVED lines=40> */
.L_x_2453:
        /* <DEDUP_REMOVED lines=11> */
.L_x_2452:
[----:B------:R-:W-:-:S04]  /*2aa10*/  ISETP.GT.AND P0, PT, R35, R38, PT ;  /* 0x000000262300720c */ /* 0x000fc80003f04270 */
[----:B------:R-:W-:Y:S02]  /*2aa20*/  SEL R17, R30, R29, P0 ;  /* 0x0000001d1e117207 */ /* 0x000fe40000000000 */
[----:B------:R-:W-:-:S03]  /*2aa30*/  SEL R29, R29, R30, P0 ;  /* 0x0000001e1d1d7207 */ /* 0x000fc60000000000 */
[----:B------:R-:W-:-:S07]  /*2aa40*/  IMAD.MOV.U32 R30, RZ, RZ, R17 ;  /* 0x000000ffff1e7224 */ /* 0x000fce00078e0011 */
.L_x_2451:
[----:B------:R-:W-:Y:S05]  /*2aa50*/  BSYNC.RECONVERGENT B1 ;  /* 0x0000000000017941 */ /* 0x000fea0003800200 */
.L_x_2450:
        /* <DEDUP_REMOVED lines=40> */
.L_x_2457:
        /* <DEDUP_REMOVED lines=11> */
.L_x_2456:
[----:B------:R-:W-:-:S04]  /*2ad90*/  ISETP.GT.AND P0, PT, R35, R38, PT ;  /* 0x000000262300720c */ /* 0x000fc80003f04270 */
[----:B------:R-:W-:Y:S02]  /*2ada0*/  SEL R17, R32, R31, P0 ;  /* 0x0000001f20117207 */ /* 0x000fe40000000000 */
[----:B------:R-:W-:-:S03]  /*2adb0*/  SEL R31, R31, R32, P0 ;  /* 0x000000201f1f7207 */ /* 0x000fc60000000000 */
[----:B------:R-:W-:-:S07]  /*2adc0*/  IMAD.MOV.U32 R32, RZ, RZ, R17 ;  /* 0x000000ffff207224 */ /* 0x000fce00078e0011 */
.L_x_2455:
[----:B------:R-:W-:Y:S05]  /*2add0*/  BSYNC.RECONVERGENT B1 ;  /* 0x0000000000017941 */ /* 0x000fea0003800200 */
.L_x_2454:
        /* <DEDUP_REMOVED lines=40> */
.L_x_2461:
        /* <DEDUP_REMOVED lines=11> */
.L_x_2460:
[----:B------:R-:W-:-:S04]  /*2b110*/  ISETP.GT.AND P0, PT, R35, R38, PT ;  /* 0x000000262300720c */ /* 0x000fc80003f04270 */
[----:B------:R-:W-:Y:S02]  /*2b120*/  SEL R17, R34, R33, P0 ;  /* 0x0000002122117207 */ /* 0x000fe40000000000 */
[----:B------:R-:W-:-:S03]  /*2b130*/  SEL R33, R33, R34, P0 ;  /* 0x0000002221217207 */ /* 0x000fc60000000000 */
[----:B------:R-:W-:-:S07]  /*2b140*/  IMAD.MOV.U32 R34, RZ, RZ, R17 ;  /* 0x000000ffff227224 */ /* 0x000fce00078e0011 */
.L_x_2459:
[----:B------:R-:W-:Y:S05]  /*2b150*/  BSYNC.RECONVERGENT B1 ;  /* 0x0000000000017941 */ /* 0x000fea0003800200 */
.L_x_2458:
        /* <DEDUP_REMOVED lines=40> */
.L_x_2465:
        /* <DEDUP_REMOVED lines=11> */
.L_x_2464:
[----:B------:R-:W-:-:S04]  /*2b490*/  ISETP.GT.AND P0, PT, R35, R38, PT ;  /* 0x000000262300720c */ /* 0x000fc80003f04270 */
[----:B------:R-:W-:Y:S02]  /*2b4a0*/  SEL R17, R18, R23, P0 ;  /* 0x0000001712117207 */ /* 0x000fe40000000000 */
[----:B------:R-:W-:-:S03]  /*2b4b0*/  SEL R23, R23, R18, P0 ;  /* 0x0000001217177207 */ /* 0x000fc60000000000 */
[----:B------:R-:W-:-:S07]  /*2b4c0*/  IMAD.MOV.U32 R18, RZ, RZ, R17 ;  /* 0x000000ffff127224 */ /* 0x000fce00078e0011 */
.L_x_2463:
[----:B------:R-:W-:Y:S05]  /*2b4d0*/  BSYNC.RECONVERGENT B1 ;  /* 0x0000000000017941 */ /* 0x000fea0003800200 */
.L_x_2462:
        /* <DEDUP_REMOVED lines=40> */
.L_x_2469:
        /* <DEDUP_REMOVED lines=11> */
.L_x_2468:
[----:B------:R-:W-:-:S04]  /*2b810*/  ISETP.GT.AND P0, PT, R20, R37, PT ;  /* 0x000000251400720c */ /* 0x000fc80003f04270 */
[----:B------:R-:W-:Y:S02]  /*2b820*/  SEL R17, R19, R0, P0 ;  /* 0x0000000013117207 */ /* 0x000fe40000000000 */
[----:B------:R-:W-:-:S03]  /*2b830*/  SEL R0, R0, R19, P0 ;  /* 0x0000001300007207 */ /* 0x000fc60000000000 */
[----:B------:R-:W-:-:S07]  /*2b840*/  IMAD.MOV.U32 R19, RZ, RZ, R17 ;  /* 0x000000ffff137224 */ /* 0x000fce00078e0011 */
.L_x_2467:
[----:B------:R-:W-:Y:S05]  /*2b850*/  BSYNC.RECONVERGENT B1 ;  /* 0x0000000000017941 */ /* 0x000fea0003800200 */
.L_x_2466:
        /* <DEDUP_REMOVED lines=40> */
.L_x_2473:
        /* <DEDUP_REMOVED lines=11> */
.L_x_2472:
[----:B------:R-:W-:-:S04]  /*2bb90*/  ISETP.GT.AND P0, PT, R20, R37, PT ;  /* 0x000000251400720c */ /* 0x000fc80003f04270 */
[----:B------:R-:W-:Y:S02]  /*2bba0*/  SEL R17, R21, R22, P0 ;  /* 0x0000001615117207 */ /* 0x000fe40000000000 */
[----:B------:R-:W-:-:S03]  /*2bbb0*/  SEL R22, R22, R21, P0 ;  /* 0x0000001516167207 */ /* 0x000fc60000000000 */
[----:B------:R-:W-:-:S07]  /*2bbc0*/  IMAD.MOV.U32 R21, RZ, RZ, R17 ;  /* 0x000000ffff157224 */ /* 0x000fce00078e0011 */
.L_x_2471:
[----:B------:R-:W-:Y:S05]  /*2bbd0*/  BSYNC.RECONVERGENT B1 ;  /* 0x0000000000017941 */ /* 0x000fea0003800200 */
.L_x_2470:
        /* <DEDUP_REMOVED lines=40> */
.L_x_2477:
        /* <DEDUP_REMOVED lines=11> */
.L_x_2476:
[----:B------:R-:W-:-:S04]  /*2bf10*/  ISETP.GT.AND P0, PT, R20, R37, PT ;  /* 0x000000251400720c */ /* 0x000fc80003f04270 */
[----:B------:R-:W-:Y:S02]  /*2bf20*/  SEL R17, R25, R24, P0 ;  /* 0x0000001819117207 */ /* 0x000fe40000000000 */
[----:B------:R-:W-:-:S03]  /*2bf30*/  SEL R24, R24, R25, P0 ;  /* 0x0000001918187207 */ /* 0x000fc60000000000 */
[----:B------:R-:W-:-:S07]  /*2bf40*/  IMAD.MOV.U32 R25, RZ, RZ, R17 ;  /* 0x000000ffff197224 */ /* 0x000fce00078e0011 */
.L_x_2475:
[----:B------:R-:W-:Y:S05]  /*2bf50*/  BSYNC.RECONVERGENT B1 ;  /* 0x0000000000017941 */ /* 0x000fea0003800200 */
.L_x_2474:
        /* <DEDUP_REMOVED lines=40> */
.L_x_2481:
        /* <DEDUP_REMOVED lines=11> */
.L_x_2480:
[----:B------:R-:W-:-:S04]  /*2c290*/  ISETP.GT.AND P0, PT, R20, R37, PT ;  /* 0x000000251400720c */ /* 0x000fc80003f04270 */
[----:B------:R-:W-:Y:S02]  /*2c2a0*/  SEL R17, R27, R26, P0 ;  /* 0x0000001a1b117207 */ /* 0x000fe40000000000 */
[----:B------:R-:W-:-:S03]  /*2c2b0*/  SEL R26, R26, R27, P0 ;  /* 0x0000001b1a1a7207 */ /* 0x000fc60000000000 */
[----:B------:R-:W-:-:S07]  /*2c2c0*/  IMAD.MOV.U32 R27, RZ, RZ, R17 ;  /* 0x000000ffff1b7224 */ /* 0x000fce00078e0011 */
.L_x_2479:
[----:B------:R-:W-:Y:S05]  /*2c2d0*/  BSYNC.RECONVERGENT B1 ;  /* 0x0000000000017941 */ /* 0x000fea0003800200 */
.L_x_2478:
        /* <DEDUP_REMOVED lines=40> */
.L_x_2485:
        /* <DEDUP_REMOVED lines=11> */
.L_x_2484:
[----:B------:R-:W-:-:S04]  /*2c610*/  ISETP.GT.AND P0, PT, R20, R37, PT ;  /* 0x000000251400720c */ /* 0x000fc80003f04270 */
[----:B------:R-:W-:Y:S02]  /*2c620*/  SEL R17, R29, R28, P0 ;  /* 0x0000001c1d117207 */ /* 0x000fe40000000000 */
[----:B------:R-:W-:-:S03]  /*2c630*/  SEL R28, R28, R29, P0 ;  /* 0x0000001d1c1c7207 */ /* 0x000fc60000000000 */
[----:B------:R-:W-:-:S07]  /*2c640*/  IMAD.MOV.U32 R29, RZ, RZ, R17 ;  /* 0x000000ffff1d7224 */ /* 0x000fce00078e0011 */
.L_x_2483:
[----:B------:R-:W-:Y:S05]  /*2c650*/  BSYNC.RECONVERGENT B1 ;  /* 0x0000000000017941 */ /* 0x000fea0003800200 */
.L_x_2482:
        /* <DEDUP_REMOVED lines=40> */
.L_x_2489:
        /* <DEDUP_REMOVED lines=11> */
.L_x_2488:
[----:B------:R-:W-:-:S04]  /*2c990*/  ISETP.GT.AND P0, PT, R20, R37, PT ;  /* 0x000000251400720c */ /* 0x000fc80003f04270 */
[----:B------:R-:W-:Y:S02]  /*2c9a0*/  SEL R17, R31, R30, P0 ;  /* 0x0000001e1f117207 */ /* 0x000fe40000000000 */
[----:B------:R-:W-:-:S03]  /*2c9b0*/  SEL R30, R30, R31, P0 ;  /* 0x0000001f1e1e7207 */ /* 0x000fc60000000000 */
[----:B------:R-:W-:-:S07]  /*2c9c0*/  IMAD.MOV.U32 R31, RZ, RZ, R17 ;  /* 0x000000ffff1f7224 */ /* 0x000fce00078e0011 */
.L_x_2487:
[----:B------:R-:W-:Y:S05]  /*2c9d0*/  BSYNC.RECONVERGENT B1 ;  /* 0x0000000000017941 */ /* 0x000fea0003800200 */
.L_x_2486:
        /* <DEDUP_REMOVED lines=40> */
.L_x_2493:
        /* <DEDUP_REMOVED lines=11> */
.L_x_2492:
[----:B------:R-:W-:-:S04]  /*2cd10*/  ISETP.GT.AND P0, PT, R20, R37, PT ;  /* 0x000000251400720c */ /* 0x000fc80003f04270 */
[----:B------:R-:W-:Y:S02]  /*2cd20*/  SEL R17, R33, R32, P0 ;  /* 0x0000002021117207 */ /* 0x000fe40000000000 */
[----:B------:R-:W-:-:S03]  /*2cd30*/  SEL R32, R32, R33, P0 ;  /* 0x0000002120207207 */ /* 0x000fc60000000000 */
[----:B------:R-:W-:-:S07]  /*2cd40*/  IMAD.MOV.U32 R33, RZ, RZ, R17 ;  /* 0x000000ffff217224 */ /* 0x000fce00078e0011 */
.L_x_2491:
[----:B------:R-:W-:Y:S05]  /*2cd50*/  BSYNC.RECONVERGENT B1 ;  /* 0x0000000000017941 */ /* 0x000fea0003800200 */
.L_x_2490:
        /* <DEDUP_REMOVED lines=40> */
.L_x_2497:
        /* <DEDUP_REMOVED lines=11> */
.L_x_2496:
[----:B------:R-:W-:-:S04]  /*2d090*/  ISETP.GT.AND P0, PT, R20, R37, PT ;  /* 0x000000251400720c */ /* 0x000fc80003f04270 */
[----:B------:R-:W-:Y:S02]  /*2d0a0*/  SEL R17, R23, R34, P0 ;  /* 0x0000002217117207 */ /* 0x000fe40000000000 */
[----:B------:R-:W-:-:S03]  /*2d0b0*/  SEL R34, R34, R23, P0 ;  /* 0x0000001722227207 */ /* 0x000fc60000000000 */
[----:B------:R-:W-:-:S07]  /*2d0c0*/  IMAD.MOV.U32 R23, RZ, RZ, R17 ;  /* 0x000000ffff177224 */ /* 0x000fce00078e0011 */
.L_x_2495:
[----:B------:R-:W-:Y:S05]  /*2d0d0*/  BSYNC.RECONVERGENT B1 ;  /* 0x0000000000017941 */ /* 0x000fea0003800200 */
.L_x_2494:
        /* <DEDUP_REMOVED lines=40> */
.L_x_2501:
        /* <DEDUP_REMOVED lines=11> */
.L_x_2500:
[----:B------:R-:W-:-:S04]  /*2d410*/  ISETP.GT.AND P0, PT, R20, R37, PT ;  /* 0x000000251400720c */ /* 0x000fc80003f04270 */
[----:B------:R-:W-:Y:S02]  /*2d420*/  SEL R17, R22, R19, P0 ;  /* 0x0000001316117207 */ /* 0x000fe40000000000 */
[----:B------:R-:W-:-:S03]  /*2d430*/  SEL R19, R19, R22, P0 ;  /* 0x0000001613137207 */ /* 0x000fc60000000000 */
[----:B------:R-:W-:-:S07]  /*2d440*/  IMAD.MOV.U32 R22, RZ, RZ, R17 ;  /* 0x000000ffff167224 */ /* 0x000fce00078e0011 */
.L_x_2499:
[----:B------:R-:W-:Y:S05]  /*2d450*/  BSYNC.RECONVERGENT B1 ;  /* 0x0000000000017941 */ /* 0x000fea0003800200 */
.L_x_2498:
        /* <DEDUP_REMOVED lines=40> */
.L_x_2505:
        /* <DEDUP_REMOVED lines=11> */
.L_x_2504:
[----:B------:R-:W-:-:S04]  /*2d790*/  ISETP.GT.AND P0, PT, R20, R37, PT ;  /* 0x000000251400720c */ /* 0x000fc80003f04270 */
[----:B------:R-:W-:Y:S02]  /*2d7a0*/  SEL R17, R24, R21, P0 ;  /* 0x0000001518117207 */ /* 0x000fe40000000000 */
[----:B------:R-:W-:-:S03]  /*2d7b0*/  SEL R21, R21, R24, P0 ;  /* 0x0000001815157207 */ /* 0x000fc60000000000 */
[----:B------:R-:W-:-:S07]  /*2d7c0*/  IMAD.MOV.U32 R24, RZ, RZ, R17 ;  /* 0x000000ffff187224 */ /* 0x000fce00078e0011 */
.L_x_2503:
[----:B------:R-:W-:Y:S05]  /*2d7d0*/  BSYNC.RECONVERGENT B1 ;  /* 0x0000000000017941 */ /* 0x000fea0003800200 */
.L_x_2502:
        /* <DEDUP_REMOVED lines=40> */
.L_x_2509:
        /* <DEDUP_REMOVED lines=11> */
.L_x_2508:
[----:B------:R-:W-:-:S04]  /*2db10*/  ISETP.GT.AND P0, PT, R20, R37, PT ;  /* 0x000000251400720c */ /* 0x000fc80003f04270 */
[----:B------:R-:W-:Y:S02]  /*2db20*/  SEL R17, R26, R25, P0 ;  /* 0x000000191a117207 */ /* 0x000fe40000000000 */
[----:B------:R-:W-:-:S03]  /*2db30*/  SEL R25, R25, R26, P0 ;  /* 0x0000001a19197207 */ /* 0x000fc60000000000 */
[----:B------:R-:W-:-:S07]  /*2db40*/  IMAD.MOV.U32 R26, RZ, RZ, R17 ;  /* 0x000000ffff1a7224 */ /* 0x000fce00078e0011 */
.L_x_2507:
[----:B------:R-:W-:Y:S05]  /*2db50*/  BSYNC.RECONVERGENT B1 ;  /* 0x0000000000017941 */ /* 0x000fea0003800200 */
.L_x_2506:
        /* <DEDUP_REMOVED lines=40> */
.L_x_2513:
        /* <DEDUP_REMOVED lines=11> */
.L_x_2512:
[----:B------:R-:W-:-:S04]  /*2de90*/  ISETP.GT.AND P0, PT, R20, R37, PT ;  /* 0x000000251400720c */ /* 0x000fc80003f04270 */
[----:B------:R-:W-:Y:S02]  /*2dea0*/  SEL R17, R28, R27, P0 ;  /* 0x0000001b1c117207 */ /* 0x000fe40000000000 */
[----:B------:R-:W-:-:S03]  /*2deb0*/  SEL R27, R27, R28, P0 ;  /* 0x0000001c1b1b7207 */ /* 0x000fc60000000000 */
[----:B------:R-:W-:-:S07]  /*2dec0*/  IMAD.MOV.U32 R28, RZ, RZ, R17 ;  /* 0x000000ffff1c7224 */ /* 0x000fce00078e0011 */
.L_x_2511:
[----:B------:R-:W-:Y:S05]  /*2ded0*/  BSYNC.RECONVERGENT B1 ;  /* 0x0000000000017941 */ /* 0x000fea0003800200 */
.L_x_2510:
        /* <DEDUP_REMOVED lines=40> */
.L_x_2517:
        /* <DEDUP_REMOVED lines=11> */
.L_x_2516:
[----:B------:R-:W-:-:S04]  /*2e210*/  ISETP.GT.AND P0, PT, R20, R37, PT ;  /* 0x000000251400720c */ /* 0x000fc80003f04270 */
[----:B------:R-:W-:Y:S02]  /*2e220*/  SEL R17, R30, R29, P0 ;  /* 0x0000001d1e117207 */ /* 0x000fe40000000000 */
[----:B------:R-:W-:-:S03]  /*2e230*/  SEL R29, R29, R30, P0 ;  /* 0x0000001e1d1d7207 */ /* 0x000fc60000000000 */
[----:B------:R-:W-:-:S07]  /*2e240*/  IMAD.MOV.U32 R30, RZ, RZ, R17 ;  /* 0x000000ffff1e7224 */ /* 0x000fce00078e0011 */
.L_x_2515:
[----:B------:R-:W-:Y:S05]  /*2e250*/  BSYNC.RECONVERGENT B1 ;  /* 0x0000000000017941 */ /* 0x000fea0003800200 */
.L_x_2514:
        /* <DEDUP_REMOVED lines=40> */
.L_x_2521:
        /* <DEDUP_REMOVED lines=11> */
.L_x_2520:
[----:B------:R-:W-:-:S04]  /*2e590*/  ISETP.GT.AND P0, PT, R20, R37, PT ;  /* 0x000000251400720c */ /* 0x000fc80003f04270 */
[----:B------:R-:W-:Y:S02]  /*2e5a0*/  SEL R17, R32, R31, P0 ;  /* 0x0000001f20117207 */ /* 0x000fe40000000000 */
[----:B------:R-:W-:-:S03]  /*2e5b0*/  SEL R31, R31, R32, P0 ;  /* 0x000000201f1f7207 */ /* 0x000fc60000000000 */
[----:B------:R-:W-:-:S07]  /*2e5c0*/  IMAD.MOV.U32 R32, RZ, RZ, R17 ;  /* 0x000000ffff207224 */ /* 0x000fce00078e0011 */
.L_x_2519:
[----:B------:R-:W-:Y:S05]  /*2e5d0*/  BSYNC.RECONVERGENT B1 ;  /* 0x0000000000017941 */ /* 0x000fea0003800200 */
.L_x_2518:
        /* <DEDUP_REMOVED lines=40> */
.L_x_2525:
        /* <DEDUP_REMOVED lines=11> */
.L_x_2524:
[----:B------:R-:W-:-:S04]  /*2e910*/  ISETP.GT.AND P0, PT, R20, R37, PT ;  /* 0x000000251400720c */ /* 0x000fc80003f04270 */
[----:B------:R-:W-:Y:S02]  /*2e920*/  SEL R17, R34, R33, P0 ;  /* 0x0000002122117207 */ /* 0x000fe40000000000 */
[----:B------:R-:W-:-:S03]  /*2e930*/  SEL R33, R33, R34, P0 ;  /* 0x0000002221217207 */ /* 0x000fc60000000000 */
[----:B------:R-:W-:-:S07]  /*2e940*/  IMAD.MOV.U32 R34, RZ, RZ, R17 ;  /* 0x000000ffff227224 */ /* 0x000fce00078e0011 */
.L_x_2523:
[----:B------:R-:W-:Y:S05]  /*2e950*/  BSYNC.RECONVERGENT B1 ;  /* 0x0000000000017941 */ /* 0x000fea0003800200 */
.L_x_2522:
        /* <DEDUP_REMOVED lines=40> */
.L_x_2529:
        /* <DEDUP_REMOVED lines=11> */
.L_x_2528:
[----:B------:R-:W-:-:S04]  /*2ec90*/  ISETP.GT.AND P0, PT, R20, R37, PT ;  /* 0x000000251400720c */ /* 0x000fc80003f04270 */
[----:B------:R-:W-:Y:S02]  /*2eca0*/  SEL R17, R18, R23, P0 ;  /* 0x0000001712117207 */ /* 0x000fe40000000000 */
[----:B------:R-:W-:-:S03]  /*2ecb0*/  SEL R23, R23, R18, P0 ;  /* 0x0000001217177207 */ /* 0x000fc60000000000 */
[----:B------:R-:W-:-:S07]  /*2ecc0*/  IMAD.MOV.U32 R18, RZ, RZ, R17 ;  /* 0x000000ffff127224 */ /* 0x000fce00078e0011 */
.L_x_2527:
[----:B------:R-:W-:Y:S05]  /*2ecd0*/  BSYNC.RECONVERGENT B1 ;  /* 0x0000000000017941 */ /* 0x000fea0003800200 */
.L_x_2526:
        /* <DEDUP_REMOVED lines=40> */
.L_x_2533:
        /* <DEDUP_REMOVED lines=11> */
.L_x_2532:
[----:B------:R-:W-:-:S04]  /*2f010*/  ISETP.GT.AND P0, PT, R20, R37, PT ;  /* 0x000000251400720c */ /* 0x000fc80003f04270 */
[----:B------:R-:W-:Y:S02]  /*2f020*/  SEL R17, R19, R0, P0 ;  /* 0x0000000013117207 */ /* 0x000fe40000000000 */
[----:B------:R-:W-:-:S03]  /*2f030*/  SEL R0, R0, R19, P0 ;  /* 0x0000001300007207 */ /* 0x000fc60000000000 */
[----:B------:R-:W-:-:S07]  /*2f040*/  IMAD.MOV.U32 R19, RZ, RZ, R17 ;  /* 0x000000ffff137224 */ /* 0x000fce00078e0011 */
.L_x_2531:
[----:B------:R-:W-:Y:S05]  /*2f050*/  BSYNC.RECONVERGENT B1 ;  /* 0x0000000000017941 */ /* 0x000fea0003800200 */
.L_x_2530:
        /* <DEDUP_REMOVED lines=40> */
.L_x_2537:
        /* <DEDUP_REMOVED lines=11> */
.L_x_2536:
[----:B------:R-:W-:-:S04]  /*2f390*/  ISETP.GT.AND P0, PT, R20, R37, PT ;  /* 0x000000251400720c */ /* 0x000fc80003f04270 */
[----:B------:R-:W-:Y:S02]  /*2f3a0*/  SEL R17, R21, R22, P0 ;  /* 0x0000001615117207 */ /* 0x000fe40000000000 */
[----:B------:R-:W-:-:S03]  /*2f3b0*/  SEL R22, R22, R21, P0 ;  /* 0x0000001516167207 */ /* 0x000fc60000000000 */
[----:B------:R-:W-:-:S07]  /*2f3c0*/  IMAD.MOV.U32 R21, RZ, RZ, R17 ;  /* 0x000000ffff157224 */ /* 0x000fce00078e0011 */
.L_x_2535:
[----:B------:R-:W-:Y:S05]  /*2f3d0*/  BSYNC.RECONVERGENT B1 ;  /* 0x0000000000017941 */ /* 0x000fea0003800200 */
.L_x_2534:
        /* <DEDUP_REMOVED lines=40> */
.L_x_2541:
        /* <DEDUP_REMOVED lines=11> */
.L_x_2540:
[----:B------:R-:W-:-:S04]  /*2f710*/  ISETP.GT.AND P0, PT, R20, R37, PT ;  /* 0x000000251400720c */ /* 0x000fc80003f04270 */
[----:B------:R-:W-:Y:S02]  /*2f720*/  SEL R17, R25, R24, P0 ;  /* 0x0000001819117207 */ /* 0x000fe40000000000 */
[----:B------:R-:W-:-:S03]  /*2f730*/  SEL R24, R24, R25, P0 ;  /* 0x0000001918187207 */ /* 0x000fc60000000000 */
[----:B------:R-:W-:-:S07]  /*2f740*/  IMAD.MOV.U32 R25, RZ, RZ, R17 ;  /* 0x000000ffff197224 */ /* 0x000fce00078e0011 */
.L_x_2539:
[----:B------:R-:W-:Y:S05]  /*2f750*/  BSYNC.RECONVERGENT B1 ;  /* 0x0000000000017941 */ /* 0x000fea0003800200 */
.L_x_2538:
        /* <DEDUP_REMOVED lines=40> */
.L_x_2545:
        /* <DEDUP_REMOVED lines=11> */
.L_x_2544:
[----:B------:R-:W-:-:S04]  /*2fa90*/  ISETP.GT.AND P0, PT, R20, R37, PT ;  /* 0x000000251400720c */ /* 0x000fc80003f04270 */
[----:B------:R-:W-:Y:S02]  /*2faa0*/  SEL R17, R27, R26, P0 ;  /* 0x0000001a1b117207 */ /* 0x000fe40000000000 */
[----:B------:R-:W-:-:S03]  /*2fab0*/  SEL R26, R26, R27, P0 ;  /* 0x0000001b1a1a7207 */ /* 0x000fc60000000000 */
[----:B------:R-:W-:-:S07]  /*2fac0*/  IMAD.MOV.U32 R27, RZ, RZ, R17 ;  /* 0x000000ffff1b7224 */ /* 0x000fce00078e0011 */
.L_x_2543:
[----:B------:R-:W-:Y:S05]  /*2fad0*/  BSYNC.RECONVERGENT B1 ;  /* 0x0000000000017941 */ /* 0x000fea0003800200 */
.L_x_2542:
        /* <DEDUP_REMOVED lines=40> */
.L_x_2549:
        /* <DEDUP_REMOVED lines=11> */
.L_x_2548:
[----:B------:R-:W-:-:S04]  /*2fe10*/  ISETP.GT.AND P0, PT, R20, R37, PT ;  /* 0x000000251400720c */ /* 0x000fc80003f04270 */
[----:B------:R-:W-:Y:S02]  /*2fe20*/  SEL R17, R29, R28, P0 ;  /* 0x0000001c1d117207 */ /* 0x000fe40000000000 */
[----:B------:R-:W-:-:S03]  /*2fe30*/  SEL R28, R28, R29, P0 ;  /* 0x0000001d1c1c7207 */ /* 0x000fc60000000000 */
[----:B------:R-:W-:-:S07]  /*2fe40*/  IMAD.MOV.U32 R29, RZ, RZ, R17 ;  /* 0x000000ffff1d7224 */ /* 0x000fce00078e0011 */
.L_x_2547:
[----:B------:R-:W-:Y:S05]  /*2fe50*/  BSYNC.RECONVERGENT B1 ;  /* 0x0000000000017941 */ /* 0x000fea0003800200 */
.L_x_2546:
        /* <DEDUP_REMOVED lines=40> */
.L_x_2553:
        /* <DEDUP_REMOVED lines=11> */
.L_x_2552:
[----:B------:R-:W-:-:S04]  /*30190*/  ISETP.GT.AND P0, PT, R20, R37, PT ;  /* 0x000000251400720c */ /* 0x000fc80003f04270 */
[----:B------:R-:W-:Y:S02]  /*301a0*/  SEL R17, R31, R30, P0 ;  /* 0x0000001e1f117207 */ /* 0x000fe40000000000 */
[----:B------:R-:W-:-:S03]  /*301b0*/  SEL R30, R30, R31, P0 ;  /* 0x0000001f1e1e7207 */ /* 0x000fc60000000000 */
[----:B------:R-:W-:-:S07]  /*301c0*/  IMAD.MOV.U32 R31, RZ, RZ, R17 ;  /* 0x000000ffff1f7224 */ /* 0x000fce00078e0011 */
.L_x_2551:
[----:B------:R-:W-:Y:S05]  /*301d0*/  BSYNC.RECONVERGENT B1 ;  /* 0x0000000000017941 */ /* 0x000fea0003800200 */
.L_x_2550:
        /* <DEDUP_REMOVED lines=40> */
.L_x_2557:
        /* <DEDUP_REMOVED lines=11> */
.L_x_2556:
[----:B------:R-:W-:-:S04]  /*30510*/  ISETP.GT.AND P0, PT, R20, R37, PT ;  /* 0x000000251400720c */ /* 0x000fc80003f04270 */
[----:B------:R-:W-:Y:S02]  /*30520*/  SEL R17, R33, R32, P0 ;  /* 0x0000002021117207 */ /* 0x000fe40000000000 */
[----:B------:R-:W-:-:S03]  /*30530*/  SEL R32, R32, R33, P0 ;  /* 0x0000002120207207 */ /* 0x000fc60000000000 */
[----:B------:R-:W-:-:S07]  /*30540*/  IMAD.MOV.U32 R33, RZ, RZ, R17 ;  /* 0x000000ffff217224 */ /* 0x000fce00078e0011 */
.L_x_2555:
[----:B------:R-:W-:Y:S05]  /*30550*/  BSYNC.RECONVERGENT B1 ;  /* 0x0000000000017941 */ /* 0x000fea0003800200 */
.L_x_2554:
        /* <DEDUP_REMOVED lines=40> */
.L_x_2561:
        /* <DEDUP_REMOVED lines=11> */
.L_x_2560:
[----:B------:R-:W-:-:S04]  /*30890*/  ISETP.GT.AND P0, PT, R20, R37, PT ;  /* 0x000000251400720c */ /* 0x000fc80003f04270 */
[----:B------:R-:W-:Y:S02]  /*308a0*/  SEL R17, R23, R34, P0 ;  /* 0x0000002217117207 */ /* 0x000fe40000000000 */
[----:B------:R-:W-:-:S03]  /*308b0*/  SEL R34, R34, R23, P0 ;  /* 0x0000001722227207 */ /* 0x000fc60000000000 */
[----:B------:R-:W-:-:S07]  /*308c0*/  IMAD.MOV.U32 R23, RZ, RZ, R17 ;  /* 0x000000ffff177224 */ /* 0x000fce00078e0011 */
.L_x_2559:
[----:B------:R-:W-:Y:S05]  /*308d0*/  BSYNC.RECONVERGENT B1 ;  /* 0x0000000000017941 */ /* 0x000fea0003800200 */
.L_x_2558:
        /* <DEDUP_REMOVED lines=40> */
.L_x_2565:
        /* <DEDUP_REMOVED lines=11> */
.L_x_2564:
[----:B------:R-:W-:-:S04]  /*30c10*/  ISETP.GT.AND P0, PT, R20, R37, PT ;  /* 0x000000251400720c */ /* 0x000fc80003f04270 */
[----:B------:R-:W-:Y:S02]  /*30c20*/  SEL R17, R22, R19, P0 ;  /* 0x0000001316117207 */ /* 0x000fe40000000000 */
[----:B------:R-:W-:-:S03]  /*30c30*/  SEL R19, R19, R22, P0 ;  /* 0x0000001613137207 */ /* 0x000fc60000000000 */
[----:B------:R-:W-:-:S07]  /*30c40*/  IMAD.MOV.U32 R22, RZ, RZ, R17 ;  /* 0x000000ffff167224 */ /* 0x000fce00078e0011 */
.L_x_2563:
[----:B------:R-:W-:Y:S05]  /*30c50*/  BSYNC.RECONVERGENT B1 ;  /* 0x0000000000017941 */ /* 0x000fea0003800200 */
.L_x_2562:
        /* <DEDUP_REMOVED lines=40> */
.L_x_2569:
        /* <DEDUP_REMOVED lines=11> */
.L_x_2568:
[----:B------:R-:W-:-:S04]  /*30f90*/  ISETP.GT.AND P0, PT, R20, R37, PT ;  /* 0x000000251400720c */ /* 0x000fc80003f04270 */
[----:B------:R-:W-:Y:S02]  /*30fa0*/  SEL R17, R24, R21, P0 ;  /* 0x0000001518117207 */ /* 0x000fe40000000000 */
[----:B------:R-:W-:-:S03]  /*30fb0*/  SEL R21, R21, R24, P0 ;  /* 0x0000001815157207 */ /* 0x000fc60000000000 */
[----:B------:R-:W-:-:S07]  /*30fc0*/  IMAD.MOV.U32 R24, RZ, RZ, R17 ;  /* 0x000000ffff187224 */ /* 0x000fce00078e0011 */
.L_x_2567:
[----:B------:R-:W-:Y:S05]  /*30fd0*/  BSYNC.RECONVERGENT B1 ;  /* 0x0000000000017941 */ /* 0x000fea0003800200 */
.L_x_2566:
        /* <DEDUP_REMOVED lines=40> */
.L_x_2573:
        /* <DEDUP_REMOVED lines=11> */
.L_x_2572:
[----:B------:R-:W-:-:S04]  /*31310*/  ISETP.GT.AND P0, PT, R20, R37, PT ;  /* 0x000000251400720c */ /* 0x000fc80003f04270 */
[----:B------:R-:W-:Y:S02]  /*31320*/  SEL R17, R26, R25, P0 ;  /* 0x000000191a117207 */ /* 0x000fe40000000000 */
[----:B------:R-:W-:-:S03]  /*31330*/  SEL R25, R25, R26, P0 ;  /* 0x0000001a19197207 */ /* 0x000fc60000000000 */
[----:B------:R-:W-:-:S07]  /*31340*/  IMAD.MOV.U32 R26, RZ, RZ, R17 ;  /* 0x000000ffff1a7224 */ /* 0x000fce00078e0011 */
.L_x_2571:
[----:B------:R-:W-:Y:S05]  /*31350*/  BSYNC.RECONVERGENT B1 ;  /* 0x0000000000017941 */ /* 0x000fea0003800200 */
.L_x_2570:
        /* <DEDUP_REMOVED lines=40> */
.L_x_2577:
        /* <DEDUP_REMOVED lines=11> */
.L_x_2576:
[----:B------:R-:W-:-:S04]  /*31690*/  ISETP.GT.AND P0, PT, R20, R37, PT ;  /* 0x000000251400720c */ /* 0x000fc80003f04270 */
[----:B------:R-:W-:Y:S02]  /*316a0*/  SEL R17, R28, R27, P0 ;  /* 0x0000001b1c117207 */ /* 0x000fe40000000000 */
[----:B------:R-:W-:-:S03]  /*316b0*/  SEL R27, R27, R28, P0 ;  /* 0x0000001c1b1b7207 */ /* 0x000fc60000000000 */
[----:B------:R-:W-:-:S07]  /*316c0*/  IMAD.MOV.U32 R28, RZ, RZ, R17 ;  /* 0x000000ffff1c7224 */ /* 0x000fce00078e0011 */
.L_x_2575:
[----:B------:R-:W-:Y:S05]  /*316d0*/  BSYNC.RECONVERGENT B1 ;  /* 0x0000000000017941 */ /* 0x000fea0003800200 */
.L_x_2574:
        /* <DEDUP_REMOVED lines=40> */
.L_x_2581:
        /* <DEDUP_REMOVED lines=11> */
.L_x_2580:
[----:B------:R-:W-:-:S04]  /*31a10*/  ISETP.GT.AND P0, PT, R20, R37, PT ;  /* 0x000000251400720c */ /* 0x000fc80003f04270 */
[----:B------:R-:W-:Y:S02]  /*31a20*/  SEL R17, R30, R29, P0 ;  /* 0x0000001d1e117207 */ /* 0x000fe40000000000 */
[----:B------:R-:W-:-:S03]  /*31a30*/  SEL R29, R29, R30, P0 ;  /* 0x0000001e1d1d7207 */ /* 0x000fc60000000000 */
[----:B------:R-:W-:-:S07]  /*31a40*/  IMAD.MOV.U32 R30, RZ, RZ, R17 ;  /* 0x000000ffff1e7224 */ /* 0x000fce00078e0011 */
.L_x_2579:
[----:B------:R-:W-:Y:S05]  /*31a50*/  BSYNC.RECONVERGENT B1 ;  /* 0x0000000000017941 */ /* 0x000fea0003800200 */
.L_x_2578:
        /* <DEDUP_REMOVED lines=40> */
.L_x_2585:
        /* <DEDUP_REMOVED lines=11> */
.L_x_2584:
[----:B------:R-:W-:-:S04]  /*31d90*/  ISETP.GT.AND P0, PT, R20, R37, PT ;  /* 0x000000251400720c */ /* 0x000fc80003f04270 */
[----:B------:R-:W-:Y:S02]  /*31da0*/  SEL R17, R32, R31, P0 ;  /* 0x0000001f20117207 */ /* 0x000fe40000000000 */
[----:B------:R-:W-:-:S03]  /*31db0*/  SEL R31, R31, R32, P0 ;  /* 0x000000201f1f7207 */ /* 0x000fc60000000000 */
[----:B------:R-:W-:-:S07]  /*31dc0*/  IMAD.MOV.U32 R32, RZ, RZ, R17 ;  /* 0x000000ffff207224 */ /* 0x000fce00078e0011 */
.L_x_2583:
[----:B------:R-:W-:Y:S05]  /*31dd0*/  BSYNC.RECONVERGENT B1 ;  /* 0x0000000000017941 */ /* 0x000fea0003800200 */
.L_x_2582:
        /* <DEDUP_REMOVED lines=40> */
.L_x_2589:
        /* <DEDUP_REMOVED lines=11> */
.L_x_2588:
[----:B------:R-:W-:-:S04]  /*32110*/  ISETP.GT.AND P0, PT, R20, R37, PT ;  /* 0x000000251400720c */ /* 0x000fc80003f04270 */
[----:B------:R-:W-:Y:S02]  /*32120*/  SEL R17, R34, R33, P0 ;  /* 0x0000002122117207 */ /* 0x000fe40000000000 */
[----:B------:R-:W-:-:S03]  /*32130*/  SEL R33, R33, R34, P0 ;  /* 0x0000002221217207 */ /* 0x000fc60000000000 */
[----:B------:R-:W-:-:S07]  /*32140*/  IMAD.MOV.U32 R34, RZ, RZ, R17 ;  /* 0x000000ffff227224 */ /* 0x000fce00078e0011 */
.L_x_2587:
[----:B------:R-:W-:Y:S05]  /*32150*/  BSYNC.RECONVERGENT B1 ;  /* 0x0000000000017941 */ /* 0x000fea0003800200 */
.L_x_2586:
        /* <DEDUP_REMOVED lines=40> */
.L_x_2593:
        /* <DEDUP_REMOVED lines=11> */
.L_x_2592:
[----:B------:R-:W-:-:S04]  /*32490*/  ISETP.GT.AND P0, PT, R20, R37, PT ;  /* 0x000000251400720c */ /* 0x000fc80003f04270 */
[----:B------:R-:W-:Y:S02]  /*324a0*/  SEL R17, R18, R23, P0 ;  /* 0x0000001712117207 */ /* 0x000fe40000000000 */
[----:B------:R-:W-:-:S03]  /*324b0*/  SEL R23, R23, R18, P0 ;  /* 0x0000001217177207 */ /* 0x000fc60000000000 */
[----:B------:R-:W-:-:S07]  /*324c0*/  IMAD.MOV.U32 R18, RZ, RZ, R17 ;  /* 0x000000ffff127224 */ /* 0x000fce00078e0011 */
.L_x_2591:
[----:B------:R-:W-:Y:S05]  /*324d0*/  BSYNC.RECONVERGENT B1 ;  /* 0x0000000000017941 */ /* 0x000fea0003800200 */
.L_x_2590:
        /* <DEDUP_REMOVED lines=40> */
.L_x_2597:
        /* <DEDUP_REMOVED lines=11> */
.L_x_2596:
[----:B------:R-:W-:-:S04]  /*32810*/  ISETP.GT.AND P0, PT, R20, R37, PT ;  /* 0x000000251400720c */ /* 0x000fc80003f04270 */
[----:B------:R-:W-:Y:S02]  /*32820*/  SEL R17, R19, R0, P0 ;  /* 0x0000000013117207 */ /* 0x000fe40000000000 */
[----:B------:R-:W-:-:S03]  /*32830*/  SEL R0, R0, R19, P0 ;  /* 0x0000001300007207 */ /* 0x000fc60000000000 */
[----:B------:R-:W-:-:S07]  /*32840*/  IMAD.MOV.U32 R19, RZ, RZ, R17 ;  /* 0x000000ffff137224 */ /* 0x000fce00078e0011 */
.L_x_2595:
[----:B------:R-:W-:Y:S05]  /*32850*/  BSYNC.RECONVERGENT B1 ;  /* 0x0000000000017941 */ /* 0x000fea0003800200 */
.L_x_2594:
        /* <DEDUP_REMOVED lines=40> */
.L_x_2601:
        /* <DEDUP_REMOVED lines=11> */
.L_x_2600:
[----:B------:R-:W-:-:S04]  /*32b90*/  ISETP.GT.AND P0, PT, R20, R37, PT ;  /* 0x000000251400720c */ /* 0x000fc80003f04270 */
[----:B------:R-:W-:Y:S02]  /*32ba0*/  SEL R17, R21, R22, P0 ;  /* 0x0000001615117207 */ /* 0x000fe40000000000 */
[----:B------:R-:W-:-:S03]  /*32bb0*/  SEL R22, R22, R21, P0 ;  /* 0x0000001516167207 */ /* 0x000fc60000000000 */
[----:B------:R-:W-:-:S07]  /*32bc0*/  IMAD.MOV.U32 R21, RZ, RZ, R17 ;  /* 0x000000ffff157224 */ /* 0x000fce00078e0011 */
.L_x_2599:
[----:B------:R-:W-:Y:S05]  /*32bd0*/  BSYNC.RECONVERGENT B1 ;  /* 0x0000000000017941 */ /* 0x000fea0003800200 */
.L_x_2598:
        /* <DEDUP_REMOVED lines=40> */
.L_x_2605:
        /* <DEDUP_REMOVED lines=11> */
.L_x_2604:
[----:B------:R-:W-:-:S04]  /*32f10*/  ISETP.GT.AND P0, PT, R20, R37, PT ;  /* 0x000000251400720c */ /* 0x000fc80003f04270 */
[----:B------:R-:W-:Y:S02]  /*32f20*/  SEL R17, R25, R24, P0 ;  /* 0x0000001819117207 */ /* 0x000fe40000000000 */
[----:B------:R-:W-:-:S03]  /*32f30*/  SEL R24, R24, R25, P0 ;  /* 0x0000001918187207 */ /* 0x000fc60000000000 */
[----:B------:R-:W-:-:S07]  /*32f40*/  IMAD.MOV.U32 R25, RZ, RZ, R17 ;  /* 0x000000ffff197224 */ /* 0x000fce00078e0011 */
.L_x_2603:
[----:B------:R-:W-:Y:S05]  /*32f50*/  BSYNC.RECONVERGENT B1 ;  /* 0x0000000000017941 */ /* 0x000fea0003800200 */
.L_x_2602:
        /* <DEDUP_REMOVED lines=40> */
.L_x_2609:
        /* <DEDUP_REMOVED lines=11> */
.L_x_2608:
[----:B------:R-:W-:-:S04]  /*33290*/  ISETP.GT.AND P0, PT, R20, R37, PT ;  /* 0x000000251400720c */ /* 0x000fc80003f04270 */
[----:B------:R-:W-:Y:S02]  /*332a0*/  SEL R17, R27, R26, P0 ;  /* 0x0000001a1b117207 */ /* 0x000fe40000000000 */
[----:B------:R-:W-:-:S03]  /*332b0*/  SEL R26, R26, R27, P0 ;  /* 0x0000001b1a1a7207 */ /* 0x000fc60000000000 */
[----:B------:R-:W-:-:S07]  /*332c0*/  IMAD.MOV.U32 R27, RZ, RZ, R17 ;  /* 0x000000ffff1b7224 */ /* 0x000fce00078e0011 */
.L_x_2607:
[----:B------:R-:W-:Y:S05]  /*332d0*/  BSYNC.RECONVERGENT B1 ;  /* 0x0000000000017941 */ /* 0x000fea0003800200 */
.L_x_2606:
        /* <DEDUP_REMOVED lines=40> */
.L_x_2613:
        /* <DEDUP_REMOVED lines=11> */
.L_x_2612:
[----:B------:R-:W-:-:S04]  /*33610*/  ISETP.GT.AND P0, PT, R20, R37, PT ;  /* 0x000000251400720c */ /* 0x000fc80003f04270 */
[----:B------:R-:W-:Y:S02]  /*33620*/  SEL R17, R29, R28, P0 ;  /* 0x0000001c1d117207 */ /* 0x000fe40000000000 */
[----:B------:R-:W-:-:S03]  /*33630*/  SEL R28, R28, R29, P0 ;  /* 0x0000001d1c1c7207 */ /* 0x000fc60000000000 */
[----:B------:R-:W-:-:S07]  /*33640*/  IMAD.MOV.U32 R29, RZ, RZ, R17 ;  /* 0x000000ffff1d7224 */ /* 0x000fce00078e0011 */
.L_x_2611:
[----:B------:R-:W-:Y:S05]  /*33650*/  BSYNC.RECONVERGENT B1 ;  /* 0x0000000000017941 */ /* 0x000fea0003800200 */
.L_x_2610:
        /* <DEDUP_REMOVED lines=40> */
.L_x_2617:
        /* <DEDUP_REMOVED lines=11> */
.L_x_2616:
[----:B------:R-:W-:-:S04]  /*33990*/  ISETP.GT.AND P0, PT, R20, R37, PT ;  /* 0x000000251400720c */ /* 0x000fc80003f04270 */
[----:B------:R-:W-:Y:S02]  /*339a0*/  SEL R17, R31, R30, P0 ;  /* 0x0000001e1f117207 */ /* 0x000fe40000000000 */
[----:B------:R-:W-:-:S03]  /*339b0*/  SEL R30, R30, R31, P0 ;  /* 0x0000001f1e1e7207 */ /* 0x000fc60000000000 */
[----:B------:R-:W-:-:S07]  /*339c0*/  IMAD.MOV.U32 R31, RZ, RZ, R17 ;  /* 0x000000ffff1f7224 */ /* 0x000fce00078e0011 */
.L_x_2615:
[----:B------:R-:W-:Y:S05]  /*339d0*/  BSYNC.RECONVERGENT B1 ;  /* 0x0000000000017941 */ /* 0x000fea0003800200 */
.L_x_2614:
        /* <DEDUP_REMOVED lines=40> */
.L_x_2621:
        /* <DEDUP_REMOVED lines=11> */
.L_x_2620:
[----:B------:R-:W-:-:S04]  /*33d10*/  ISETP.GT.AND P0, PT, R20, R37, PT ;  /* 0x000000251400720c */ /* 0x000fc80003f04270 */
[----:B------:R-:W-:Y:S02]  /*33d20*/  SEL R17, R33, R32, P0 ;  /* 0x0000002021117207 */ /* 0x000fe40000000000 */
[----:B------:R-:W-:-:S03]  /*33d30*/  SEL R32, R32, R33, P0 ;  /* 0x0000002120207207 */ /* 0x000fc60000000000 */
[----:B------:R-:W-:-:S07]  /*33d40*/  IMAD.MOV.U32 R33, RZ, RZ, R17 ;  /* 0x000000ffff217224 */ /* 0x000fce00078e0011 */
.L_x_2619:
[----:B------:R-:W-:Y:S05]  /*33d50*/  BSYNC.RECONVERGENT B1 ;  /* 0x0000000000017941 */ /* 0x000fea0003800200 */
.L_x_2618:
        /* <DEDUP_REMOVED lines=40> */
.L_x_2625:
        /* <DEDUP_REMOVED lines=11> */
.L_x_2624:
[----:B------:R-:W-:-:S04]  /*34090*/  ISETP.GT.AND P0, PT, R20, R37, PT ;  /* 0x000000251400720c */ /* 0x000fc80003f04270 */
[----:B------:R-:W-:Y:S02]  /*340a0*/  SEL R17, R23, R34, P0 ;  /* 0x0000002217117207 */ /* 0x000fe40000000000 */
[----:B------:R-:W-:-:S03]  /*340b0*/  SEL R34, R34, R23, P0 ;  /* 0x0000001722227207 */ /* 0x000fc60000000000 */
[----:B------:R-:W-:-:S07]  /*340c0*/  IMAD.MOV.U32 R23, RZ, RZ, R17 ;  /* 0x000000ffff177224 */ /* 0x000fce00078e0011 */
.L_x_2623:
[----:B------:R-:W-:Y:S05]  /*340d0*/  BSYNC.RECONVERGENT B1 ;  /* 0x0000000000017941 */ /* 0x000fea0003800200 */
.L_x_2622:
        /* <DEDUP_REMOVED lines=40> */
.L_x_2629:
        /* <DEDUP_REMOVED lines=11> */
.L_x_2628:
[----:B------:R-:W-:-:S04]  /*34410*/  ISETP.GT.AND P0, PT, R20, R37, PT ;  /* 0x000000251400720c */ /* 0x000fc80003f04270 */
[----:B------:R-:W-:Y:S02]  /*34420*/  SEL R17, R22, R19, P0 ;  /* 0x0000001316117207 */ /* 0x000fe40000000000 */
[----:B------:R-:W-:-:S03]  /*34430*/  SEL R19, R19, R22, P0 ;  /* 0x0000001613137207 */ /* 0x000fc60000000000 */
[----:B------:R-:W-:-:S07]  /*34440*/  IMAD.MOV.U32 R22, RZ, RZ, R17 ;  /* 0x000000ffff167224 */ /* 0x000fce00078e0011 */
.L_x_2627:
[----:B------:R-:W-:Y:S05]  /*34450*/  BSYNC.RECONVERGENT B1 ;  /* 0x0000000000017941 */ /* 0x000fea0003800200 */
.L_x_2626:
        /* <DEDUP_REMOVED lines=40> */
.L_x_2633:
        /* <DEDUP_REMOVED lines=11> */
.L_x_2632:
[----:B------:R-:W-:-:S04]  /*34790*/  ISETP.GT.AND P0, PT, R20, R37, PT ;  /* 0x000000251400720c */ /* 0x000fc80003f04270 */
[----:B------:R-:W-:Y:S02]  /*347a0*/  SEL R17, R24, R21, P0 ;  /* 0x0000001518117207 */ /* 0x000fe40000000000 */
[----:B------:R-:W-:-:S03]  /*347b0*/  SEL R21, R21, R24, P0 ;  /* 0x0000001815157207 */ /* 0x000fc60000000000 */
[----:B------:R-:W-:-:S07]  /*347c0*/  IMAD.MOV.U32 R24, RZ, RZ, R17 ;  /* 0x000000ffff187224 */ /* 0x000fce00078e0011 */
.L_x_2631:
[----:B------:R-:W-:Y:S05]  /*347d0*/  BSYNC.RECONVERGENT B1 ;  /* 0x0000000000017941 */ /* 0x000fea0003800200 */
.L_x_2630:
        /* <DEDUP_REMOVED lines=40> */
.L_x_2637:
        /* <DEDUP_REMOVED lines=11> */
.L_x_2636:
[----:B------:R-:W-:-:S04]  /*34b10*/  ISETP.GT.AND P0, PT, R20, R37, PT ;  /* 0x000000251400720c */ /* 0x000fc80003f04270 */
[----:B------:R-:W-:Y:S02]  /*34b20*/  SEL R17, R26, R25, P0 ;  /* 0x000000191a117207 */ /* 0x000fe40000000000 */
[----:B------:R-:W-:-:S03]  /*34b30*/  SEL R25, R25, R26, P0 ;  /* 0x0000001a19197207 */ /* 0x000fc60000000000 */
[----:B------:R-:W-:-:S07]  /*34b40*/  IMAD.MOV.U32 R26, RZ, RZ, R17 ;  /* 0x000000ffff1a7224 */ /* 0x000fce00078e0011 */
.L_x_2635:
[----:B------:R-:W-:Y:S05]  /*34b50*/  BSYNC.RECONVERGENT B1 ;  /* 0x0000000000017941 */ /* 0x000fea0003800200 */
.L_x_2634:
        /* <DEDUP_REMOVED lines=40> */
.L_x_2641:
        /* <DEDUP_REMOVED lines=11> */
.L_x_2640:
[----:B------:R-:W-:-:S04]  /*34e90*/  ISETP.GT.AND P0, PT, R20, R37, PT ;  /* 0x000000251400720c */ /* 0x000fc80003f04270 */
[----:B------:R-:W-:Y:S02]  /*34ea0*/  SEL R17, R28, R27, P0 ;  /* 0x0000001b1c117207 */ /* 0x000fe40000000000 */
[----:B------:R-:W-:-:S03]  /*34eb0*/  SEL R27, R27, R28, P0 ;  /* 0x0000001c1b1b7207 */ /* 0x000fc60000000000 */
[----:B------:R-:W-:-:S07]  /*34ec0*/  IMAD.MOV.U32 R28, RZ, RZ, R17 ;  /* 0x000000ffff1c7224 */ /* 0x000fce00078e0011 */
.L_x_2639:
[----:B------:R-:W-:Y:S05]  /*34ed0*/  BSYNC.RECONVERGENT B1 ;  /* 0x0000000000017941 */ /* 0x000fea0003800200 */
.L_x_2638:
        /* <DEDUP_REMOVED lines=40> */
.L_x_2645:
        /* <DEDUP_REMOVED lines=11> */
.L_x_2644:
[----:B------:R-:W-:-:S04]  /*35210*/  ISETP.GT.AND P0, PT, R20, R37, PT ;  /* 0x000000251400720c */ /* 0x000fc80003f04270 */
[----:B------:R-:W-:Y:S02]  /*35220*/  SEL R17, R30, R29, P0 ;  /* 0x0000001d1e117207 */ /* 0x000fe40000000000 */
[----:B------:R-:W-:-:S03]  /*35230*/  SEL R29, R29, R30, P0 ;  /* 0x0000001e1d1d7207 */ /* 0x000fc60000000000 */
[----:B------:R-:W-:-:S07]  /*35240*/  IMAD.MOV.U32 R30, RZ, RZ, R17 ;  /* 0x000000ffff1e7224 */ /* 0x000fce00078e0011 */
.L_x_2643:
[----:B------:R-:W-:Y:S05]  /*35250*/  BSYNC.RECONVERGENT B1 ;  /* 0x0000000000017941 */ /* 0x000fea0003800200 */
.L_x_2642:
        /* <DEDUP_REMOVED lines=40> */
.L_x_2649:
        /* <DEDUP_REMOVED lines=11> */
.L_x_2648:
[----:B------:R-:W-:-:S04]  /*35590*/  ISETP.GT.AND P0, PT, R20, R37, PT ;  /* 0x000000251400720c */ /* 0x000fc80003f04270 */
[----:B------:R-:W-:Y:S02]  /*355a0*/  SEL R17, R32, R31, P0 ;  /* 0x0000001f20117207 */ /* 0x000fe40000000000 */
[----:B------:R-:W-:-:S03]  /*355b0*/  SEL R31, R31, R32, P0 ;  /* 0x000000201f1f7207 */ /* 0x000fc60000000000 */
[----:B------:R-:W-:-:S07]  /*355c0*/  IMAD.MOV.U32 R32, RZ, RZ, R17 ;  /* 0x000000ffff207224 */ /* 0x000fce00078e0011 */
.L_x_2647:
[----:B------:R-:W-:Y:S05]  /*355d0*/  BSYNC.RECONVERGENT B1 ;  /* 0x0000000000017941 */ /* 0x000fea0003800200 */
.L_x_2646:
        /* <DEDUP_REMOVED lines=40> */
.L_x_2653:
        /* <DEDUP_REMOVED lines=11> */
.L_x_2652:
[----:B------:R-:W-:-:S04]  /*35910*/  ISETP.GT.AND P0, PT, R20, R37, PT ;  /* 0x000000251400720c */ /* 0x000fc80003f04270 */
[----:B------:R-:W-:Y:S02]  /*35920*/  SEL R17, R34, R33, P0 ;  /* 0x0000002122117207 */ /* 0x000fe40000000000 */
[----:B------:R-:W-:-:S03]  /*35930*/  SEL R33, R33, R34, P0 ;  /* 0x0000002221217207 */ /* 0x000fc60000000000 */
[----:B------:R-:W-:-:S07]  /*35940*/  IMAD.MOV.U32 R34, RZ, RZ, R17 ;  /* 0x000000ffff227224 */ /* 0x000fce00078e0011 */
.L_x_2651:
[----:B------:R-:W-:Y:S05]  /*35950*/  BSYNC.RECONVERGENT B1 ;  /* 0x0000000000017941 */ /* 0x000fea0003800200 */
.L_x_2650:
        /* <DEDUP_REMOVED lines=40> */
.L_x_2657:
        /* <DEDUP_REMOVED lines=11> */
.L_x_2656:
[----:B------:R-:W-:-:S04]  /*35c90*/  ISETP.GT.AND P0, PT, R20, R37, PT ;  /* 0x000000251400720c */ /* 0x000fc80003f04270 */
[----:B------:R-:W-:Y:S02]  /*35ca0*/  SEL R17, R18, R23, P0 ;  /* 0x0000001712117207 */ /* 0x000fe40000000000 */
[----:B------:R-:W-:-:S03]  /*35cb0*/  SEL R23, R23, R18, P0 ;  /* 0x0000001217177207 */ /* 0x000fc60000000000 */
[----:B------:R-:W-:-:S07]  /*35cc0*/  IMAD.MOV.U32 R18, RZ, RZ, R17 ;  /* 0x000000ffff127224 */ /* 0x000fce00078e0011 */
.L_x_2655:
[----:B------:R-:W-:Y:S05]  /*35cd0*/  BSYNC.RECONVERGENT B1 ;  /* 0x0000000000017941 */ /* 0x000fea0003800200 */
.L_x_2654:
        /* <DEDUP_REMOVED lines=40> */
.L_x_2661:
        /* <DEDUP_REMOVED lines=11> */
.L_x_2660:
[----:B------:R-:W-:-:S04]  /*36010*/  ISETP.GT.AND P0, PT, R20, R37, PT ;  /* 0x000000251400720c */ /* 0x000fc80003f04270 */
[----:B------:R-:W-:Y:S02]  /*36020*/  SEL R17, R19, R0, P0 ;  /* 0x0000000013117207 */ /* 0x000fe40000000000 */
[----:B------:R-:W-:-:S03]  /*36030*/  SEL R0, R0, R19, P0 ;  /* 0x0000001300007207 */ /* 0x000fc60000000000 */
[----:B------:R-:W-:-:S07]  /*36040*/  IMAD.MOV.U32 R19, RZ, RZ, R17 ;  /* 0x000000ffff137224 */ /* 0x000fce00078e0011 */
.L_x_2659:
[----:B------:R-:W-:Y:S05]  /*36050*/  BSYNC.RECONVERGENT B1 ;  /* 0x0000000000017941 */ /* 0x000fea0003800200 */
.L_x_2658:
        /* <DEDUP_REMOVED lines=40> */
.L_x_2665:
        /* <DEDUP_REMOVED lines=11> */
.L_x_2664:
[----:B------:R-:W-:-:S04]  /*36390*/  ISETP.GT.AND P0, PT, R20, R37, PT ;  /* 0x000000251400720c */ /* 0x000fc80003f04270 */
[----:B------:R-:W-:Y:S02]  /*363a0*/  SEL R17, R21, R22, P0 ;  /* 0x0000001615117207 */ /* 0x000fe40000000000 */
[----:B------:R-:W-:-:S03]  /*363b0*/  SEL R22, R22, R21, P0 ;  /* 0x0000001516167207 */ /* 0x000fc60000000000 */
[----:B------:R-:W-:-:S07]  /*363c0*/  IMAD.MOV.U32 R21, RZ, RZ, R17 ;  /* 0x000000ffff157224 */ /* 0x000fce00078e0011 */
.L_x_2663:
[----:B------:R-:W-:Y:S05]  /*363d0*/  BSYNC.RECONVERGENT B1 ;  /* 0x0000000000017941 */ /* 0x000fea0003800200 */
.L_x_2662:
        /* <DEDUP_REMOVED lines=40> */
.L_x_2669:
        /* <DEDUP_REMOVED lines=11> */
.L_x_2668:
[----:B------:R-:W-:-:S04]  /*36710*/  ISETP.GT.AND P0, PT, R20, R37, PT ;  /* 0x000000251400720c */ /* 0x000fc80003f04270 */
[----:B------:R-:W-:Y:S02]  /*36720*/  SEL R17, R25, R24, P0 ;  /* 0x0000001819117207 */ /* 0x000fe40000000000 */
[----:B------:R-:W-:-:S03]  /*36730*/  SEL R24, R24, R25, P0 ;  /* 0x0000001918187207 */ /* 0x000fc60000000000 */
[----:B------:R-:W-:-:S07]  /*36740*/  IMAD.MOV.U32 R25, RZ, RZ, R17 ;  /* 0x000000ffff197224 */ /* 0x000fce00078e0011 */
.L_x_2667:
[----:B------:R-:W-:Y:S05]  /*36750*/  BSYNC.RECONVERGENT B1 ;  /* 0x0000000000017941 */ /* 0x000fea0003800200 */
.L_x_2666:
        /* <DEDUP_REMOVED lines=40> */
.L_x_2673:
        /* <DEDUP_REMOVED lines=11> */
.L_x_2672:
[----:B------:R-:W-:-:S04]  /*36a90*/  ISETP.GT.AND P0, PT, R20, R37, PT ;  /* 0x000000251400720c */ /* 0x000fc80003f04270 */
[----:B------:R-:W-:Y:S02]  /*36aa0*/  SEL R17, R27, R26, P0 ;  /* 0x0000001a1b117207 */ /* 0x000fe40000000000 */
[----:B------:R-:W-:-:S03]  /*36ab0*/  SEL R26, R26, R27, P0 ;  /* 0x0000001b1a1a7207 */ /* 0x000fc60000000000 */
[----:B------:R-:W-:-:S07]  /*36ac0*/  IMAD.MOV.U32 R27, RZ, RZ, R17 ;  /* 0x000000ffff1b7224 */ /* 0x000fce00078e0011 */
.L_x_2671:
[----:B------:R-:W-:Y:S05]  /*36ad0*/  BSYNC.RECONVERGENT B1 ;  /* 0x0000000000017941 */ /* 0x000fea0003800200 */
.L_x_2670:
        /* <DEDUP_REMOVED lines=40> */
.L_x_2677:
        /* <DEDUP_REMOVED lines=11> */
.L_x_2676:
[----:B------:R-:W-:-:S04]  /*36e10*/  ISETP.GT.AND P0, PT, R20, R37, PT ;  /* 0x000000251400720c */ /* 0x000fc80003f04270 */
[----:B------:R-:W-:Y:S02]  /*36e20*/  SEL R17, R29, R28, P0 ;  /* 0x0000001c1d117207 */ /* 0x000fe40000000000 */
[----:B------:R-:W-:-:S03]  /*36e30*/  SEL R28, R28, R29, P0 ;  /* 0x0000001d1c1c7207 */ /* 0x000fc60000000000 */
[----:B------:R-:W-:-:S07]  /*36e40*/  IMAD.MOV.U32 R29, RZ, RZ, R17 ;  /* 0x000000ffff1d7224 */ /* 0x000fce00078e0011 */
.L_x_2675:
[----:B------:R-:W-:Y:S05]  /*36e50*/  BSYNC.RECONVERGENT B1 ;  /* 0x0000000000017941 */ /* 0x000fea0003800200 */
.L_x_2674:
        /* <DEDUP_REMOVED lines=40> */
.L_x_2681:
        /* <DEDUP_REMOVED lines=11> */
.L_x_2680:
[----:B------:R-:W-:-:S04]  /*37190*/  ISETP.GT.AND P0, PT, R20, R37, PT ;  /* 0x000000251400720c */ /* 0x000fc80003f04270 */
[----:B------:R-:W-:Y:S02]  /*371a0*/  SEL R17, R31, R30, P0 ;  /* 0x0000001e1f117207 */ /* 0x000fe40000000000 */
[----:B------:R-:W-:-:S03]  /*371b0*/  SEL R30, R30, R31, P0 ;  /* 0x0000001f1e1e7207 */ /* 0x000fc60000000000 */
[----:B------:R-:W-:-:S07]  /*371c0*/  IMAD.MOV.U32 R31, RZ, RZ, R17 ;  /* 0x000000ffff1f7224 */ /* 0x000fce00078e0011 */
.L_x_2679:
[----:B------:R-:W-:Y:S05]  /*371d0*/  BSYNC.RECONVERGENT B1 ;  /* 0x0000000000017941 */ /* 0x000fea0003800200 */
.L_x_2678:
        /* <DEDUP_REMOVED lines=40> */
.L_x_2685:
        /* <DEDUP_REMOVED lines=11> */
.L_x_2684:
[----:B------:R-:W-:-:S04]  /*37510*/  ISETP.GT.AND P0, PT, R20, R37, PT ;  /* 0x000000251400720c */ /* 0x000fc80003f04270 */
[----:B------:R-:W-:Y:S02]  /*37520*/  SEL R17, R33, R32, P0 ;  /* 0x0000002021117207 */ /* 0x000fe40000000000 */
[----:B------:R-:W-:-:S03]  /*37530*/  SEL R32, R32, R33, P0 ;  /* 0x0000002120207207 */ /* 0x000fc60000000000 */
[----:B------:R-:W-:-:S07]  /*37540*/  IMAD.MOV.U32 R33, RZ, RZ, R17 ;  /* 0x000000ffff217224 */ /* 0x000fce00078e0011 */
.L_x_2683:
[----:B------:R-:W-:Y:S05]  /*37550*/  BSYNC.RECONVERGENT B1 ;  /* 0x0000000000017941 */ /* 0x000fea0003800200 */
.L_x_2682:
        /* <DEDUP_REMOVED lines=40> */
.L_x_2689:
        /* <DEDUP_REMOVED lines=11> */
.L_x_2688:
[----:B------:R-:W-:-:S04]  /*37890*/  ISETP.GT.AND P0, PT, R20, R37, PT ;  /* 0x000000251400720c */ /* 0x000fc80003f04270 */
[----:B------:R-:W-:Y:S02]  /*378a0*/  SEL R17, R23, R34, P0 ;  /* 0x0000002217117207 */ /* 0x000fe40000000000 */
[----:B------:R-:W-:-:S03]  /*378b0*/  SEL R34, R34, R23, P0 ;  /* 0x0000001722227207 */ /* 0x000fc60000000000 */
[----:B------:R-:W-:-:S07]  /*378c0*/  IMAD.MOV.U32 R23, RZ, RZ, R17 ;  /* 0x000000ffff177224 */ /* 0x000fce00078e0011 */
.L_x_2687:
[----:B------:R-:W-:Y:S05]  /*378d0*/  BSYNC.RECONVERGENT B1 ;  /* 0x0000000000017941 */ /* 0x000fea0003800200 */
.L_x_2686:
        /* <DEDUP_REMOVED lines=40> */
.L_x_2693:
        /* <DEDUP_REMOVED lines=11> */
.L_x_2692:
[----:B------:R-:W-:-:S04]  /*37c10*/  ISETP.GT.AND P0, PT, R20, R37, PT ;  /* 0x000000251400720c */ /* 0x000fc80003f04270 */
[----:B------:R-:W-:Y:S02]  /*37c20*/  SEL R17, R22, R19, P0 ;  /* 0x0000001316117207 */ /* 0x000fe40000000000 */
[----:B------:R-:W-:-:S03]  /*37c30*/  SEL R19, R19, R22, P0 ;  /* 0x0000001613137207 */ /* 0x000fc60000000000 */
[----:B------:R-:W-:-:S07]  /*37c40*/  IMAD.MOV.U32 R22, RZ, RZ, R17 ;  /* 0x000000ffff167224 */ /* 0x000fce00078e0011 */
.L_x_2691:
[----:B------:R-:W-:Y:S05]  /*37c50*/  BSYNC.RECONVERGENT B1 ;  /* 0x0000000000017941 */ /* 0x000fea0003800200 */
.L_x_2690:
        /* <DEDUP_REMOVED lines=40> */
.L_x_2697:
        /* <DEDUP_REMOVED lines=11> */
.L_x_2696:
[----:B------:R-:W-:-:S04]  /*37f90*/  ISETP.GT.AND P0, PT, R20, R37, PT ;  /* 0x000000251400720c */ /* 0x000fc80003f04270 */
[----:B------:R-:W-:Y:S02]  /*37fa0*/  SEL R17, R24, R21, P0 ;  /* 0x0000001518117207 */ /* 0x000fe40000000000 */
[----:B------:R-:W-:-:S03]  /*37fb0*/  SEL R21, R21, R24, P0 ;  /* 0x0000001815157207 */ /* 0x000fc60000000000 */
[----:B------:R-:W-:-:S07]  /*37fc0*/  IMAD.MOV.U32 R24, RZ, RZ, R17 ;  /* 0x000000ffff187224 */ /* 0x000fce00078e0011 */
.L_x_2695:
[----:B------:R-:W-:Y:S05]  /*37fd0*/  BSYNC.RECONVERGENT B1 ;  /* 0x0000000000017941 */ /* 0x000fea0003800200 */
.L_x_2694:
        /* <DEDUP_REMOVED lines=40> */
.L_x_2701:
        /* <DEDUP_REMOVED lines=11> */
.L_x_2700:
[----:B------:R-:W-:-:S04]  /*38310*/  ISETP.GT.AND P0, PT, R20, R37, PT ;  /* 0x000000251400720c */ /* 0x000fc80003f04270 */
[----:B------:R-:W-:Y:S02]  /*38320*/  SEL R17, R26, R25, P0 ;  /* 0x000000191a117207 */ /* 0x000fe40000000000 */
[----:B------:R-:W-:-:S03]  /*38330*/  SEL R25, R25, R26, P0 ;  /* 0x0000001a19197207 */ /* 0x000fc60000000000 */
[----:B------:R-:W-:-:S07]  /*38340*/  IMAD.MOV.U32 R26, RZ, RZ, R17 ;  /* 0x000000ffff1a7224 */ /* 0x000fce00078e0011 */
.L_x_2699:
[----:B------:R-:W-:Y:S05]  /*38350*/  BSYNC.RECONVERGENT B1 ;  /* 0x0000000000017941 */ /* 0x000fea0003800200 */
.L_x_2698:
        /* <DEDUP_REMOVED lines=40> */
.L_x_2705:
        /* <DEDUP_REMOVED lines=11> */
.L_x_2704:
[----:B------:R-:W-:-:S04]  /*38690*/  ISETP.GT.AND P0, PT, R20, R37, PT ;  /* 0x000000251400720c */ /* 0x000fc80003f04270 */
[----:B------:R-:W-:Y:S02]  /*386a0*/  SEL R17, R28, R27, P0 ;  /* 0x0000001b1c117207 */ /* 0x000fe40000000000 */
[----:B------:R-:W-:-:S03]  /*386b0*/  SEL R27, R27, R28, P0 ;  /* 0x0000001c1b1b7207 */ /* 0x000fc60000000000 */
[----:B------:R-:W-:-:S07]  /*386c0*/  IMAD.MOV.U32 R28, RZ, RZ, R17 ;  /* 0x000000ffff1c7224 */ /* 0x000fce00078e0011 */
.L_x_2703:
[----:B------:R-:W-:Y:S05]  /*386d0*/  BSYNC.RECONVERGENT B1 ;  /* 0x0000000000017941 */ /* 0x000fea0003800200 */
.L_x_2702:
        /* <DEDUP_REMOVED lines=40> */
.L_x_2709:
        /* <DEDUP_REMOVED lines=11> */
.L_x_2708:
[----:B------:R-:W-:-:S04]  /*38a10*/  ISETP.GT.AND P0, PT, R20, R37, PT ;  /* 0x000000251400720c */ /* 0x000fc80003f04270 */
[----:B------:R-:W-:Y:S02]  /*38a20*/  SEL R17, R30, R29, P0 ;  /* 0x0000001d1e117207 */ /* 0x000fe40000000000 */
[----:B------:R-:W-:-:S03]  /*38a30*/  SEL R29, R29, R30, P0 ;  /* 0x0000001e1d1d7207 */ /* 0x000fc60000000000 */
[----:B------:R-:W-:-:S07]  /*38a40*/  IMAD.MOV.U32 R30, RZ, RZ, R17 ;  /* 0x000000ffff1e7224 */ /* 0x000fce00078e0011 */
.L_x_2707:
[----:B------:R-:W-:Y:S05]  /*38a50*/  BSYNC.RECONVERGENT B1 ;  /* 0x0000000000017941 */ /* 0x000fea0003800200 */
.L_x_2706:
        /* <DEDUP_REMOVED lines=40> */
.L_x_2713:
        /* <DEDUP_REMOVED lines=11> */
.L_x_2712:
[----:B------:R-:W-:-:S04]  /*38d90*/  ISETP.GT.AND P0, PT, R20, R37, PT ;  /* 0x000000251400720c */ /* 0x000fc80003f04270 */
[----:B------:R-:W-:Y:S02]  /*38da0*/  SEL R17, R32, R31, P0 ;  /* 0x0000001f20117207 */ /* 0x000fe40000000000 */
[----:B------:R-:W-:-:S03]  /*38db0*/  SEL R31, R31, R32, P0 ;  /* 0x000000201f1f7207 */ /* 0x000fc60000000000 */
[----:B------:R-:W-:-:S07]  /*38dc0*/  IMAD.MOV.U32 R32, RZ, RZ, R17 ;  /* 0x000000ffff207224 */ /* 0x000fce00078e0011 */
.L_x_2711:
[----:B------:R-:W-:Y:S05]  /*38dd0*/  BSYNC.RECONVERGENT B1 ;  /* 0x0000000000017941 */ /* 0x000fea0003800200 */
.L_x_2710:
        /* <DEDUP_REMOVED lines=40> */
.L_x_2717:
        /* <DEDUP_REMOVED lines=11> */
.L_x_2716:
[----:B------:R-:W-:-:S04]  /*39110*/  ISETP.GT.AND P0, PT, R20, R37, PT ;  /* 0x000000251400720c */ /* 0x000fc80003f04270 */
[----:B------:R-:W-:Y:S02]  /*39120*/  SEL R17, R34, R33, P0 ;  /* 0x0000002122117207 */ /* 0x000fe40000000000 */
[----:B------:R-:W-:-:S03]  /*39130*/  SEL R33, R33, R34, P0 ;  /* 0x0000002221217207 */ /* 0x000fc60000000000 */
[----:B------:R-:W-:-:S07]  /*39140*/  IMAD.MOV.U32 R34, RZ, RZ, R17 ;  /* 0x000000ffff227224 */ /* 0x000fce00078e0011 */
.L_x_2715:
[----:B------:R-:W-:Y:S05]  /*39150*/  BSYNC.RECONVERGENT B1 ;  /* 0x0000000000017941 */ /* 0x000fea0003800200 */
.L_x_2714:
        /* <DEDUP_REMOVED lines=40> */
.L_x_2721:
        /* <DEDUP_REMOVED lines=11> */
.L_x_2720:
[----:B------:R-:W-:-:S04]  /*39490*/  ISETP.GT.AND P0, PT, R20, R37, PT ;  /* 0x000000251400720c */ /* 0x000fc80003f04270 */
[----:B------:R-:W-:Y:S02]  /*394a0*/  SEL R17, R18, R23, P0 ;  /* 0x0000001712117207 */ /* 0x000fe40000000000 */
[----:B------:R-:W-:-:S03]  /*394b0*/  SEL R23, R23, R18, P0 ;  /* 0x0000001217177207 */ /* 0x000fc60000000000 */
[----:B------:R-:W-:-:S07]  /*394c0*/  IMAD.MOV.U32 R18, RZ, RZ, R17 ;  /* 0x000000ffff127224 */ /* 0x000fce00078e0011 */
.L_x_2719:
[----:B------:R-:W-:Y:S05]  /*394d0*/  BSYNC.RECONVERGENT B1 ;  /* 0x0000000000017941 */ /* 0x000fea0003800200 */
.L_x_2718:
        /* <DEDUP_REMOVED lines=40> */
.L_x_2725:
        /* <DEDUP_REMOVED lines=11> */
.L_x_2724:
[----:B------:R-:W-:-:S04]  /*39810*/  ISETP.GT.AND P0, PT, R20, R37, PT ;  /* 0x000000251400720c */ /* 0x000fc80003f04270 */
[----:B------:R-:W-:Y:S02]  /*39820*/  SEL R17, R19, R0, P0 ;  /* 0x0000000013117207 */ /* 0x000fe40000000000 */
[----:B------:R-:W-:-:S03]  /*39830*/  SEL R0, R0, R19, P0 ;  /* 0x0000001300007207 */ /* 0x000fc60000000000 */
[----:B------:R-:W-:-:S07]  /*39840*/  IMAD.MOV.U32 R19, RZ, RZ, R17 ;  /* 0x000000ffff137224 */ /* 0x000fce00078e0011 */
.L_x_2723:
[----:B------:R-:W-:Y:S05]  /*39850*/  BSYNC.RECONVERGENT B1 ;  /* 0x0000000000017941 */ /* 0x000fea0003800200 */
.L_x_2722:
        /* <DEDUP_REMOVED lines=40> */
.L_x_2729:
        /* <DEDUP_REMOVED lines=11> */
.L_x_2728:
[----:B------:R-:W-:-:S04]  /*39b90*/  ISETP.GT.AND P0, PT, R20, R37, PT ;  /* 0x000000251400720c */ /* 0x000fc80003f04270 */
[----:B------:R-:W-:Y:S02]  /*39ba0*/  SEL R17, R21, R22, P0 ;  /* 0x0000001615117207 */ /* 0x000fe40000000000 */
[----:B------:R-:W-:-:S03]  /*39bb0*/  SEL R22, R22, R21, P0 ;  /* 0x0000001516167207 */ /* 0x000fc60000000000 */
[----:B------:R-:W-:-:S07]  /*39bc0*/  IMAD.MOV.U32 R21, RZ, RZ, R17 ;  /* 0x000000ffff157224 */ /* 0x000fce00078e0011 */
.L_x_2727:
[----:B------:R-:W-:Y:S05]  /*39bd0*/  BSYNC.RECONVERGENT B1 ;  /* 0x0000000000017941 */ /* 0x000fea0003800200 */
.L_x_2726:
        /* <DEDUP_REMOVED lines=40> */
.L_x_2733:
        /* <DEDUP_REMOVED lines=11> */
.L_x_2732:
[----:B------:R-:W-:-:S04]  /*39f10*/  ISETP.GT.AND P0, PT, R20, R37, PT ;  /* 0x000000251400720c */ /* 0x000fc80003f04270 */
[----:B------:R-:W-:Y:S02]  /*39f20*/  SEL R17, R25, R24, P0 ;  /* 0x0000001819117207 */ /* 0x000fe40000000000 */
[----:B------:R-:W-:-:S03]  /*39f30*/  SEL R24, R24, R25, P0 ;  /* 0x0000001918187207 */ /* 0x000fc60000000000 */
[----:B------:R-:W-:-:S07]  /*39f40*/  IMAD.MOV.U32 R25, RZ, RZ, R17 ;  /* 0x000000ffff197224 */ /* 0x000fce00078e0011 */
.L_x_2731:
[----:B------:R-:W-:Y:S05]  /*39f50*/  BSYNC.RECONVERGENT B1 ;  /* 0x0000000000017941 */ /* 0x000fea0003800200 */
.L_x_2730:
        /* <DEDUP_REMOVED lines=40> */
.L_x_2737:
        /* <DEDUP_REMOVED lines=11> */
.L_x_2736:
[----:B------:R-:W-:-:S04]  /*3a290*/  ISETP.GT.AND P0, PT, R20, R37, PT ;  /* 0x000000251400720c */ /* 0x000fc80003f04270 */
[----:B------:R-:W-:Y:S02]  /*3a2a0*/  SEL R17, R27, R26, P0 ;  /* 0x0000001a1b117207 */ /* 0x000fe40000000000 */
[----:B------:R-:W-:-:S03]  /*3a2b0*/  SEL R26, R26, R27, P0 ;  /* 0x0000001b1a1a7207 */ /* 0x000fc60000000000 */
[----:B------:R-:W-:-:S07]  /*3a2c0*/  IMAD.MOV.U32 R27, RZ, RZ, R17 ;  /* 0x000000ffff1b7224 */ /* 0x000fce00078e0011 */
.L_x_2735:
[----:B------:R-:W-:Y:S05]  /*3a2d0*/  BSYNC.RECONVERGENT B1 ;  /* 0x0000000000017941 */ /* 0x000fea0003800200 */
.L_x_2734:
        /* <DEDUP_REMOVED lines=40> */
.L_x_2741:
        /* <DEDUP_REMOVED lines=11> */
.L_x_2740:
[----:B------:R-:W-:-:S04]  /*3a610*/  ISETP.GT.AND P0, PT, R20, R37, PT ;  /* 0x000000251400720c */ /* 0x000fc80003f04270 */
[----:B------:R-:W-:Y:S02]  /*3a620*/  SEL R17, R29, R28, P0 ;  /* 0x0000001c1d117207 */ /* 0x000fe40000000000 */
[----:B------:R-:W-:-:S03]  /*3a630*/  SEL R28, R28, R29, P0 ;  /* 0x0000001d1c1c7207 */ /* 0x000fc60000000000 */
[----:B------:R-:W-:-:S07]  /*3a640*/  IMAD.MOV.U32 R29, RZ, RZ, R17 ;  /* 0x000000ffff1d7224 */ /* 0x000fce00078e0011 */
.L_x_2739:
[----:B------:R-:W-:Y:S05]  /*3a650*/  BSYNC.RECONVERGENT B1 ;  /* 0x0000000000017941 */ /* 0x000fea0003800200 */
.L_x_2738:
        /* <DEDUP_REMOVED lines=40> */
.L_x_2745:
        /* <DEDUP_REMOVED lines=11> */
.L_x_2744:
[----:B------:R-:W-:-:S04]  /*3a990*/  ISETP.GT.AND P0, PT, R20, R37, PT ;  /* 0x000000251400720c */ /* 0x000fc80003f04270 */
[----:B------:R-:W-:Y:S02]  /*3a9a0*/  SEL R17, R31, R30, P0 ;  /* 0x0000001e1f117207 */ /* 0x000fe40000000000 */
[----:B------:R-:W-:-:S03]  /*3a9b0*/  SEL R30, R30, R31, P0 ;  /* 0x0000001f1e1e7207 */ /* 0x000fc60000000000 */
[----:B------:R-:W-:-:S07]  /*3a9c0*/  IMAD.MOV.U32 R31, RZ, RZ, R17 ;  /* 0x000000ffff1f7224 */ /* 0x000fce00078e0011 */
.L_x_2743:
[----:B------:R-:W-:Y:S05]  /*3a9d0*/  BSYNC.RECONVERGENT B1 ;  /* 0x0000000000017941 */ /* 0x000fea0003800200 */
.L_x_2742:
        /* <DEDUP_REMOVED lines=40> */
.L_x_2749:
        /* <DEDUP_REMOVED lines=11> */
.L_x_2748:
[----:B------:R-:W-:-:S04]  /*3ad10*/  ISETP.GT.AND P0, PT, R20, R37, PT ;  /* 0x000000251400720c */ /* 0x000fc80003f04270 */
[----:B------:R-:W-:Y:S02]  /*3ad20*/  SEL R17, R33, R32, P0 ;  /* 0x0000002021117207 */ /* 0x000fe40000000000 */
[----:B------:R-:W-:-:S03]  /*3ad30*/  SEL R32, R32, R33, P0 ;  /* 0x0000002120207207 */ /* 0x000fc60000000000 */
[----:B------:R-:W-:-:S07]  /*3ad40*/  IMAD.MOV.U32 R33, RZ, RZ, R17 ;  /* 0x000000ffff217224 */ /* 0x000fce00078e0011 */
.L_x_2747:
[----:B------:R-:W-:Y:S05]  /*3ad50*/  BSYNC.RECONVERGENT B1 ;  /* 0x0000000000017941 */ /* 0x000fea0003800200 */
.L_x_2746:
        /* <DEDUP_REMOVED lines=40> */
.L_x_2753:
        /* <DEDUP_REMOVED lines=11> */
.L_x_2752:
[----:B------:R-:W-:-:S04]  /*3b090*/  ISETP.GT.AND P0, PT, R20, R37, PT ;  /* 0x000000251400720c */ /* 0x000fc80003f04270 */
[----:B------:R-:W-:Y:S02]  /*3b0a0*/  SEL R17, R23, R34, P0 ;  /* 0x0000002217117207 */ /* 0x000fe40000000000 */
[----:B------:R-:W-:-:S03]  /*3b0b0*/  SEL R34, R34, R23, P0 ;  /* 0x0000001722227207 */ /* 0x000fc60000000000 */
[----:B------:R-:W-:-:S07]  /*3b0c0*/  IMAD.MOV.U32 R23, RZ, RZ, R17 ;  /* 0x000000ffff177224 */ /* 0x000fce00078e0011 */
.L_x_2751:
[----:B------:R-:W-:Y:S05]  /*3b0d0*/  BSYNC.RECONVERGENT B1 ;  /* 0x0000000000017941 */ /* 0x000fea0003800200 */
.L_x_2750:
        /* <DEDUP_REMOVED lines=40> */
.L_x_2757:
        /* <DEDUP_REMOVED lines=11> */
.L_x_2756:
[----:B------:R-:W-:-:S04]  /*3b410*/  ISETP.GT.AND P0, PT, R20, R37, PT ;  /* 0x000000251400720c */ /* 0x000fc80003f04270 */
[----:B------:R-:W-:Y:S02]  /*3b420*/  SEL R17, R22, R19, P0 ;  /* 0x0000001316117207 */ /* 0x000fe40000000000 */
[----:B------:R-:W-:-:S03]  /*3b430*/  SEL R19, R19, R22, P0 ;  /* 0x0000001613137207 */ /* 0x000fc60000000000 */
[----:B------:R-:W-:-:S07]  /*3b440*/  IMAD.MOV.U32 R22, RZ, RZ, R17 ;  /* 0x000000ffff167224 */ /* 0x000fce00078e0011 */
.L_x_2755:
[----:B------:R-:W-:Y:S05]  /*3b450*/  BSYNC.RECONVERGENT B1 ;  /* 0x0000000000017941 */ /* 0x000fea0003800200 */
.L_x_2754:
        /* <DEDUP_REMOVED lines=40> */
.L_x_2761:
        /* <DEDUP_REMOVED lines=11> */
.L_x_2760:
[----:B------:R-:W-:-:S04]  /*3b790*/  ISETP.GT.AND P0, PT, R20, R37, PT ;  /* 0x000000251400720c */ /* 0x000fc80003f04270 */
[----:B------:R-:W-:Y:S02]  /*3b7a0*/  SEL R17, R24, R21, P0 ;  /* 0x0000001518117207 */ /* 0x000fe40000000000 */
[----:B------:R-:W-:-:S03]  /*3b7b0*/  SEL R21, R21, R24, P0 ;  /* 0x0000001815157207 */ /* 0x000fc60000000000 */
[----:B------:R-:W-:-:S07]  /*3b7c0*/  IMAD.MOV.U32 R24, RZ, RZ, R17 ;  /* 0x000000ffff187224 */ /* 0x000fce00078e0011 */
.L_x_2759:
[----:B------:R-:W-:Y:S05]  /*3b7d0*/  BSYNC.RECONVERGENT B1 ;  /* 0x0000000000017941 */ /* 0x000fea0003800200 */
.L_x_2758:
        /* <DEDUP_REMOVED lines=40> */
.L_x_2765:
        /* <DEDUP_REMOVED lines=11> */
.L_x_2764:
[----:B------:R-:W-:-:S04]  /*3bb10*/  ISETP.GT.AND P0, PT, R20, R37, PT ;  /* 0x000000251400720c */ /* 0x000fc80003f04270 */
[----:B------:R-:W-:Y:S02]  /*3bb20*/  SEL R17, R26, R25, P0 ;  /* 0x000000191a117207 */ /* 0x000fe40000000000 */
[----:B------:R-:W-:-:S03]  /*3bb30*/  SEL R25, R25, R26, P0 ;  /* 0x0000001a19197207 */ /* 0x000fc60000000000 */
[----:B------:R-:W-:-:S07]  /*3bb40*/  IMAD.MOV.U32 R26, RZ, RZ, R17 ;  /* 0x000000ffff1a7224 */ /* 0x000fce00078e0011 */
.L_x_2763:
[----:B------:R-:W-:Y:S05]  /*3bb50*/  BSYNC.RECONVERGENT B1 ;  /* 0x0000000000017941 */ /* 0x000fea0003800200 */
.L_x_2762:
        /* <DEDUP_REMOVED lines=40> */
.L_x_2769:
        /* <DEDUP_REMOVED lines=11> */
.L_x_2768:
[----:B------:R-:W-:-:S04]  /*3be90*/  ISETP.GT.AND P0, PT, R20, R37, PT ;  /* 0x000000251400720c */ /* 0x000fc80003f04270 */
[----:B------:R-:W-:Y:S02]  /*3bea0*/  SEL R17, R28, R27, P0 ;  /* 0x0000001b1c117207 */ /* 0x000fe40000000000 */
[----:B------:R-:W-:-:S03]  /*3beb0*/  SEL R27, R27, R28, P0 ;  /* 0x0000001c1b1b7207 */ /* 0x000fc60000000000 */
[----:B------:R-:W-:-:S07]  /*3bec0*/  IMAD.MOV.U32 R28, RZ, RZ, R17 ;  /* 0x000000ffff1c7224 */ /* 0x000fce00078e0011 */
.L_x_2767:
[----:B------:R-:W-:Y:S05]  /*3bed0*/  BSYNC.RECONVERGENT B1 ;  /* 0x0000000000017941 */ /* 0x000fea0003800200 */
.L_x_2766:
        /* <DEDUP_REMOVED lines=40> */
.L_x_2773:
        /* <DEDUP_REMOVED lines=11> */
.L_x_2772:
[----:B------:R-:W-:-:S04]  /*3c210*/  ISETP.GT.AND P0, PT, R20, R37, PT ;  /* 0x000000251400720c */ /* 0x000fc80003f04270 */
[----:B------:R-:W-:Y:S02]  /*3c220*/  SEL R17, R30, R29, P0 ;  /* 0x0000001d1e117207 */ /* 0x000fe40000000000 */
[----:B------:R-:W-:-:S03]  /*3c230*/  SEL R29, R29, R30, P0 ;  /* 0x0000001e1d1d7207 */ /* 0x000fc60000000000 */
[----:B------:R-:W-:-:S07]  /*3c240*/  IMAD.MOV.U32 R30, RZ, RZ, R17 ;  /* 0x000000ffff1e7224 */ /* 0x000fce00078e0011 */
.L_x_2771:
[----:B------:R-:W-:Y:S05]  /*3c250*/  BSYNC.RECONVERGENT B1 ;  /* 0x0000000000017941 */ /* 0x000fea0003800200 */
.L_x_2770:
        /* <DEDUP_REMOVED lines=40> */
.L_x_2777:
        /* <DEDUP_REMOVED lines=11> */
.L_x_2776:
[----:B------:R-:W-:-:S04]  /*3c590*/  ISETP.GT.AND P0, PT, R20, R37, PT ;  /* 0x000000251400720c */ /* 0x000fc80003f04270 */
[----:B------:R-:W-:Y:S02]  /*3c5a0*/  SEL R17, R32, R31, P0 ;  /* 0x0000001f20117207 */ /* 0x000fe40000000000 */
[----:B------:R-:W-:-:S03]  /*3c5b0*/  SEL R31, R31, R32, P0 ;  /* 0x000000201f1f7207 */ /* 0x000fc60000000000 */
[----:B------:R-:W-:-:S07]  /*3c5c0*/  IMAD.MOV.U32 R32, RZ, RZ, R17 ;  /* 0x000000ffff207224 */ /* 0x000fce00078e0011 */
.L_x_2775:
[----:B------:R-:W-:Y:S05]  /*3c5d0*/  BSYNC.RECONVERGENT B1 ;  /* 0x0000000000017941 */ /* 0x000fea0003800200 */
.L_x_2774:
        /* <DEDUP_REMOVED lines=40> */
.L_x_2781:
        /* <DEDUP_REMOVED lines=11> */
.L_x_2780:
[----:B------:R-:W-:-:S04]  /*3c910*/  ISETP.GT.AND P0, PT, R20, R37, PT ;  /* 0x000000251400720c */ /* 0x000fc80003f04270 */
[----:B------:R-:W-:Y:S02]  /*3c920*/  SEL R17, R34, R33, P0 ;  /* 0x0000002122117207 */ /* 0x000fe40000000000 */
[----:B------:R-:W-:-:S03]  /*3c930*/  SEL R33, R33, R34, P0 ;  /* 0x0000002221217207 */ /* 0x000fc60000000000 */
[----:B------:R-:W-:-:S07]  /*3c940*/  IMAD.MOV.U32 R34, RZ, RZ, R17 ;  /* 0x000000ffff227224 */ /* 0x000fce00078e0011 */
.L_x_2779:
[----:B------:R-:W-:Y:S05]  /*3c950*/  BSYNC.RECONVERGENT B1 ;  /* 0x0000000000017941 */ /* 0x000fea0003800200 */
.L_x_2778:
        /* <DEDUP_REMOVED lines=40> */
.L_x_2785:
        /* <DEDUP_REMOVED lines=11> */
.L_x_2784:
[----:B------:R-:W-:-:S04]  /*3cc90*/  ISETP.GT.AND P0, PT, R20, R37, PT ;  /* 0x000000251400720c */ /* 0x000fc80003f04270 */
[----:B------:R-:W-:Y:S02]  /*3cca0*/  SEL R17, R18, R23, P0 ;  /* 0x0000001712117207 */ /* 0x000fe40000000000 */
[----:B------:R-:W-:-:S03]  /*3ccb0*/  SEL R23, R23, R18, P0 ;  /* 0x0000001217177207 */ /* 0x000fc60000000000 */
[----:B------:R-:W-:-:S07]  /*3ccc0*/  IMAD.MOV.U32 R18, RZ, RZ, R17 ;  /* 0x000000ffff127224 */ /* 0x000fce00078e0011 */
.L_x_2783:
[----:B------:R-:W-:Y:S05]  /*3ccd0*/  BSYNC.RECONVERGENT B1 ;  /* 0x0000000000017941 */ /* 0x000fea0003800200 */
.L_x_2782:
        /* <DEDUP_REMOVED lines=40> */
.L_x_2789:
        /* <DEDUP_REMOVED lines=11> */
.L_x_2788:
[----:B------:R-:W-:-:S04]  /*3d010*/  ISETP.GT.AND P0, PT, R20, R37, PT ;  /* 0x000000251400720c */ /* 0x000fc80003f04270 */
[----:B------:R-:W-:Y:S02]  /*3d020*/  SEL R17, R19, R0, P0 ;  /* 0x0000000013117207 */ /* 0x000fe40000000000 */
[----:B------:R-:W-:-:S03]  /*3d030*/  SEL R0, R0, R19, P0 ;  /* 0x0000001300007207 */ /* 0x000fc60000000000 */
[----:B------:R-:W-:-:S07]  /*3d040*/  IMAD.MOV.U32 R19, RZ, RZ, R17 ;  /* 0x000000ffff137224 */ /* 0x000fce00078e0011 */
.L_x_2787:
[----:B------:R-:W-:Y:S05]  /*3d050*/  BSYNC.RECONVERGENT B1 ;  /* 0x0000000000017941 */ /* 0x000fea0003800200 */
.L_x_2786:
        /* <DEDUP_REMOVED lines=40> */
.L_x_2793:
        /* <DEDUP_REMOVED lines=11> */
.L_x_2792:
[----:B------:R-:W-:-:S04]  /*3d390*/  ISETP.GT.AND P0, PT, R20, R37, PT ;  /* 0x000000251400720c */ /* 0x000fc80003f04270 */
[----:B------:R-:W-:Y:S02]  /*3d3a0*/  SEL R17, R21, R22, P0 ;  /* 0x0000001615117207 */ /* 0x000fe40000000000 */
[----:B------:R-:W-:-:S03]  /*3d3b0*/  SEL R22, R22, R21, P0 ;  /* 0x0000001516167207 */ /* 0x000fc60000000000 */
[----:B------:R-:W-:-:S07]  /*3d3c0*/  IMAD.MOV.U32 R21, RZ, RZ, R17 ;  /* 0x000000ffff157224 */ /* 0x000fce00078e0011 */
.L_x_2791:
[----:B------:R-:W-:Y:S05]  /*3d3d0*/  BSYNC.RECONVERGENT B1 ;  /* 0x0000000000017941 */ /* 0x000fea0003800200 */
.L_x_2790:
        /* <DEDUP_REMOVED lines=40> */
.L_x_2797:
        /* <DEDUP_REMOVED lines=11> */
.L_x_2796:
[----:B------:R-:W-:-:S04]  /*3d710*/  ISETP.GT.AND P0, PT, R20, R37, PT ;  /* 0x000000251400720c */ /* 0x000fc80003f04270 */
[----:B------:R-:W-:Y:S02]  /*3d720*/  SEL R17, R25, R24, P0 ;  /* 0x0000001819117207 */ /* 0x000fe40000000000 */
[----:B------:R-:W-:-:S03]  /*3d730*/  SEL R24, R24, R25, P0 ;  /* 0x0000001918187207 */ /* 0x000fc60000000000 */
[----:B------:R-:W-:-:S07]  /*3d740*/  IMAD.MOV.U32 R25, RZ, RZ, R17 ;  /* 0x000000ffff197224 */ /* 0x000fce00078e0011 */
.L_x_2795:
[----:B------:R-:W-:Y:S05]  /*3d750*/  BSYNC.RECONVERGENT B1 ;  /* 0x0000000000017941 */ /* 0x000fea0003800200 */
.L_x_2794:
        /* <DEDUP_REMOVED lines=40> */
.L_x_2801:
        /* <DEDUP_REMOVED lines=11> */
.L_x_2800:
[----:B------:R-:W-:-:S04]  /*3da90*/  ISETP.GT.AND P0, PT, R20, R37, PT ;  /* 0x000000251400720c */ /* 0x000fc80003f04270 */
[----:B------:R-:W-:Y:S02]  /*3daa0*/  SEL R17, R27, R26, P0 ;  /* 0x0000001a1b117207 */ /* 0x000fe40000000000 */
[----:B------:R-:W-:-:S03]  /*3dab0*/  SEL R26, R26, R27, P0 ;  /* 0x0000001b1a1a7207 */ /* 0x000fc60000000000 */
[----:B------:R-:W-:-:S07]  /*3dac0*/  IMAD.MOV.U32 R27, RZ, RZ, R17 ;  /* 0x000000ffff1b7224 */ /* 0x000fce00078e0011 */
.L_x_2799:
[----:B------:R-:W-:Y:S05]  /*3dad0*/  BSYNC.RECONVERGENT B1 ;  /* 0x0000000000017941 */ /* 0x000fea0003800200 */
.L_x_2798:
        /* <DEDUP_REMOVED lines=40> */
.L_x_2805:
        /* <DEDUP_REMOVED lines=11> */
.L_x_2804:
[----:B------:R-:W-:-:S04]  /*3de10*/  ISETP.GT.AND P0, PT, R20, R37, PT ;  /* 0x000000251400720c */ /* 0x000fc80003f04270 */
[----:B------:R-:W-:Y:S02]  /*3de20*/  SEL R17, R29, R28, P0 ;  /* 0x0000001c1d117207 */ /* 0x000fe40000000000 */
[----:B------:R-:W-:-:S03]  /*3de30*/  SEL R28, R28, R29, P0 ;  /* 0x0000001d1c1c7207 */ /* 0x000fc60000000000 */
[----:B------:R-:W-:-:S07]  /*3de40*/  IMAD.MOV.U32 R29, RZ, RZ, R17 ;  /* 0x000000ffff1d7224 */ /* 0x000fce00078e0011 */
.L_x_2803:
[----:B------:R-:W-:Y:S05]  /*3de50*/  BSYNC.RECONVERGENT B1 ;  /* 0x0000000000017941 */ /* 0x000fea0003800200 */
.L_x_2802:
        /* <DEDUP_REMOVED lines=40> */
.L_x_2809:
        /* <DEDUP_REMOVED lines=11> */
.L_x_2808:
[----:B------:R-:W-:-:S04]  /*3e190*/  ISETP.GT.AND P0, PT, R20, R37, PT ;  /* 0x000000251400720c */ /* 0x000fc80003f04270 */
[----:B------:R-:W-:Y:S02]  /*3e1a0*/  SEL R17, R31, R30, P0 ;  /* 0x0000001e1f117207 */ /* 0x000fe40000000000 */
[----:B------:R-:W-:-:S03]  /*3e1b0*/  SEL R30, R30, R31, P0 ;  /* 0x0000001f1e1e7207 */ /* 0x000fc60000000000 */
[----:B------:R-:W-:-:S07]  /*3e1c0*/  IMAD.MOV.U32 R31, RZ, RZ, R17 ;  /* 0x000000ffff1f7224 */ /* 0x000fce00078e0011 */
.L_x_2807:
[----:B------:R-:W-:Y:S05]  /*3e1d0*/  BSYNC.RECONVERGENT B1 ;  /* 0x0000000000017941 */ /* 0x000fea0003800200 */
.L_x_2806:
        /* <DEDUP_REMOVED lines=40> */
.L_x_2813:
        /* <DEDUP_REMOVED lines=11> */
.L_x_2812:
[----:B------:R-:W-:-:S04]  /*3e510*/  ISETP.GT.AND P0, PT, R20, R37, PT ;  /* 0x000000251400720c */ /* 0x000fc80003f04270 */
[----:B------:R-:W-:Y:S02]  /*3e520*/  SEL R17, R33, R32, P0 ;  /* 0x0000002021117207 */ /* 0x000fe40000000000 */
[----:B------:R-:W-:-:S03]  /*3e530*/  SEL R32, R32, R33, P0 ;  /* 0x0000002120207207 */ /* 0x000fc60000000000 */
[----:B------:R-:W-:-:S07]  /*3e540*/  IMAD.MOV.U32 R33, RZ, RZ, R17 ;  /* 0x000000ffff217224 */ /* 0x000fce00078e0011 */
.L_x_2811:
[----:B------:R-:W-:Y:S05]  /*3e550*/  BSYNC.RECONVERGENT B1 ;  /* 0x0000000000017941 */ /* 0x000fea0003800200 */
.L_x_2810:
        /* <DEDUP_REMOVED lines=40> */
.L_x_2817:
        /* <DEDUP_REMOVED lines=11> */
.L_x_2816:
[----:B------:R-:W-:-:S04]  /*3e890*/  ISETP.GT.AND P0, PT, R20, R37, PT ;  /* 0x000000251400720c */ /* 0x000fc80003f04270 */
[----:B------:R-:W-:Y:S02]  /*3e8a0*/  SEL R17, R23, R34, P0 ;  /* 0x0000002217117207 */ /* 0x000fe40000000000 */
[----:B------:R-:W-:-:S03]  /*3e8b0*/  SEL R34, R34, R23, P0 ;  /* 0x0000001722227207 */ /* 0x000fc60000000000 */
[----:B------:R-:W-:-:S07]  /*3e8c0*/  IMAD.MOV.U32 R23, RZ, RZ, R17 ;  /* 0x000000ffff177224 */ /* 0x000fce00078e0011 */
.L_x_2815:
[----:B------:R-:W-:Y:S05]  /*3e8d0*/  BSYNC.RECONVERGENT B1 ;  /* 0x0000000000017941 */ /* 0x000fea0003800200 */
.L_x_2814:
        /* <DEDUP_REMOVED lines=40> */
.L_x_2821:
        /* <DEDUP_REMOVED lines=11> */
.L_x_2820:
[----:B------:R-:W-:-:S04]  /*3ec10*/  ISETP.GT.AND P0, PT, R20, R37, PT ;  /* 0x000000251400720c */ /* 0x000fc80003f04270 */
[----:B------:R-:W-:Y:S02]  /*3ec20*/  SEL R17, R22, R19, P0 ;  /* 0x0000001316117207 */ /* 0x000fe40000000000 */
[----:B------:R-:W-:-:S03]  /*3ec30*/  SEL R19, R19, R22, P0 ;  /* 0x0000001613137207 */ /* 0x000fc60000000000 */
[----:B------:R-:W-:-:S07]  /*3ec40*/  IMAD.MOV.U32 R22, RZ, RZ, R17 ;  /* 0x000000ffff167224 */ /* 0x000fce00078e0011 */
.L_x_2819:
[----:B------:R-:W-:Y:S05]  /*3ec50*/  BSYNC.RECONVERGENT B1 ;  /* 0x0000000000017941 */ /* 0x000fea0003800200 */
.L_x_2818:
        /* <DEDUP_REMOVED lines=40> */
.L_x_2825:
        /* <DEDUP_REMOVED lines=11> */
.L_x_2824:
[----:B------:R-:W-:-:S04]  /*3ef90*/  ISETP.GT.AND P0, PT, R20, R37, PT ;  /* 0x000000251400720c */ /* 0x000fc80003f04270 */
[----:B------:R-:W-:Y:S02]  /*3efa0*/  SEL R17, R24, R21, P0 ;  /* 0x0000001518117207 */ /* 0x000fe40000000000 */
[----:B------:R-:W-:-:S03]  /*3efb0*/  SEL R21, R21, R24, P0 ;  /* 0x0000001815157207 */ /* 0x000fc60000000000 */
[----:B------:R-:W-:-:S07]  /*3efc0*/  IMAD.MOV.U32 R24, RZ, RZ, R17 ;  /* 0x000000ffff187224 */ /* 0x000fce00078e0011 */
.L_x_2823:
[----:B------:R-:W-:Y:S05]  /*3efd0*/  BSYNC.RECONVERGENT B1 ;  /* 0x0000000000017941 */ /* 0x000fea0003800200 */
.L_x_2822:
        /* <DEDUP_REMOVED lines=40> */
.L_x_2829:
        /* <DEDUP_REMOVED lines=11> */
.L_x_2828:
[----:B------:R-:W-:-:S04]  /*3f310*/  ISETP.GT.AND P0, PT, R20, R37, PT ;  /* 0x000000251400720c */ /* 0x000fc80003f04270 */
[----:B------:R-:W-:Y:S02]  /*3f320*/  SEL R17, R26, R25, P0 ;  /* 0x000000191a117207 */ /* 0x000fe40000000000 */
[----:B------:R-:W-:-:S03]  /*3f330*/  SEL R25, R25, R26, P0 ;  /* 0x0000001a19197207 */ /* 0x000fc60000000000 */
[----:B------:R-:W-:-:S07]  /*3f340*/  IMAD.MOV.U32 R26, RZ, RZ, R17 ;  /* 0x000000ffff1a7224 */ /* 0x000fce00078e0011 */
.L_x_2827:
[----:B------:R-:W-:Y:S05]  /*3f350*/  BSYNC.RECONVERGENT B1 ;  /* 0x0000000000017941 */ /* 0x000fea0003800200 */
.L_x_2826:
        /* <DEDUP_REMOVED lines=40> */
.L_x_2833:
        /* <DEDUP_REMOVED lines=11> */
.L_x_2832:
[----:B------:R-:W-:-:S04]  /*3f690*/  ISETP.GT.AND P0, PT, R20, R37, PT ;  /* 0x000000251400720c */ /* 0x000fc80003f04270 */
[----:B------:R-:W-:Y:S02]  /*3f6a0*/  SEL R17, R28, R27, P0 ;  /* 0x0000001b1c117207 */ /* 0x000fe40000000000 */
[----:B------:R-:W-:-:S03]  /*3f6b0*/  SEL R27, R27, R28, P0 ;  /* 0x0000001c1b1b7207 */ /* 0x000fc60000000000 */
[----:B------:R-:W-:-:S07]  /*3f6c0*/  IMAD.MOV.U32 R28, RZ, RZ, R17 ;  /* 0x000000ffff1c7224 */ /* 0x000fce00078e0011 */
.L_x_2831:
[----:B------:R-:W-:Y:S05]  /*3f6d0*/  BSYNC.RECONVERGENT B1 ;  /* 0x0000000000017941 */ /* 0x000fea0003800200 */
.L_x_2830:
        /* <DEDUP_REMOVED lines=40> */
.L_x_2837:
        /* <DEDUP_REMOVED lines=11> */
.L_x_2836:
[----:B------:R-:W-:-:S04]  /*3fa10*/  ISETP.GT.AND P0, PT, R20, R37, PT ;  /* 0x000000251400720c */ /* 0x000fc80003f04270 */
[----:B------:R-:W-:Y:S02]  /*3fa20*/  SEL R17, R30, R29, P0 ;  /* 0x0000001d1e117207 */ /* 0x000fe40000000000 */
[----:B------:R-:W-:-:S03]  /*3fa30*/  SEL R29, R29, R30, P0 ;  /* 0x0000001e1d1d7207 */ /* 0x000fc60000000000 */
[----:B------:R-:W-:-:S07]  /*3fa40*/  IMAD.MOV.U32 R30, RZ, RZ, R17 ;  /* 0x000000ffff1e7224 */ /* 0x000fce00078e0011 */
.L_x_2835:
[----:B------:R-:W-:Y:S05]  /*3fa50*/  BSYNC.RECONVERGENT B1 ;  /* 0x0000000000017941 */ /* 0x000fea0003800200 */
.L_x_2834:
        /* <DEDUP_REMOVED lines=40> */
.L_x_2841:
        /* <DEDUP_REMOVED lines=11> */
.L_x_2840:
[----:B------:R-:W-:-:S04]  /*3fd90*/  ISETP.GT.AND P0, PT, R20, R37, PT ;  /* 0x000000251400720c */ /* 0x000fc80003f04270 */
[----:B------:R-:W-:Y:S02]  /*3fda0*/  SEL R17, R32, R31, P0 ;  /* 0x0000001f20117207 */ /* 0x000fe40000000000 */
[----:B------:R-:W-:-:S03]  /*3fdb0*/  SEL R31, R31, R32, P0 ;  /* 0x000000201f1f7207 */ /* 0x000fc60000000000 */
[----:B------:R-:W-:-:S07]  /*3fdc0*/  IMAD.MOV.U32 R32, RZ, RZ, R17 ;  /* 0x000000ffff207224 */ /* 0x000fce00078e0011 */
.L_x_2839:
[----:B------:R-:W-:Y:S05]  /*3fdd0*/  BSYNC.RECONVERGENT B1 ;  /* 0x0000000000017941 */ /* 0x000fea0003800200 */
.L_x_2838:
        /* <DEDUP_REMOVED lines=40> */
.L_x_2845:
        /* <DEDUP_REMOVED lines=11> */
.L_x_2844:
[----:B------:R-:W-:-:S04]  /*40110*/  ISETP.GT.AND P0, PT, R20, R37, PT ;  /* 0x000000251400720c */ /* 0x000fc80003f04270 */
[----:B------:R-:W-:Y:S02]  /*40120*/  SEL R17, R34, R33, P0 ;  /* 0x0000002122117207 */ /* 0x000fe40000000000 */
[----:B------:R-:W-:-:S03]  /*40130*/  SEL R33, R33, R34, P0 ;  /* 0x0000002221217207 */ /* 0x000fc60000000000 */
[----:B------:R-:W-:-:S07]  /*40140*/  IMAD.MOV.U32 R34, RZ, RZ, R17 ;  /* 0x000000ffff227224 */ /* 0x000fce00078e0011 */
.L_x_2843:
[----:B------:R-:W-:Y:S05]  /*40150*/  BSYNC.RECONVERGENT B1 ;  /* 0x0000000000017941 */ /* 0x000fea0003800200 */
.L_x_2842:
        /* <DEDUP_REMOVED lines=40> */
.L_x_2849:
        /* <DEDUP_REMOVED lines=11> */
.L_x_2848:
[----:B------:R-:W-:-:S04]  /*40490*/  ISETP.GT.AND P0, PT, R20, R37, PT ;  /* 0x000000251400720c */ /* 0x000fc80003f04270 */
[----:B------:R-:W-:Y:S02]  /*404a0*/  SEL R17, R18, R23, P0 ;  /* 0x0000001712117207 */ /* 0x000fe40000000000 */
[----:B------:R-:W-:-:S03]  /*404b0*/  SEL R23, R23, R18, P0 ;  /* 0x0000001217177207 */ /* 0x000fc60000000000 */
[----:B------:R-:W-:-:S07]  /*404c0*/  IMAD.MOV.U32 R18, RZ, RZ, R17 ;  /* 0x000000ffff127224 */ /* 0x000fce00078e0011 */
.L_x_2847:
[----:B------:R-:W-:Y:S05]  /*404d0*/  BSYNC.RECONVERGENT B1 ;  /* 0x0000000000017941 */ /* 0x000fea0003800200 */
.L_x_2846:
        /* <DEDUP_REMOVED lines=40> */
.L_x_2853:
        /* <DEDUP_REMOVED lines=11> */
.L_x_2852:
[----:B------:R-:W-:-:S04]  /*40810*/  ISETP.GT.AND P0, PT, R20, R37, PT ;  /* 0x000000251400720c */ /* 0x000fc80003f04270 */
[----:B------:R-:W-:Y:S02]  /*40820*/  SEL R17, R19, R0, P0 ;  /* 0x0000000013117207 */ /* 0x000fe40000000000 */
[----:B------:R-:W-:-:S03]  /*40830*/  SEL R0, R0, R19, P0 ;  /* 0x0000001300007207 */ /* 0x000fc60000000000 */
[----:B------:R-:W-:-:S07]  /*40840*/  IMAD.MOV.U32 R19, RZ, RZ, R17 ;  /* 0x000000ffff137224 */ /* 0x000fce00078e0011 */
.L_x_2851:
[----:B------:R-:W-:Y:S05]  /*40850*/  BSYNC.RECONVERGENT B1 ;  /* 0x0000000000017941 */ /* 0x000fea0003800200 */
.L_x_2850:
        /* <DEDUP_REMOVED lines=40> */
.L_x_2857:
        /* <DEDUP_REMOVED lines=11> */
.L_x_2856:
[----:B------:R-:W-:-:S04]  /*40b90*/  ISETP.GT.AND P0, PT, R20, R37, PT ;  /* 0x000000251400720c */ /* 0x000fc80003f04270 */
[----:B------:R-:W-:Y:S02]  /*40ba0*/  SEL R17, R21, R22, P0 ;  /* 0x0000001615117207 */ /* 0x000fe40000000000 */
[----:B------:R-:W-:-:S03]  /*40bb0*/  SEL R22, R22, R21, P0 ;  /* 0x0000001516167207 */ /* 0x000fc60000000000 */
[----:B------:R-:W-:-:S07]  /*40bc0*/  IMAD.MOV.U32 R21, RZ, RZ, R17 ;  /* 0x000000ffff157224 */ /* 0x000fce00078e0011 */
.L_x_2855:
[----:B------:R-:W-:Y:S05]  /*40bd0*/  BSYNC.RECONVERGENT B1 ;  /* 0x0000000000017941 */ /* 0x000fea0003800200 */
.L_x_2854:
        /* <DEDUP_REMOVED lines=40> */
.L_x_2861:
        /* <DEDUP_REMOVED lines=11> */
.L_x_2860:
[----:B------:R-:W-:-:S04]  /*40f10*/  ISETP.GT.AND P0, PT, R20, R37, PT ;  /* 0x000000251400720c */ /* 0x000fc80003f04270 */
[----:B------:R-:W-:Y:S02]  /*40f20*/  SEL R17, R25, R24, P0 ;  /* 0x0000001819117207 */ /* 0x000fe40000000000 */
[----:B------:R-:W-:-:S03]  /*40f30*/  SEL R24, R24, R25, P0 ;  /* 0x0000001918187207 */ /* 0x000fc60000000000 */
[----:B------:R-:W-:-:S07]  /*40f40*/  IMAD.MOV.U32 R25, RZ, RZ, R17 ;  /* 0x000000ffff197224 */ /* 0x000fce00078e0011 */
.L_x_2859:
[----:B------:R-:W-:Y:S05]  /*40f50*/  BSYNC.RECONVERGENT B1 ;  /* 0x0000000000017941 */ /* 0x000fea0003800200 */
.L_x_2858:
        /* <DEDUP_REMOVED lines=40> */
.L_x_2865:
        /* <DEDUP_REMOVED lines=11> */
.L_x_2864:
[----:B------:R-:W-:-:S04]  /*41290*/  ISETP.GT.AND P0, PT, R20, R37, PT ;  /* 0x000000251400720c */ /* 0x000fc80003f04270 */
[----:B------:R-:W-:Y:S02]  /*412a0*/  SEL R17, R27, R26, P0 ;  /* 0x0000001a1b117207 */ /* 0x000fe40000000000 */
[----:B------:R-:W-:-:S03]  /*412b0*/  SEL R26, R26, R27, P0 ;  /* 0x0000001b1a1a7207 */ /* 0x000fc60000000000 */
[----:B------:R-:W-:-:S07]  /*412c0*/  IMAD.MOV.U32 R27, RZ, RZ, R17 ;  /* 0x000000ffff1b7224 */ /* 0x000fce00078e0011 */
.L_x_2863:
[----:B------:R-:W-:Y:S05]  /*412d0*/  BSYNC.RECONVERGENT B1 ;  /* 0x0000000000017941 */ /* 0x000fea0003800200 */
.L_x_2862:
        /* <DEDUP_REMOVED lines=40> */
.L_x_2869:
        /* <DEDUP_REMOVED lines=11> */
.L_x_2868:
[----:B------:R-:W-:-:S04]  /*41610*/  ISETP.GT.AND P0, PT, R20, R37, PT ;  /* 0x000000251400720c */ /* 0x000fc80003f04270 */
[----:B------:R-:W-:Y:S02]  /*41620*/  SEL R17, R29, R28, P0 ;  /* 0x0000001c1d117207 */ /* 0x000fe40000000000 */
[----:B------:R-:W-:-:S03]  /*41630*/  SEL R28, R28, R29, P0 ;  /* 0x0000001d1c1c7207 */ /* 0x000fc60000000000 */
[----:B------:R-:W-:-:S07]  /*41640*/  IMAD.MOV.U32 R29, RZ, RZ, R17 ;  /* 0x000000ffff1d7224 */ /* 0x000fce00078e0011 */
.L_x_2867:
[----:B------:R-:W-:Y:S05]  /*41650*/  BSYNC.RECONVERGENT B1 ;  /* 0x0000000000017941 */ /* 0x000fea0003800200 */
.L_x_2866:
        /* <DEDUP_REMOVED lines=40> */
.L_x_2873:
        /* <DEDUP_REMOVED lines=11> */
.L_x_2872:
[----:B------:R-:W-:-:S04]  /*41990*/  ISETP.GT.AND P0, PT, R20, R37, PT ;  /* 0x000000251400720c */ /* 0x000fc80003f04270 */
[----:B------:R-:W-:Y:S02]  /*419a0*/  SEL R17, R31, R30, P0 ;  /* 0x0000001e1f117207 */ /* 0x000fe40000000000 */
[----:B------:R-:W-:-:S03]  /*419b0*/  SEL R30, R30, R31, P0 ;  /* 0x0000001f1e1e7207 */ /* 0x000fc60000000000 */
[----:B------:R-:W-:-:S07]  /*419c0*/  IMAD.MOV.U32 R31, RZ, RZ, R17 ;  /* 0x000000ffff1f7224 */ /* 0x000fce00078e0011 */
.L_x_2871:
[----:B------:R-:W-:Y:S05]  /*419d0*/  BSYNC.RECONVERGENT B1 ;  /* 0x0000000000017941 */ /* 0x000fea0003800200 */
.L_x_2870:
        /* <DEDUP_REMOVED lines=40> */
.L_x_2877:
        /* <DEDUP_REMOVED lines=11> */
.L_x_2876:
[----:B------:R-:W-:-:S04]  /*41d10*/  ISETP.GT.AND P0, PT, R20, R37, PT ;  /* 0x000000251400720c */ /* 0x000fc80003f04270 */
[----:B------:R-:W-:Y:S02]  /*41d20*/  SEL R17, R33, R32, P0 ;  /* 0x0000002021117207 */ /* 0x000fe40000000000 */
[----:B------:R-:W-:-:S03]  /*41d30*/  SEL R32, R32, R33, P0 ;  /* 0x0000002120207207 */ /* 0x000fc60000000000 */
[----:B------:R-:W-:-:S07]  /*41d40*/  IMAD.MOV.U32 R33, RZ, RZ, R17 ;  /* 0x000000ffff217224 */ /* 0x000fce00078e0011 */
.L_x_2875:
[----:B------:R-:W-:Y:S05]  /*41d50*/  BSYNC.RECONVERGENT B1 ;  /* 0x0000000000017941 */ /* 0x000fea0003800200 */
.L_x_2874:
        /* <DEDUP_REMOVED lines=40> */
.L_x_2881:
        /* <DEDUP_REMOVED lines=11> */
.L_x_2880:
[----:B------:R-:W-:-:S04]  /*42090*/  ISETP.GT.AND P0, PT, R20, R37, PT ;  /* 0x000000251400720c */ /* 0x000fc80003f04270 */
[----:B------:R-:W-:Y:S02]  /*420a0*/  SEL R17, R23, R34, P0 ;  /* 0x0000002217117207 */ /* 0x000fe40000000000 */
[----:B------:R-:W-:-:S03]  /*420b0*/  SEL R34, R34, R23, P0 ;  /* 0x0000001722227207 */ /* 0x000fc60000000000 */
[----:B------:R-:W-:-:S07]  /*420c0*/  IMAD.MOV.U32 R23, RZ, RZ, R17 ;  /* 0x000000ffff177224 */ /* 0x000fce00078e0011 */
.L_x_2879:
[----:B------:R-:W-:Y:S05]  /*420d0*/  BSYNC.RECONVERGENT B1 ;  /* 0x0000000000017941 */ /* 0x000fea0003800200 */
.L_x_2878:
        /* <DEDUP_REMOVED lines=40> */
.L_x_2885:
        /* <DEDUP_REMOVED lines=11> */
.L_x_2884:
[----:B------:R-:W-:-:S04]  /*42410*/  ISETP.GT.AND P0, PT, R20, R37, PT ;  /* 0x000000251400720c */ /* 0x000fc80003f04270 */
[----:B------:R-:W-:Y:S02]  /*42420*/  SEL R17, R22, R19, P0 ;  /* 0x0000001316117207 */ /* 0x000fe40000000000 */
[----:B------:R-:W-:-:S03]  /*42430*/  SEL R19, R19, R22, P0 ;  /* 0x0000001613137207 */ /* 0x000fc60000000000 */
[----:B------:R-:W-:-:S07]  /*42440*/  IMAD.MOV.U32 R22, RZ, RZ, R17 ;  /* 0x000000ffff167224 */ /* 0x000fce00078e0011 */
.L_x_2883:
[----:B------:R-:W-:Y:S05]  /*42450*/  BSYNC.RECONVERGENT B1 ;  /* 0x0000000000017941 */ /* 0x000fea0003800200 */
.L_x_2882:
        /* <DEDUP_REMOVED lines=40> */
.L_x_2889:
        /* <DEDUP_REMOVED lines=11> */
.L_x_2888:
[----:B------:R-:W-:-:S04]  /*42790*/  ISETP.GT.AND P0, PT, R20, R37, PT ;  /* 0x000000251400720c */ /* 0x000fc80003f04270 */
[----:B------:R-:W-:Y:S02]  /*427a0*/  SEL R17, R24, R21, P0 ;  /* 0x0000001518117207 */ /* 0x000fe40000000000 */
[----:B------:R-:W-:-:S03]  /*427b0*/  SEL R21, R21, R24, P0 ;  /* 0x0000001815157207 */ /* 0x000fc60000000000 */
[----:B------:R-:W-:-:S07]  /*427c0*/  IMAD.MOV.U32 R24, RZ, RZ, R17 ;  /* 0x000000ffff187224 */ /* 0x000fce00078e0011 */
.L_x_2887:
[----:B------:R-:W-:Y:S05]  /*427d0*/  BSYNC.RECONVERGENT B1 ;  /* 0x0000000000017941 */ /* 0x000fea0003800200 */
.L_x_2886:
        /* <DEDUP_REMOVED lines=40> */
.L_x_2893:
        /* <DEDUP_REMOVED lines=11> */
.L_x_2892:
[----:B------:R-:W-:-:S04]  /*42b10*/  ISETP.GT.AND P0, PT, R20, R37, PT ;  /* 0x000000251400720c */ /* 0x000fc80003f04270 */
[----:B------:R-:W-:Y:S02]  /*42b20*/  SEL R17, R26, R25, P0 ;  /* 0x000000191a117207 */ /* 0x000fe40000000000 */
[----:B------:R-:W-:-:S03]  /*42b30*/  SEL R25, R25, R26, P0 ;  /* 0x0000001a19197207 */ /* 0x000fc60000000000 */
[----:B------:R-:W-:-:S07]  /*42b40*/  IMAD.MOV.U32 R26, RZ, RZ, R17 ;  /* 0x000000ffff1a7224 */ /* 0x000fce00078e0011 */
.L_x_2891:
[----:B------:R-:W-:Y:S05]  /*42b50*/  BSYNC.RECONVERGENT B1 ;  /* 0x0000000000017941 */ /* 0x000fea0003800200 */
.L_x_2890:
        /* <DEDUP_REMOVED lines=40> */
.L_x_2897:
        /* <DEDUP_REMOVED lines=11> */
.L_x_2896:
[----:B------:R-:W-:-:S04]  /*42e90*/  ISETP.GT.AND P0, PT, R20, R37, PT ;  /* 0x000000251400720c */ /* 0x000fc80003f04270 */
[----:B------:R-:W-:Y:S02]  /*42ea0*/  SEL R17, R28, R27, P0 ;  /* 0x0000001b1c117207 */ /* 0x000fe40000000000 */
[----:B------:R-:W-:-:S03]  /*42eb0*/  SEL R27, R27, R28, P0 ;  /* 0x0000001c1b1b7207 */ /* 0x000fc60000000000 */
[----:B------:R-:W-:-:S07]  /*42ec0*/  IMAD.MOV.U32 R28, RZ, RZ, R17 ;  /* 0x000000ffff1c7224 */ /* 0x000fce00078e0011 */
.L_x_2895:
[----:B------:R-:W-:Y:S05]  /*42ed0*/  BSYNC.RECONVERGENT B1 ;  /* 0x0000000000017941 */ /* 0x000fea0003800200 */
.L_x_2894:
        /* <DEDUP_REMOVED lines=40> */
.L_x_2901:
        /* <DEDUP_REMOVED lines=11> */
.L_x_2900:
[----:B------:R-:W-:-:S04]  /*43210*/  ISETP.GT.AND P0, PT, R20, R37, PT ;  /* 0x000000251400720c */ /* 0x000fc80003f04270 */
[----:B------:R-:W-:Y:S02]  /*43220*/  SEL R17, R30, R29, P0 ;  /* 0x0000001d1e117207 */ /* 0x000fe40000000000 */
[----:B------:R-:W-:-:S03]  /*43230*/  SEL R29, R29, R30, P0 ;  /* 0x0000001e1d1d7207 */ /* 0x000fc60000000000 */
[----:B------:R-:W-:-:S07]  /*43240*/  IMAD.MOV.U32 R30, RZ, RZ, R17 ;  /* 0x000000ffff1e7224 */ /* 0x000fce00078e0011 */
.L_x_2899:
[----:B------:R-:W-:Y:S05]  /*43250*/  BSYNC.RECONVERGENT B1 ;  /* 0x0000000000017941 */ /* 0x000fea0003800200 */
.L_x_2898:
        /* <DEDUP_REMOVED lines=40> */
.L_x_2905:
        /* <DEDUP_REMOVED lines=11> */
.L_x_2904:
[----:B------:R-:W-:-:S04]  /*43590*/  ISETP.GT.AND P0, PT, R20, R37, PT ;  /* 0x000000251400720c */ /* 0x000fc80003f04270 */
[----:B------:R-:W-:Y:S02]  /*435a0*/  SEL R17, R32, R31, P0 ;  /* 0x0000001f20117207 */ /* 0x000fe40000000000 */
[----:B------:R-:W-:-:S03]  /*435b0*/  SEL R31, R31, R32, P0 ;  /* 0x000000201f1f7207 */ /* 0x000fc60000000000 */
[----:B------:R-:W-:-:S07]  /*435c0*/  IMAD.MOV.U32 R32, RZ, RZ, R17 ;  /* 0x000000ffff207224 */ /* 0x000fce00078e0011 */
.L_x_2903:
[----:B------:R-:W-:Y:S05]  /*435d0*/  BSYNC.RECONVERGENT B1 ;  /* 0x0000000000017941 */ /* 0x000fea0003800200 */
.L_x_2902:
        /* <DEDUP_REMOVED lines=40> */
.L_x_2909:
        /* <DEDUP_REMOVED lines=11> */
.L_x_2908:
[----:B------:R-:W-:-:S04]  /*43910*/  ISETP.GT.AND P0, PT, R20, R37, PT ;  /* 0x000000251400720c */ /* 0x000fc80003f04270 */
[----:B------:R-:W-:Y:S02]  /*43920*/  SEL R17, R34, R33, P0 ;  /* 0x0000002122117207 */ /* 0x000fe40000000000 */
[----:B------:R-:W-:-:S03]  /*43930*/  SEL R33, R33, R34, P0 ;  /* 0x0000002221217207 */ /* 0x000fc60000000000 */
[----:B------:R-:W-:-:S07]  /*43940*/  IMAD.MOV.U32 R34, RZ, RZ, R17 ;  /* 0x000000ffff227224 */ /* 0x000fce00078e0011 */
.L_x_2907:
[----:B------:R-:W-:Y:S05]  /*43950*/  BSYNC.RECONVERGENT B1 ;  /* 0x0000000000017941 */ /* 0x000fea0003800200 */
.L_x_2906:
        /* <DEDUP_REMOVED lines=40> */
.L_x_2913:
        /* <DEDUP_REMOVED lines=11> */
.L_x_2912:
[----:B------:R-:W-:-:S04]  /*43c90*/  ISETP.GT.AND P0, PT, R20, R37, PT ;  /* 0x000000251400720c */ /* 0x000fc80003f04270 */
[----:B------:R-:W-:Y:S02]  /*43ca0*/  SEL R17, R18, R23, P0 ;  /* 0x0000001712117207 */ /* 0x000fe40000000000 */
[----:B------:R-:W-:-:S03]  /*43cb0*/  SEL R23, R23, R18, P0 ;  /* 0x0000001217177207 */ /* 0x000fc60000000000 */
[----:B------:R-:W-:-:S07]  /*43cc0*/  IMAD.MOV.U32 R18, RZ, RZ, R17 ;  /* 0x000000ffff127224 */ /* 0x000fce00078e0011 */
.L_x_2911:
[----:B------:R-:W-:Y:S05]  /*43cd0*/  BSYNC.RECONVERGENT B1 ;  /* 0x0000000000017941 */ /* 0x000fea0003800200 */
.L_x_2910:
        /* <DEDUP_REMOVED lines=40> */
.L_x_2917:
        /* <DEDUP_REMOVED lines=11> */
.L_x_2916:
[----:B------:R-:W-:-:S04]  /*44010*/  ISETP.GT.AND P0, PT, R20, R37, PT ;  /* 0x000000251400720c */ /* 0x000fc80003f04270 */
[----:B------:R-:W-:Y:S02]  /*44020*/  SEL R17, R19, R0, P0 ;  /* 0x0000000013117207 */ /* 0x000fe40000000000 */
[----:B------:R-:W-:-:S03]  /*44030*/  SEL R0, R0, R19, P0 ;  /* 0x0000001300007207 */ /* 0x000fc60000000000 */
[----:B------:R-:W-:-:S07]  /*44040*/  IMAD.MOV.U32 R19, RZ, RZ, R17 ;  /* 0x000000ffff137224 */ /* 0x000fce00078e0011 */
.L_x_2915:
[----:B------:R-:W-:Y:S05]  /*44050*/  BSYNC.RECONVERGENT B1 ;  /* 0x0000000000017941 */ /* 0x000fea0003800200 */
.L_x_2914:
        /* <DEDUP_REMOVED lines=40> */
.L_x_2921:
        /* <DEDUP_REMOVED lines=11> */
.L_x_2920:
[----:B------:R-:W-:-:S04]  /*44390*/  ISETP.GT.AND P0, PT, R20, R37, PT ;  /* 0x000000251400720c */ /* 0x000fc80003f04270 */
[----:B------:R-:W-:Y:S02]  /*443a0*/  SEL R17, R21, R22, P0 ;  /* 0x0000001615117207 */ /* 0x000fe40000000000 */
[----:B------:R-:W-:-:S03]  /*443b0*/  SEL R22, R22, R21, P0 ;  /* 0x0000001516167207 */ /* 0x000fc60000000000 */
[----:B------:R-:W-:-:S07]  /*443c0*/  IMAD.MOV.U32 R21, RZ, RZ, R17 ;  /* 0x000000ffff157224 */ /* 0x000fce00078e0011 */
.L_x_2919:
[----:B------:R-:W-:Y:S05]  /*443d0*/  BSYNC.RECONVERGENT B1 ;  /* 0x0000000000017941 */ /* 0x000fea0003800200 */
.L_x_2918:
        /* <DEDUP_REMOVED lines=40> */
.L_x_2925:
        /* <DEDUP_REMOVED lines=11> */
.L_x_2924:
[----:B------:R-:W-:-:S04]  /*44710*/  ISETP.GT.AND P0, PT, R20, R37, PT ;  /* 0x000000251400720c */ /* 0x000fc80003f04270 */
[----:B------:R-:W-:Y:S02]  /*44720*/  SEL R17, R25, R24, P0 ;  /* 0x0000001819117207 */ /* 0x000fe40000000000 */
[----:B------:R-:W-:-:S03]  /*44730*/  SEL R24, R24, R25, P0 ;  /* 0x0000001918187207 */ /* 0x000fc60000000000 */
[----:B------:R-:W-:-:S07]  /*44740*/  IMAD.MOV.U32 R25, RZ, RZ, R17 ;  /* 0x000000ffff197224 */ /* 0x000fce00078e0011 */
.L_x_2923:
[----:B------:R-:W-:Y:S05]  /*44750*/  BSYNC.RECONVERGENT B1 ;  /* 0x0000000000017941 */ /* 0x000fea0003800200 */
.L_x_2922:
        /* <DEDUP_REMOVED lines=40> */
.L_x_2929:
        /* <DEDUP_REMOVED lines=11> */
.L_x_2928:
[----:B------:R-:W-:-:S04]  /*44a90*/  ISETP.GT.AND P0, PT, R20, R37, PT ;  /* 0x000000251400720c */ /* 0x000fc80003f04270 */
[----:B------:R-:W-:Y:S02]  /*44aa0*/  SEL R17, R27, R26, P0 ;  /* 0x0000001a1b117207 */ /* 0x000fe40000000000 */
[----:B------:R-:W-:-:S03]  /*44ab0*/  SEL R26, R26, R27, P0 ;  /* 0x0000001b1a1a7207 */ /* 0x000fc60000000000 */
[----:B------:R-:W-:-:S07]  /*44ac0*/  IMAD.MOV.U32 R27, RZ, RZ, R17 ;  /* 0x000000ffff1b7224 */ /* 0x000fce00078e0011 */
.L_x_2927:
[----:B------:R-:W-:Y:S05]  /*44ad0*/  BSYNC.RECONVERGENT B1 ;  /* 0x0000000000017941 */ /* 0x000fea0003800200 */
.L_x_2926:
        /* <DEDUP_REMOVED lines=40> */
.L_x_2933:
        /* <DEDUP_REMOVED lines=11> */
.L_x_2932:
[----:B------:R-:W-:-:S04]  /*44e10*/  ISETP.GT.AND P0, PT, R20, R37, PT ;  /* 0x000000251400720c */ /* 0x000fc80003f04270 */
[----:B------:R-:W-:Y:S02]  /*44e20*/  SEL R17, R29, R28, P0 ;  /* 0x0000001c1d117207 */ /* 0x000fe40000000000 */
[----:B------:R-:W-:-:S03]  /*44e30*/  SEL R28, R28, R29, P0 ;  /* 0x0000001d1c1c7207 */ /* 0x000fc60000000000 */
[----:B------:R-:W-:-:S07]  /*44e40*/  IMAD.MOV.U32 R29, RZ, RZ, R17 ;  /* 0x000000ffff1d7224 */ /* 0x000fce00078e0011 */
.L_x_2931:
[----:B------:R-:W-:Y:S05]  /*44e50*/  BSYNC.RECONVERGENT B1 ;  /* 0x0000000000017941 */ /* 0x000fea0003800200 */
.L_x_2930:
        /* <DEDUP_REMOVED lines=40> */
.L_x_2937:
        /* <DEDUP_REMOVED lines=11> */
.L_x_2936:
[----:B------:R-:W-:-:S04]  /*45190*/  ISETP.GT.AND P0, PT, R20, R37, PT ;  /* 0x000000251400720c */ /* 0x000fc80003f04270 */
[----:B------:R-:W-:Y:S02]  /*451a0*/  SEL R17, R31, R30, P0 ;  /* 0x0000001e1f117207 */ /* 0x000fe40000000000 */
[----:B------:R-:W-:-:S03]  /*451b0*/  SEL R30, R30, R31, P0 ;  /* 0x0000001f1e1e7207 */ /* 0x000fc60000000000 */
[----:B------:R-:W-:-:S07]  /*451c0*/  IMAD.MOV.U32 R31, RZ, RZ, R17 ;  /* 0x000000ffff1f7224 */ /* 0x000fce00078e0011 */
.L_x_2935:
[----:B------:R-:W-:Y:S05]  /*451d0*/  BSYNC.RECONVERGENT B1 ;  /* 0x0000000000017941 */ /* 0x000fea0003800200 */
.L_x_2934:
        /* <DEDUP_REMOVED lines=40> */
.L_x_2941:
        /* <DEDUP_REMOVED lines=11> */
.L_x_2940:
[----:B------:R-:W-:-:S04]  /*45510*/  ISETP.GT.AND P0, PT, R20, R37, PT ;  /* 0x000000251400720c */ /* 0x000fc80003f04270 */
[----:B------:R-:W-:Y:S02]  /*45520*/  SEL R17, R33, R32, P0 ;  /* 0x0000002021117207 */ /* 0x000fe40000000000 */
[----:B------:R-:W-:-:S03]  /*45530*/  SEL R32, R32, R33, P0 ;  /* 0x0000002120207207 */ /* 0x000fc60000000000 */
[----:B------:R-:W-:-:S07]  /*45540*/  IMAD.MOV.U32 R33, RZ, RZ, R17 ;  /* 0x000000ffff217224 */ /* 0x000fce00078e0011 */
.L_x_2939:
[----:B------:R-:W-:Y:S05]  /*45550*/  BSYNC.RECONVERGENT B1 ;  /* 0x0000000000017941 */ /* 0x000fea0003800200 */
.L_x_2938:
        /* <DEDUP_REMOVED lines=39> */
.L_x_2943:
        /* <DEDUP_REMOVED lines=11> */
.L_x_2942:
[----:B------:R-:W-:-:S04]  /*45880*/  ISETP.GT.AND P0, PT, R20, R37, PT ;  /* 0x000000251400720c */ /* 0x000fc80003f04270 */
[----:B------:R-:W-:Y:S02]  /*45890*/  SEL R17, R23, R34, P0 ;  /* 0x0000002217117207 */ /* 0x000fe40000000000 */
[----:B------:R-:W-:-:S03]  /*458a0*/  SEL R34, R34, R23, P0 ;  /* 0x0000001722227207 */ /* 0x000fc60000000000 */
[----:B------:R-:W-:-:S07]  /*458b0*/  IMAD.MOV.U32 R23, RZ, RZ, R17 ;  /* 0x000000ffff177224 */ /* 0x000fce00078e0011 */
.L_x_2401:
[----:B------:R-:W-:Y:S05]  /*458c0*/  BSYNC.RECONVERGENT B0 ;  /* 0x0000000000007941 */ /* 0x000fea0003800200 */
.L_x_2400:
[----:B------:R-:W-:-:S07]  /*458d0*/  HFMA2 R36, -RZ, RZ, 0, 1.1920928955078125e-07 ;  /* 0x00000002ff247431 */ /* 0x000fce00000001ff */
.L_x_3019:
[----:B------:R-:W0:Y:S01]  /*458e0*/  S2R R20, SR_CgaCtaId ;  /* 0x0000000000147919 */ /* 0x000e220000008800 */
[--C-:B------:R-:W-:Y:S01]  /*458f0*/  IMAD.MOV R17, RZ, RZ, -R36.reuse ;  /* 0x000000ffff117224 */ /* 0x100fe200078e0a24 */
[----:B------:R-:W-:Y:S01]  /*45900*/  MOV R35, 0x400 ;  /* 0x0000040000237802 */ /* 0x000fe20000000f00 */
[----:B------:R-:W-:Y:S01]  /*45910*/  BSSY.RECONVERGENT B0, `(.L_x_2944) ;  /* 0x0000070000007945 */ /* 0x000fe20003800200 */
[----:B------:R-:W-:Y:S01]  /*45920*/  BAR.SYNC.DEFER_BLOCKING 0x0 ;  /* 0x0000000000007b1d */ /* 0x000fe20000010000 */
[----:B------:R-:W-:Y:S02]  /*45930*/  SHF.R.U32.HI R38, RZ, 0x1, R36 ;  /* 0x00000001ff267819 */ /* 0x000fe40000011624 */
[----:B------:R-:W-:-:S05]  /*45940*/  LOP3.LUT R17, R16, R17, RZ, 0xc0, !PT ;  /* 0x0000001110117212 */ /* 0x000fca00078ec0ff */
[----:B------:R-:W-:-:S05]  /*45950*/  IMAD R17, R17, 0x11, RZ ;  /* 0x0000001111117824 */ /* 0x000fca00078e02ff */
[----:B--2---:R-:W-:Y:S02]  /*45960*/  VIMNMX R37, PT, PT, R17, UR6, PT ;  /* 0x0000000611257c48 */ /* 0x004fe4000bfe0100 */
[----:B------:R-:W-:-:S04]  /*45970*/  IADD3 R17, PT, PT, R36, -0x1, RZ ;  /* 0xffffffff24117810 */ /* 0x000fc80007ffe0ff */
[----:B------:R-:W-:Y:S02]  /*45980*/  LOP3.LUT R17, R17, R16, RZ, 0xc0, !PT ;  /* 0x0000001011117212 */ /* 0x000fe400078ec0ff */
[----:B0-----:R-:W-:Y:S01]  /*45990*/  LEA R35, R20, R35, 0x18 ;  /* 0x0000002314237211 */ /* 0x001fe200078ec0ff */
[----:B------:R-:W-:-:S04]  /*459a0*/  IMAD R20, R38, 0x11, R37 ;  /* 0x0000001126147824 */ /* 0x000fc800078e0225 */
[----:B------:R-:W-:Y:S01]  /*459b0*/  IMAD R39, R16, 0x44, R35 ;  /* 0x0000004410277824 */ /* 0x000fe200078e0223 */
[----:B------:R-:W-:-:S04]  /*459c0*/  VIMNMX R20, PT, PT, R20, UR6, PT ;  /* 0x0000000614147c48 */ /* 0x000fc8000bfe0100 */
[----:B------:R0:W-:Y:S01]  /*459d0*/  STS [R39+0x4], R19 ;  /* 0x0000041327007388 */ /* 0x0001e20000000800 */
[----:B------:R-:W-:-:S03]  /*459e0*/  IMAD R38, R38, 0x11, R20 ;  /* 0x0000001126267824 */ /* 0x000fc600078e0214 */
[----:B------:R1:W-:Y:S04]  /*459f0*/  STS [R39], R0 ;  /* 0x0000000027007388 */ /* 0x0003e80000000800 */
[----:B------:R-:W-:Y:S01]  /*45a00*/  STS [R39+0x8], R22 ;  /* 0x0000081627007388 */ /* 0x000fe20000000800 */
[----:B0-----:R-:W-:Y:S01]  /*45a10*/  IMAD R19, R17, 0x11, RZ ;  /* 0x0000001111137824 */ /* 0x001fe200078e02ff */
[----:B------:R-:W-:Y:S02]  /*45a20*/  VIMNMX R17, PT, PT, R38, UR6, PT ;  /* 0x0000000626117c48 */ /* 0x000fe4000bfe0100 */
[----:B------:R0:W-:Y:S02]  /*45a30*/  STS [R39+0xc], R21 ;  /* 0x00000c1527007388 */ /* 0x0001e40000000800 */
[----:B------:R-:W-:Y:S01]  /*45a40*/  VIMNMX R19, PT, PT, R19, UR6, PT ;  /* 0x0000000613137c48 */ /* 0x000fe2000bfe0100 */
[----:B-1----:R-:W-:Y:S01]  /*45a50*/  IMAD.IADD R0, R17, 0x1, -R20 ;  /* 0x0000000111007824 */ /* 0x002fe200078e0a14 */
[----:B------:R1:W-:Y:S04]  /*45a60*/  STS [R39+0x10], R24 ;  /* 0x0000101827007388 */ /* 0x0003e80000000800 */
[CC--:B------:R-:W-:Y:S01]  /*45a70*/  ISETP.GE.AND P0, PT, R19.reuse, R0.reuse, PT ;  /* 0x000000001300720c */ /* 0x0c0fe20003f06270 */
[----:B------:R1:W-:Y:S01]  /*45a80*/  STS [R39+0x14], R25 ;  /* 0x0000141927007388 */ /* 0x0003e20000000800 */
[----:B------:R-:W-:-:S02]  /*45a90*/  IADD3 R0, PT, PT, R19, -R0, RZ ;  /* 0x8000000013007210 */ /* 0x000fc40007ffe0ff */
        /* <DEDUP_REMOVED lines=17> */
[----:B-1----:R-:W-:-:S07]  /*45bb0*/  IADD3 R18, PT, PT, R19, R20, RZ ;  /* 0x0000001413127210 */ /* 0x002fce0007ffe0ff */
.L_x_2950:
[----:B------:R-:W-:Y:S01]  /*45bc0*/  IMAD.MOV.U32 R21, RZ, RZ, R22 ;  /* 0x000000ffff157224 */ /* 0x000fe200078e0016 */
[----:B------:R-:W-:Y:S01]  /*45bd0*/  BSSY.RECONVERGENT B1, `(.L_x_2946) ;  /* 0x000003e000017945 */ /* 0x000fe20003800200 */
[----:B------:R-:W-:-:S03]  /*45be0*/  IMAD.MOV.U32 R30, RZ, RZ, 0x3e055027 ;  /* 0x3e055027ff1e7424 */ /* 0x000fc600078e00ff */
[----:B------:R-:W-:-:S04]  /*45bf0*/  IADD3 R22, PT, PT, R0, -R21, RZ ;  /* 0x8000001500167210 */ /* 0x000fc80007ffe0ff */
[----:B------:R-:W-:-:S04]  /*45c00*/  LEA.HI R22, R22, R22, RZ, 0x1 ;  /* 0x0000001616167211 */ /* 0x000fc800078f08ff */
[----:B------:R-:W-:-:S04]  /*45c10*/  LEA.HI.SX32 R22, R22, R21, 0x1f ;  /* 0x0000001516167211 */ /* 0x000fc800078ffaff */
[----:B------:R-:W-:Y:S01]  /*45c20*/  LOP3.LUT R23, RZ, R22, RZ, 0x33, !PT ;  /* 0x00000016ff177212 */ /* 0x000fe200078e33ff */
[----:B------:R-:W-:-:S03]  /*45c30*/  IMAD.IADD R24, R37, 0x1, R22 ;  /* 0x0000000125187824 */ /* 0x000fc600078e0216 */
[----:B------:R-:W-:Y:S01]  /*45c40*/  IADD3 R26, PT, PT, R18, R23, RZ ;  /* 0x00000017121a7210 */ /* 0x000fe20007ffe0ff */
[----:B------:R-:W-:-:S03]  /*45c50*/  IMAD R23, R24, 0x4, R35 ;  /* 0x0000000418177824 */ /* 0x000fc600078e0223 */
[----:B------:R-:W-:-:S03]  /*45c60*/  LEA R24, R26, R35, 0x2 ;  /* 0x000000231a187211 */ /* 0x000fc600078e10ff */
        /* <DEDUP_REMOVED lines=40> */
.L_x_2949:
        /* <DEDUP_REMOVED lines=11> */
.L_x_2948:
[----:B------:R-:W-:-:S13]  /*45fa0*/  ISETP.GT.AND P0, PT, R24, R27, PT ;  /* 0x0000001b1800720c */ /* 0x000fda0003f04270 */
.L_x_2947:
[----:B------:R-:W-:Y:S05]  /*45fb0*/  BSYNC.RECONVERGENT B1 ;  /* 0x0000000000017941 */ /* 0x000fea0003800200 */
.L_x_2946:
[----:B------:R-:W-:Y:S01]  /*45fc0*/  @P0 VIADD R21, R22, 0x1 ;  /* 0x0000000116150836 */ /* 0x000fe20000000000 */
[----:B------:R-:W-:-:S04]  /*45fd0*/  SEL R0, R0, R22, P0 ;  /* 0x0000001600007207 */ /* 0x000fc80000000000 */
[----:B------:R-:W-:Y:S02]  /*45fe0*/  ISETP.GE.AND P0, PT, R21, R0, PT ;  /* 0x000000001500720c */ /* 0x000fe40003f06270 */
[----:B------:R-:W-:-:S11]  /*45ff0*/  MOV R22, R21 ;  /* 0x0000001500167202 */ /* 0x000fd60000000f00 */
[----:B------:R-:W-:Y:S05]  /*46000*/  @!P0 BRA `(.L_x_2950) ;  /* 0xfffffff800ec8947 */ /* 0x000fea000383ffff */
.L_x_2945:
[----:B------:R-:W-:Y:S05]  /*46010*/  BSYNC.RECONVERGENT B0 ;  /* 0x0000000000007941 */ /* 0x000fea0003800200 */
.L_x_2944:
[----:B-1----:R-:W-:Y:S01]  /*46020*/  IMAD.IADD R18, R37, 0x1, R22 ;  /* 0x0000000125127824 */ /* 0x002fe200078e0216 */
[----:B------:R-:W-:Y:S01]  /*46030*/  IADD3 R22, PT, PT, -R22, R20, R19 ;  /* 0x0000001416167210 */ /* 0x000fe20007ffe113 */
[----:B------:R-:W-:Y:S01]  /*46040*/  BSSY.RECONVERGENT B0, `(.L_x_2951) ;  /* 0x0000040000007945 */ /* 0x000fe20003800200 */
[----:B------:R-:W-:Y:S02]  /*46050*/  PLOP3.LUT P0, PT, PT, PT, PT, 0x8, 0x80 ;  /* 0x000000000080781c */ /* 0x000fe40003f0e170 */
[----:B------:R-:W-:Y:S01]  /*46060*/  LEA R19, R18, R35, 0x2 ;  /* 0x0000002312137211 */ /* 0x000fe200078e10ff */
[C---:B------:R-:W-:Y:S01]  /*46070*/  IMAD R21, R22.reuse, 0x4, R35 ;  /* 0x0000000416157824 */ /* 0x040fe200078e0223 */
[----:B------:R-:W-:-:S03]  /*46080*/  ISETP.GE.AND P1, PT, R22, R17, PT ;  /* 0x000000111600720c */ /* 0x000fc60003f26270 */
[----:B------:R0:W1:Y:S04]  /*46090*/  LDS R38, [R19] ;  /* 0x0000000013267984 */ /* 0x0000680000000800 */
[----:B------:R0:W2:Y:S06]  /*460a0*/  LDS R37, [R21] ;  /* 0x0000000015257984 */ /* 0x0000ac0000000800 */
        /* <DEDUP_REMOVED lines=44> */
.L_x_2954:
        /* <DEDUP_REMOVED lines=12> */
.L_x_2953:
[----:B------:R-:W-:-:S13]  /*46430*/  ISETP.LE.AND P0, PT, R24, R27, PT ;  /* 0x0000001b1800720c */ /* 0x000fda0003f03270 */
.L_x_2952:
[----:B------:R-:W-:Y:S05]  /*46440*/  BSYNC.RECONVERGENT B0 ;  /* 0x0000000000007941 */ /* 0x000fea0003800200 */
.L_x_2951:
[----:B-12---:R-:W-:Y:S01]  /*46450*/  SEL R0, R37, R38, P0 ;  /* 0x0000002625007207 */ /* 0x006fe20000000000 */
[C---:B------:R-:W-:Y:S01]  /*46460*/  VIADD R24, R22.reuse, 0x1 ;  /* 0x0000000116187836 */ /* 0x040fe20000000000 */
[----:B------:R1:W2:Y:S01]  /*46470*/  @P0 LDS R37, [R21+0x4] ;  /* 0x0000040015250984 */ /* 0x0002a20000000800 */
[----:B------:R-:W-:Y:S01]  /*46480*/  @!P0 IADD3 R24, PT, PT, R22, RZ, RZ ;  /* 0x000000ff16188210 */ /* 0x000fe20007ffe0ff */
[----:B------:R-:W-:Y:S01]  /*46490*/  BSSY.RECONVERGENT B0, `(.L_x_2955) ;  /* 0x000003f000007945 */ /* 0x000fe20003800200 */
[----:B------:R-:W-:Y:S01]  /*464a0*/  VIADD R23, R18, 0x1 ;  /* 0x0000000112177836 */ /* 0x000fe20000000000 */
[----:B------:R1:W3:Y:S01]  /*464b0*/  @!P0 LDS R38, [R19+0x4] ;  /* 0x0000040013268984 */ /* 0x0002e20000000800 */
[----:B------:R-:W-:Y:S02]  /*464c0*/  ISETP.GE.AND P2, PT, R24, R17, PT ;  /* 0x000000111800720c */ /* 0x000fe40003f46270 */
[----:B------:R-:W-:Y:S02]  /*464d0*/  PLOP3.LUT P1, PT, PT, PT, PT, 0x8, 0x80 ;  /* 0x000000000080781c */ /* 0x000fe40003f2e170 */
[----:B------:R-:W-:-:S09]  /*464e0*/  @P0 IADD3 R23, PT, PT, R18, RZ, RZ ;  /* 0x000000ff12170210 */ /* 0x000fd20007ffe0ff */
[----:B-1----:R-:W-:Y:S05]  /*464f0*/  @P2 BRA `(.L_x_2956) ;  /* 0x0000000000e02947 */ /* 0x002fea0003800000 */
        /* <DEDUP_REMOVED lines=9> */
[----:B0-----:R-:W-:-:S05]  /*46590*/  VIADD R19, R18, 0xc0d55555 ;  /* 0xc0d5555512137836 */ /* 0x001fca0000000000 */
        /* <DEDUP_REMOVED lines=33> */
.L_x_2958:
        /* <DEDUP_REMOVED lines=12> */
.L_x_2957:
[----:B------:R-:W-:-:S13]  /*46870*/  ISETP.LE.AND P1, PT, R19, R26, PT ;  /* 0x0000001a1300720c */ /* 0x000fda0003f23270 */
.L_x_2956:
[----:B------:R-:W-:Y:S05]  /*46880*/  BSYNC.RECONVERGENT B0 ;  /* 0x0000000000007941 */ /* 0x000fea0003800200 */
.L_x_2955:
[C---:B------:R-:W-:Y:S01]  /*46890*/  IADD3 R18, PT, PT, R23.reuse, 0x1, RZ ;  /* 0x0000000117127810 */ /* 0x040fe20007ffe0ff */
[----:B------:R-:W-:Y:S01]  /*468a0*/  VIADD R22, R24, 0x1 ;  /* 0x0000000118167836 */ /* 0x000fe20000000000 */
[----:B------:R-:W-:Y:S01]  /*468b0*/  @P1 IADD3 R18, PT, PT, R23, RZ, RZ ;  /* 0x000000ff17121210 */ /* 0x000fe20007ffe0ff */
[----:B------:R-:W-:Y:S01]  /*468c0*/  @!P1 IMAD.MOV R22, RZ, RZ, R24 ;  /* 0x000000ffff169224 */ /* 0x000fe200078e0218 */
[----:B0-23--:R-:W-:Y:S01]  /*468d0*/  SEL R19, R37, R38, P1 ;  /* 0x0000002625137207 */ /* 0x00dfe20000800000 */
[----:B------:R-:W-:Y:S01]  /*468e0*/  BSSY.RECONVERGENT B0, `(.L_x_2959) ;  /* 0x0000040000007945 */ /* 0x000fe20003800200 */
[----:B------:R-:W-:Y:S01]  /*468f0*/  @!P1 LEA R21, R18, R35, 0x2 ;  /* 0x0000002312159211 */ /* 0x000fe200078e10ff */
[----:B------:R-:W-:Y:S01]  /*46900*/  @P1 IMAD R23, R22, 0x4, R35 ;  /* 0x0000000416171824 */ /* 0x000fe200078e0223 */
[----:B------:R-:W-:-:S03]  /*46910*/  PLOP3.LUT P0, PT, PT, PT, PT, 0x8, 0x80 ;  /* 0x000000000080781c */ /* 0x000fc60003f0e170 */
        /* <DEDUP_REMOVED lines=47> */
.L_x_2962:
        /* <DEDUP_REMOVED lines=12> */
.L_x_2961:
[----:B------:R-:W-:-:S13]  /*46cd0*/  ISETP.LE.AND P0, PT, R23, R28, PT ;  /* 0x0000001c1700720c */ /* 0x000fda0003f03270 */
.L_x_2960:
[----:B------:R-:W-:Y:S05]  /*46ce0*/  BSYNC.RECONVERGENT B0 ;  /* 0x0000000000007941 */ /* 0x000fea0003800200 */
.L_x_2959:
[----:B------:R-:W-:Y:S01]  /*46cf0*/  IADD3 R24, PT, PT, R22, 0x1, RZ ;  /* 0x0000000116187810 */ /* 0x000fe20007ffe0ff */
[----:B------:R-:W-:Y:S01]  /*46d00*/  VIADD R21, R18, 0x1 ;  /* 0x0000000112157836 */ /* 0x000fe20000000000 */
[----:B------:R-:W-:Y:S01]  /*46d10*/  @!P0 IADD3 R24, PT, PT, R22, RZ, RZ ;  /* 0x000000ff16188210 */ /* 0x000fe20007ffe0ff */
[----:B------:R-:W-:Y:S01]  /*46d20*/  @P0 IMAD.MOV R21, RZ, RZ, R18 ;  /* 0x000000ffff150224 */ /* 0x000fe200078e0212 */
[----:B------:R-:W-:Y:S01]  /*46d30*/  BSSY.RECONVERGENT B0, `(.L_x_2963) ;  /* 0x0000041000007945 */ /* 0x000fe20003800200 */
[----:B-12---:R-:W-:Y:S02]  /*46d40*/  SEL R22, R37, R38, P0 ;  /* 0x0000002625167207 */ /* 0x006fe40000000000 */
[C---:B------:R-:W-:Y:S01]  /*46d50*/  ISETP.GE.AND P1, PT, R24.reuse, R17, PT ;  /* 0x000000111800720c */ /* 0x040fe20003f26270 */
[----:B------:R-:W-:Y:S01]  /*46d60*/  @!P0 IMAD R18, R21, 0x4, R35 ;  /* 0x0000000415128824 */ /* 0x000fe200078e0223 */
[----:B------:R-:W-:-:S04]  /*46d70*/  @P0 LEA R23, R24, R35, 0x2 ;  /* 0x0000002318170211 */ /* 0x000fc800078e10ff */
[----:B------:R0:W1:Y:S04]  /*46d80*/  @!P0 LDS R38, [R18] ;  /* 0x0000000012268984 */ /* 0x0000680000000800 */
[----:B------:R0:W2:Y:S01]  /*46d90*/  @P0 LDS R37, [R23] ;  /* 0x0000000017250984 */ /* 0x0000a20000000800 */
        /* <DEDUP_REMOVED lines=45> */
.L_x_2966:
        /* <DEDUP_REMOVED lines=12> */
.L_x_2965:
[----:B------:R-:W-:-:S13]  /*47130*/  ISETP.LE.AND P0, PT, R23, R28, PT ;  /* 0x0000001c1700720c */ /* 0x000fda0003f03270 */
.L_x_2964:
[----:B------:R-:W-:Y:S05]  /*47140*/  BSYNC.RECONVERGENT B0 ;  /* 0x0000000000007941 */ /* 0x000fea0003800200 */
.L_x_2963:
[----:B------:R-:W-:Y:S01]  /*47150*/  VIADD R26, R24, 0x1 ;  /* 0x00000001181a7836 */ /* 0x000fe20000000000 */
[C---:B0-----:R-:W-:Y:S01]  /*47160*/  IADD3 R18, PT, PT, R21.reuse, 0x1, RZ ;  /* 0x0000000115127810 */ /* 0x041fe20007ffe0ff */
[----:B------:R-:W-:Y:S01]  /*47170*/  @!P0 IMAD.MOV R26, RZ, RZ, R24 ;  /* 0x000000ffff1a8224 */ /* 0x000fe200078e0218 */
[----:B------:R-:W-:Y:S01]  /*47180*/  @P0 IADD3 R18, PT, PT, R21, RZ, RZ ;  /* 0x000000ff15120210 */ /* 0x000fe20007ffe0ff */
[----:B------:R-:W-:Y:S01]  /*47190*/  BSSY.RECONVERGENT B0, `(.L_x_2967) ;  /* 0x0000041000007945 */ /* 0x000fe20003800200 */
[----:B-12---:R-:W-:Y:S01]  /*471a0*/  SEL R21, R37, R38, P0 ;  /* 0x0000002625157207 */ /* 0x006fe20000000000 */
[C---:B------:R-:W-:Y:S01]  /*471b0*/  @P0 IMAD R24, R26.reuse, 0x4, R35 ;  /* 0x000000041a180824 */ /* 0x040fe200078e0223 */
[----:B------:R-:W-:Y:S02]  /*471c0*/  ISETP.GE.AND P1, PT, R26, R17, PT ;  /* 0x000000111a00720c */ /* 0x000fe40003f26270 */
[----:B------:R-:W-:Y:S02]  /*471d0*/  @!P0 LEA R23, R18, R35, 0x2 ;  /* 0x0000002312178211 */ /* 0x000fe400078e10ff */
        /* <DEDUP_REMOVED lines=47> */
.L_x_2970:
        /* <DEDUP_REMOVED lines=12> */
.L_x_2969:
[----:B------:R-:W-:-:S13]  /*47590*/  ISETP.LE.AND P0, PT, R24, R27, PT ;  /* 0x0000001b1800720c */ /* 0x000fda0003f03270 */
.L_x_2968:
[----:B------:R-:W-:Y:S05]  /*475a0*/  BSYNC.RECONVERGENT B0 ;  /* 0x0000000000007941 */ /* 0x000fea0003800200 */
.L_x_2967:
[----:B------:R-:W-:Y:S01]  /*475b0*/  IADD3 R28, PT, PT, R26, 0x1, RZ ;  /* 0x000000011a1c7810 */ /* 0x000fe20007ffe0ff */
[----:B0-----:R-:W-:Y:S01]  /*475c0*/  VIADD R23, R18, 0x1 ;  /* 0x0000000112177836 */ /* 0x001fe20000000000 */
        /* <DEDUP_REMOVED lines=54> */
.L_x_2974:
        /* <DEDUP_REMOVED lines=12> */
.L_x_2973:
[----:B------:R-:W-:-:S13]  /*479f0*/  ISETP.LE.AND P0, PT, R25, R30, PT ;  /* 0x0000001e1900720c */ /* 0x000fda0003f03270 */
.L_x_2972:
[----:B------:R-:W-:Y:S05]  /*47a00*/  BSYNC.RECONVERGENT B0 ;  /* 0x0000000000007941 */ /* 0x000fea0003800200 */
.L_x_2971:
[----:B------:R-:W-:Y:S01]  /*47a10*/  VIADD R26, R28, 0x1 ;  /* 0x000000011c1a7836 */ /* 0x000fe20000000000 */
[C---:B0-----:R-:W-:Y:S01]  /*47a20*/  IADD3 R18, PT, PT, R23.reuse, 0x1, RZ ;  /* 0x0000000117127810 */ /* 0x041fe20007ffe0ff */
[----:B------:R-:W-:Y:S01]  /*47a30*/  @!P0 IMAD.MOV R26, RZ, RZ, R28 ;  /* 0x000000ffff1a8224 */ /* 0x000fe200078e021c */
[----:B------:R-:W-:Y:S01]  /*47a40*/  @P0 IADD3 R18, PT, PT, R23, RZ, RZ ;  /* 0x000000ff17120210 */ /* 0x000fe20007ffe0ff */
[----:B------:R-:W-:Y:S01]  /*47a50*/  BSSY.RECONVERGENT B0, `(.L_x_2975) ;  /* 0x0000041000007945 */ /* 0x000fe20003800200 */
[----:B-12---:R-:W-:Y:S02]  /*47a60*/  SEL R25, R37, R38, P0 ;  /* 0x0000002625197207 */ /* 0x006fe40000000000 */
[----:B------:R-:W-:Y:S02]  /*47a70*/  ISETP.GE.AND P1, PT, R26, R17, PT ;  /* 0x000000111a00720c */ /* 0x000fe40003f26270 */
[----:B------:R-:W-:Y:S01]  /*47a80*/  @!P0 LEA R23, R18, R35, 0x2 ;  /* 0x0000002312178211 */ /* 0x000fe200078e10ff */
[----:B------:R-:W-:-:S04]  /*47a90*/  @P0 IMAD R35, R26, 0x4, R35 ;  /* 0x000000041a230824 */ /* 0x000fc800078e0223 */
        /* <DEDUP_REMOVED lines=47> */
.L_x_2978:
        /* <DEDUP_REMOVED lines=12> */
.L_x_2977:
[----:B------:R-:W-:-:S13]  /*47e50*/  ISETP.LE.AND P0, PT, R27, R32, PT ;  /* 0x000000201b00720c */ /* 0x000fda0003f03270 */
.L_x_2976:
[----:B------:R-:W-:Y:S05]  /*47e60*/  BSYNC.RECONVERGENT B0 ;  /* 0x0000000000007941 */ /* 0x000fea0003800200 */
.L_x_2975:
        /* <DEDUP_REMOVED lines=59> */
.L_x_2982:
        /* <DEDUP_REMOVED lines=12> */
.L_x_2981:
[----:B------:R-:W-:-:S13]  /*482e0*/  ISETP.LE.AND P0, PT, R27, R32, PT ;  /* 0x000000201b00720c */ /* 0x000fda0003f03270 */
.L_x_2980:
[----:B------:R-:W-:Y:S05]  /*482f0*/  BSYNC.RECONVERGENT B0 ;  /* 0x0000000000007941 */ /* 0x000fea0003800200 */
.L_x_2979:
        /* <DEDUP_REMOVED lines=41> */
[----:B------:R-:W-:Y:S01]  /*48590*/  MOV R31, 0x3ede5bd9 ;  /* 0x3ede5bd9001f7802 */ /* 0x000fe20000000f00 */
        /* <DEDUP_REMOVED lines=17> */
.L_x_2986:
        /* <DEDUP_REMOVED lines=12> */
.L_x_2985:
[----:B------:R-:W-:-:S13]  /*48770*/  ISETP.LE.AND P0, PT, R28, R33, PT ;  /* 0x000000211c00720c */ /* 0x000fda0003f03270 */
.L_x_2984:
[----:B------:R-:W-:Y:S05]  /*48780*/  BSYNC.RECONVERGENT B0 ;  /* 0x0000000000007941 */ /* 0x000fea0003800200 */
.L_x_2983:
        /* <DEDUP_REMOVED lines=59> */
.L_x_2990:
        /* <DEDUP_REMOVED lines=12> */
.L_x_2989:
[----:B------:R-:W-:-:S13]  /*48c00*/  ISETP.LE.AND P0, PT, R29, R34, PT ;  /* 0x000000221d00720c */ /* 0x000fda0003f03270 */
.L_x_2988:
[----:B------:R-:W-:Y:S05]  /*48c10*/  BSYNC.RECONVERGENT B0 ;  /* 0x0000000000007941 */ /* 0x000fea0003800200 */
.L_x_2987:
[----:B------:R-:W3:Y:S01]  /*48c20*/  S2UR UR5, SR_CgaCtaId ;  /* 0x00000000000579c3 */ /* 0x000ee20000008800 */
[----:B------:R-:W-:Y:S01]  /*48c30*/  VIADD R30, R32, 0x1 ;  /* 0x00000001201e7836 */ /* 0x000fe20000000000 */
[----:B------:R-:W-:Y:S01]  /*48c40*/  UMOV UR4, 0x400 ;  /* 0x0000040000047882 */ /* 0x000fe20000000000 */
[----:B------:R-:W-:Y:S01]  /*48c50*/  @!P0 IMAD.MOV R30, RZ, RZ, R32 ;  /* 0x000000ffff1e8224 */ /* 0x000fe200078e0220 */
[C---:B------:R-:W-:Y:S01]  /*48c60*/  IADD3 R31, PT, PT, R23.reuse, 0x1, RZ ;  /* 0x00000001171f7810 */ /* 0x040fe20007ffe0ff */
[----:B------:R-:W-:Y:S01]  /*48c70*/  BSSY.RECONVERGENT B0, `(.L_x_2991) ;  /* 0x0000043000007945 */ /* 0x000fe20003800200 */
[----:B------:R-:W-:Y:S02]  /*48c80*/  @P0 IADD3 R31, PT, PT, R23, RZ, RZ ;  /* 0x000000ff171f0210 */ /* 0x000fe40007ffe0ff */
[----:B------:R-:W-:Y:S02]  /*48c90*/  ISETP.GE.AND P1, PT, R30, R17, PT ;  /* 0x000000111e00720c */ /* 0x000fe40003f26270 */
[----:B012---:R-:W-:Y:S01]  /*48ca0*/  SEL R29, R37, R38, P0 ;  /* 0x00000026251d7207 */ /* 0x007fe20000000000 */
        /* <DEDUP_REMOVED lines=50> */
.L_x_2994:
        /* <DEDUP_REMOVED lines=12> */
.L_x_2993:
[----:B------:R-:W-:-:S13]  /*49090*/  ISETP.LE.AND P0, PT, R23, R34, PT ;  /* 0x000000221700720c */ /* 0x000fda0003f03270 */
.L_x_2992:
[----:B------:R-:W-:Y:S05]  /*490a0*/  BSYNC.RECONVERGENT B0 ;  /* 0x0000000000007941 */ /* 0x000fea0003800200 */
.L_x_2991:
        /* <DEDUP_REMOVED lines=59> */
.L_x_2998:
        /* <DEDUP_REMOVED lines=12> */
.L_x_2997:
[----:B------:R-:W-:-:S13]  /*49520*/  ISETP.LE.AND P0, PT, R32, R35, PT ;  /* 0x000000232000720c */ /* 0x000fda0003f03270 */
.L_x_2996:
[----:B------:R-:W-:Y:S05]  /*49530*/  BSYNC.RECONVERGENT B0 ;  /* 0x0000000000007941 */ /* 0x000fea0003800200 */
.L_x_2995:
        /* <DEDUP_REMOVED lines=59> */
.L_x_3002:
        /* <DEDUP_REMOVED lines=12> */
.L_x_3001:
[----:B------:R-:W-:-:S13]  /*499b0*/  ISETP.LE.AND P0, PT, R23, R40, PT ;  /* 0x000000281700720c */ /* 0x000fda0003f03270 */
.L_x_3000:
[----:B------:R-:W-:Y:S05]  /*499c0*/  BSYNC.RECONVERGENT B0 ;  /* 0x0000000000007941 */ /* 0x000fea0003800200 */
.L_x_2999:
        /* <DEDUP_REMOVED lines=59> */
.L_x_3006:
        /* <DEDUP_REMOVED lines=12> */
.L_x_3005:
[----:B------:R-:W-:-:S13]  /*49e40*/  ISETP.LE.AND P0, PT, R35, R42, PT ;  /* 0x0000002a2300720c */ /* 0x000fda0003f03270 */
.L_x_3004:
[----:B------:R-:W-:Y:S05]  /*49e50*/  BSYNC.RECONVERGENT B0 ;  /* 0x0000000000007941 */ /* 0x000fea0003800200 */
.L_x_3003:
        /* <DEDUP_REMOVED lines=59> */
.L_x_3010:
        /* <DEDUP_REMOVED lines=12> */
.L_x_3009:
[----:B------:R-:W-:-:S13]  /*4a2d0*/  ISETP.LE.AND P0, PT, R39, R42, PT ;  /* 0x0000002a2700720c */ /* 0x000fda0003f03270 */
.L_x_3008:
[----:B------:R-:W-:Y:S05]  /*4a2e0*/  BSYNC.RECONVERGENT B0 ;  /* 0x0000000000007941 */ /* 0x000fea0003800200 */
.L_x_3007:
        /* <DEDUP_REMOVED lines=59> */
.L_x_3014:
        /* <DEDUP_REMOVED lines=12> */
.L_x_3013:
[----:B------:R-:W-:-:S13]  /*4a760*/  ISETP.LE.AND P0, PT, R39, R44, PT ;  /* 0x0000002c2700720c */ /* 0x000fda0003f03270 */
.L_x_3012:
[----:B------:R-:W-:Y:S05]  /*4a770*/  BSYNC.RECONVERGENT B0 ;  /* 0x0000000000007941 */ /* 0x000fea0003800200 */
.L_x_3011:
        /* <DEDUP_REMOVED lines=42> */
[----:B------:R-:W-:Y:S01]  /*4aa20*/  FFMA R39, R18, R39, R18 ;  /* 0x0000002712277223 */ /* 0x000fe20000000012 */
[----:B------:R-:W-:-:S03]  /*4aa30*/  IMAD.MOV.U32 R18, RZ, RZ, 0x7f800000 ;  /* 0x7f800000ff127424 */ /* 0x000fc600078e00ff */
[----:B------:R-:W-:-:S04]  /*4aa40*/  FFMA R20, R20, 0.69314718246459960938, R39 ;  /* 0x3f31721814147823 */ /* 0x000fc80000000027 */
        /* <DEDUP_REMOVED lines=14> */
.L_x_3018:
[----:B------:R-:W-:-:S05]  /*4ab30*/  IMAD.HI R35, R20, 0x66666667, RZ ;  /* 0x6666666714237827 */ /* 0x000fca00078e02ff */
[----:B------:R-:W-:-:S04]  /*4ab40*/  SHF.R.U32.HI R40, RZ, 0x1f, R35 ;  /* 0x0000001fff287819 */ /* 0x000fc80000011623 */
[----:B------:R-:W-:-:S05]  /*4ab50*/  LEA.HI.SX32 R35, R35, R40, 0x1e ;  /* 0x0000002823237211 */ /* 0x000fca00078ff2ff */
[----:B------:R-:W-:-:S05]  /*4ab60*/  IMAD R20, R35, -0xa, R20 ;  /* 0xfffffff623147824 */ /* 0x000fca00078e0214 */
[----:B------:R-:W-:-:S13]  /*4ab70*/  ISETP.NE.AND P0, PT, R20, R39, PT ;  /* 0x000000271400720c */ /* 0x000fda0003f05270 */
[----:B------:R-:W-:Y:S05]  /*4ab80*/  @P0 BRA `(.L_x_3017) ;  /* 0x0000000000180947 */ /* 0x000fea0003800000 */
[----:B------:R-:W-:Y:S02]  /*4ab90*/  IADD3 R18, PT, PT, R18, 0x1, RZ ;  /* 0x0000000112127810 */ /* 0x000fe40007ffe0ff */
[----:B------:R-:W-:Y:S02]  /*4aba0*/  MOV R20, R35 ;  /* 0x0000002300147202 */ /* 0x000fe40000000f00 */
[----:B------:R-:W-:-:S13]  /*4abb0*/  ISETP.NE.AND P0, PT, R18, R17, PT ;  /* 0x000000111200720c */ /* 0x000fda0003f05270 */
[----:B------:R-:W-:Y:S05]  /*4abc0*/  @P0 BRA `(.L_x_3018) ;  /* 0xfffffffc00d80947 */ /* 0x000fea000383ffff */
[----:B------:R-:W-:Y:S01]  /*4abd0*/  IMAD.MOV.U32 R18, RZ, RZ, R38 ;  /* 0x000000ffff127224 */ /* 0x000fe200078e0026 */
[----:B------:R-:W-:Y:S06]  /*4abe0*/  BRA `(.L_x_3016) ;  /* 0x0000000000087947 */ /* 0x000fec0003800000 */
.L_x_3017:
[----:B------:R-:W-:-:S04]  /*4abf0*/  ISETP.GT.AND P0, PT, R20, R39, PT ;  /* 0x000000271400720c */ /* 0x000fc80003f04270 */
[----:B------:R-:W-:-:S09]  /*4ac00*/  SEL R18, R38, R37, P0 ;  /* 0x0000002526127207 */ /* 0x000fd20000000000 */
.L_x_3016:
[----:B------:R-:W-:Y:S05]  /*4ac10*/  BSYNC.RECONVERGENT B0 ;  /* 0x0000000000007941 */ /* 0x000fea0003800200 */
.L_x_3015:
[C---:B------:R-:W-:Y:S02]  /*4ac20*/  ISETP.GE.U32.AND P0, PT, R36.reuse, 0x81, PT ;  /* 0x000000812400780c */ /* 0x040fe40003f06070 */
[----:B------:R-:W-:-:S11]  /*4ac30*/  SHF.L.U32 R36, R36, 0x1, RZ ;  /* 0x0000000124247819 */ /* 0x000fd600000006ff */
[----:B------:R-:W-:Y:S05]  /*4ac40*/  @!P0 BRA `(.L_x_3019) ;  /* 0xffffffac00248947 */ /* 0x000fea000383ffff */
[----:B------:R-:W0:Y:S01]  /*4ac50*/  LDCU.U8 UR4, c[0x0][0x380] ;  /* 0x00007000ff0477ac */ /* 0x000e220008000000 */
[----:B--2---:R-:W1:Y:S01]  /*4ac60*/  S2R R37, SR_LANEID ;  /* 0x0000000000257919 */ /* 0x004e620000000000 */
[C---:B------:R-:W-:Y:S01]  /*4ac70*/  IADD3 R17, PT, PT, R15.reuse, 0x60, RZ ;  /* 0x000000600f117810 */ /* 0x040fe20007ffe0ff */
[C---:B------:R-:W-:Y:S01]  /*4ac80*/  VIADD R20, R15.reuse, 0x80 ;  /* 0x000000800f147836 */ /* 0x040fe20000000000 */
[C---:B------:R-:W-:Y:S02]  /*4ac90*/  IADD3 R35, PT, PT, R15.reuse, 0xa0, RZ ;  /* 0x000000a00f237810 */ /* 0x040fe40007ffe0ff */
[----:B------:R-:W-:Y:S01]  /*4aca0*/  IADD3 R36, PT, PT, R15, 0xc0, RZ ;  /* 0x000000c00f247810 */ /* 0x000fe20007ffe0ff */
[----:B0-----:R-:W-:-:S04]  /*4acb0*/  UPRMT UR4, UR4, 0x8880, URZ ;  /* 0x0000888004047896 */ /* 0x001fc800080000ff */
[----:B------:R-:W-:Y:S01]  /*4acc0*/  UISETP.NE.AND UP0, UPT, UR4, URZ, UPT ;  /* 0x000000ff0400728c */ /* 0x000fe2000bf05270 */
[----:B-1----:R-:W-:Y:S01]  /*4acd0*/  IMAD R37, R37, 0x40, R2 ;  /* 0x0000004025257824 */ /* 0x002fe200078e0202 */
[----:B------:R-:W-:Y:S07]  /*4ace0*/  BAR.SYNC.DEFER_BLOCKING 0x0 ;  /* 0x0000000000007b1d */ /* 0x000fee0000010000 */
[----:B------:R-:W-:Y:S05]  /*4acf0*/  BRA.U !UP0, `(.L_x_3020) ;  /* 0x0000000508647547 */ /* 0x000fea000b800000 */
[----:B------:R-:W0:Y:S01]  /*4ad00*/  S2UR UR5, SR_CgaCtaId ;  /* 0x00000000000579c3 */ /* 0x000e220000008800 */
[----:B------:R-:W-:Y:S01]  /*4ad10*/  ISETP.NE.AND P0, PT, R16, RZ, PT ;  /* 0x000000ff1000720c */ /* 0x000fe20003f05270 */
[----:B------:R-:W-:Y:S01]  /*4ad20*/  UMOV UR4, 0x400 ;  /* 0x0000040000047882 */ /* 0x000fe20000000000 */
[----:B------:R-:W-:Y:S01]  /*4ad30*/  MOV R38, UR6 ;  /* 0x0000000600267c02 */ /* 0x000fe20008000f00 */
[----:B------:R-:W-:Y:S04]  /*4ad40*/  STS [R37], R0 ;  /* 0x0000000025007388 */ /* 0x000fe80000000800 */
[----:B------:R-:W-:Y:S04]  /*4ad50*/  STS [R37+0x4], R19 ;  /* 0x0000041325007388 */ /* 0x000fe80000000800 */
[----:B------:R-:W-:Y:S04]  /*4ad60*/  STS [R37+0x8], R22 ;  /* 0x0000081625007388 */ /* 0x000fe80000000800 */
[----:B------:R-:W-:Y:S04]  /*4ad70*/  STS [R37+0xc], R21 ;  /* 0x00000c1525007388 */ /* 0x000fe80000000800 */
[----:B------:R-:W-:Y:S01]  /*4ad80*/  STS [R37+0x10], R24 ;  /* 0x0000101825007388 */ /* 0x000fe20000000800 */
[----:B0-----:R-:W-:-:S03]  /*4ad90*/  ULEA UR4, UR5, UR4, 0x18 ;  /* 0x0000000405047291 */ /* 0x001fc6000f8ec0ff */
[----:B------:R-:W-:Y:S04]  /*4ada0*/  STS [R37+0x14], R25 ;  /* 0x0000141925007388 */ /* 0x000fe80000000800 */
[----:B------:R0:W-:Y:S04]  /*4adb0*/  STS [R37+0x18], R26 ;  /* 0x0000181a25007388 */ /* 0x0001e80000000800 */
        /* <DEDUP_REMOVED lines=29> */
[----:B------:R-:W-:Y:S06]  /*4af90*/  BAR.SYNC.DEFER_BLOCKING 0x0 ;  /* 0x0000000000007b1d */ /* 0x000fec0000010000 */
[----:B0-----:R-:W1:Y:S01]  /*4afa0*/  S2R R26, SR_TID.X ;  /* 0x00000000001a7919 */ /* 0x001e620000002100 */
[----:B------:R-:W0:Y:S01]  /*4afb0*/  LDS R24, [UR4+0x4400] ;  /* 0x00440004ff187984 */ /* 0x000e220008000800 */
[----:B------:R-:W2:Y:S01]  /*4afc0*/  LDCU.64 UR4, c[0x0][0x398] ;  /* 0x00007300ff0477ac */ /* 0x000ea20008000a00 */
[----:B-1----:R-:W-:-:S02]  /*4afd0*/  LOP3.LUT R28, R26, 0x3e0, RZ, 0xc0, !PT ;  /* 0x000003e01a1c7812 */ /* 0x002fc400078ec0ff */
[----:B------:R-:W-:-:S03]  /*4afe0*/  LOP3.LUT R26, R26, 0x1f, RZ, 0xc0, !PT ;  /* 0x0000001f1a1a7812 */ /* 0x000fc600078ec0ff */
[----:B------:R-:W-:Y:S01]  /*4aff0*/  IMAD R28, R28, 0x11, RZ ;  /* 0x000000111c1c7824 */ /* 0x000fe200078e02ff */
[----:B------:R-:W-:-:S04]  /*4b000*/  IADD3 R26, PT, PT, R26, UR7, RZ ;  /* 0x000000071a1a7c10 */ /* 0x000fc8000fffe0ff */
[----:B------:R-:W-:Y:S02]  /*4b010*/  IADD3 R26, P0, PT, R28, R26, RZ ;  /* 0x0000001a1c1a7210 */ /* 0x000fe40007f1e0ff */
[----:B0-----:R-:W-:-:S03]  /*4b020*/  ISETP.GE.AND P2, PT, R15, R24, PT ;  /* 0x000000180f00720c */ /* 0x001fc60003f46270 */
[----:B------:R-:W-:Y:S01]  /*4b030*/  IMAD.X R15, RZ, RZ, RZ, P0 ;  /* 0x000000ffff0f7224 */ /* 0x000fe200000e06ff */
[-C--:B------:R-:W-:Y:S02]  /*4b040*/  ISETP.GE.AND P1, PT, R14, R24.reuse, PT ;  /* 0x000000180e00720c */ /* 0x080fe40003f26270 */
[-C--:B------:R-:W-:Y:S02]  /*4b050*/  ISETP.GE.AND P0, PT, R13, R24.reuse, PT ;  /* 0x000000180d00720c */ /* 0x080fe40003f06270 */
[C---:B--2---:R-:W-:Y:S02]  /*4b060*/  LEA R14, P3, R26.reuse, UR4, 0x2 ;  /* 0x000000041a0e7c11 */ /* 0x044fe4000f8610ff */
[-C--:B------:R-:W-:Y:S02]  /*4b070*/  ISETP.GE.AND P4, PT, R17, R24.reuse, PT ;  /* 0x000000181100720c */ /* 0x080fe40003f86270 */
[----:B------:R-:W-:Y:S02]  /*4b080*/  LEA.HI.X R15, R26, UR5, R15, 0x2, P3 ;  /* 0x000000051a0f7c11 */ /* 0x000fe400098f140f */
[----:B------:R-:W-:-:S02]  /*4b090*/  ISETP.GE.AND P6, PT, R20, R24, PT ;  /* 0x000000181400720c */ /* 0x000fc40003fc6270 */
        /* <DEDUP_REMOVED lines=31> */
.L_x_3020:
[----:B------:R-:W0:Y:S01]  /*4b290*/  S2UR UR5, SR_CgaCtaId ;  /* 0x00000000000579c3 */ /* 0x000e220000008800 */
[----:B------:R-:W-:Y:S01]  /*4b2a0*/  ISETP.NE.AND P0, PT, R16, RZ, PT ;  /* 0x000000ff1000720c */ /* 0x000fe20003f05270 */
[----:B------:R-:W-:Y:S01]  /*4b2b0*/  UMOV UR4, 0x400 ;  /* 0x0000040000047882 */ /* 0x000fe20000000000 */
[----:B------:R1:W-:Y:S04]  /*4b2c0*/  STS [R37+0x20], R28 ;  /* 0x0000201c25007388 */ /* 0x0003e80000000800 */
[----:B------:R-:W-:Y:S04]  /*4b2d0*/  STS [R37], R0 ;  /* 0x0000000025007388 */ /* 0x000fe80000000800 */
[----:B------:R-:W-:Y:S01]  /*4b2e0*/  STS [R37+0x4], R19 ;  /* 0x0000041325007388 */ /* 0x000fe20000000800 */
[----:B-1----:R-:W-:-:S03]  /*4b2f0*/  MOV R28, UR6 ;  /* 0x00000006001c7c02 */ /* 0x002fc60008000f00 */
[----:B------:R-:W-:Y:S04]  /*4b300*/  STS [R37+0x8], R22 ;  /* 0x0000081625007388 */ /* 0x000fe80000000800 */
[----:B------:R-:W-:Y:S04]  /*4b310*/  STS [R37+0xc], R21 ;  /* 0x00000c1525007388 */ /* 0x000fe80000000800 */
[----:B------:R-:W-:Y:S01]  /*4b320*/  STS [R37+0x10], R24 ;  /* 0x0000101825007388 */ /* 0x000fe20000000800 */
[----:B0-----:R-:W-:-:S03]  /*4b330*/  ULEA UR4, UR5, UR4, 0x18 ;  /* 0x0000000405047291 */ /* 0x001fc6000f8ec0ff */
        /* <DEDUP_REMOVED lines=31> */
[----:B0-----:R-:W0:Y:S01]  /*4b530*/  S2R R26, SR_CTAID.X ;  /* 0x00000000001a7919 */ /* 0x001e220000002500 */
[----:B------:R-:W1:Y:S01]  /*4b540*/  LDS R24, [UR4+0x4400] ;  /* 0x00440004ff187984 */ /* 0x000e620008000800 */
[----:B------:R-:W2:Y:S01]  /*4b550*/  LDCU.64 UR4, c[0x0][0x3b0] ;  /* 0x00007600ff0477ac */ /* 0x000ea20008000a00 */
[----:B0-----:R-:W-:-:S05]  /*4b560*/  IMAD R26, R26, 0x1100, RZ ;  /* 0x000011001a1a7824 */ /* 0x001fca00078e02ff */
[----:B------:R-:W-:Y:S02]  /*4b570*/  IADD3 R26, P0, PT, R26, R15, RZ ;  /* 0x0000000f1a1a7210 */ /* 0x000fe40007f1e0ff */
[-C--:B-1----:R-:W-:Y:S02]  /*4b580*/  ISETP.GE.AND P2, PT, R15, R24.reuse, PT ;  /* 0x000000180f00720c */ /* 0x082fe40003f46270 */
[-C--:B------:R-:W-:Y:S02]  /*4b590*/  ISETP.GE.AND P3, PT, R14, R24.reuse, PT ;  /* 0x000000180e00720c */ /* 0x080fe40003f66270 */
[----:B------:R-:W-:Y:S02]  /*4b5a0*/  ISETP.GE.AND P4, PT, R13, R24, PT ;  /* 0x000000180d00720c */ /* 0x000fe40003f86270 */
[----:B------:R-:W-:Y:S02]  /*4b5b0*/  IADD3.X R15, PT, PT, RZ, RZ, RZ, P0, !PT ;  /* 0x000000ffff0f7210 */ /* 0x000fe400007fe4ff */
[----:B--2---:R-:W-:-:S02]  /*4b5c0*/  LEA R14, P0, R26, UR4, 0x2 ;  /* 0x000000041a0e7c11 */ /* 0x004fc4000f8010ff */
        /* <DEDUP_REMOVED lines=34> */
.L_x_3021:
        /* <DEDUP_REMOVED lines=9> */
.L_x_3030:


//--------------------- .text._ZN3cub18CUB_300001_SM_10006detail8for_each13static_kernelINS2_12policy_hub_t12policy_500_tEmN6thrust24THRUST_300001_SM_1000_NS8cuda_cub20__uninitialized_fill7functorINS7_10device_ptrIiEEiEEEEvT0_T1_ --------------------------
	.section	.text._ZN3cub18CUB_300001_SM_10006detail8for_each13static_kernelINS2_12policy_hub_t12policy_500_tEmN6thrust24THRUST_300001_SM_1000_NS8cuda_cub20__uninitialized_fill7functorINS7_10device_ptrIiEEiEEEEvT0_T1_,"ax",@progbits
	.align	128
        .global         _ZN3cub18CUB_300001_SM_10006detail8for_each13static_kernelINS2_12policy_hub_t12policy_500_tEmN6thrust24THRUST_300001_SM_1000_NS8cuda_cub20__uninitialized_fill7functorINS7_10device_ptrIiEEiEEEEvT0_T1_
        .type           _ZN3cub18CUB_300001_SM_10006detail8for_each13static_kernelINS2_12policy_hub_t12policy_500_tEmN6thrust24THRUST_300001_SM_1000_NS8cuda_cub20__uninitialized_fill7functorINS7_10device_ptrIiEEiEEEEvT0_T1_,@function
        .size           _ZN3cub18CUB_300001_SM_10006detail8for_each13static_kernelINS2_12policy_hub_t12policy_500_tEmN6thrust24THRUST_300001_SM_1000_NS8cuda_cub20__uninitialized_fill7functorINS7_10device_ptrIiEEiEEEEvT0_T1_,(.L_x_3031 - _ZN3cub18CUB_300001_SM_10006detail8for_each13static_kernelINS2_12policy_hub_t12policy_500_tEmN6thrust24THRUST_300001_SM_1000_NS8cuda_cub20__uninitialized_fill7functorINS7_10device_ptrIiEEiEEEEvT0_T1_)
        .other          _ZN3cub18CUB_300001_SM_10006detail8for_each13static_kernelINS2_12policy_hub_t12policy_500_tEmN6thrust24THRUST_300001_SM_1000_NS8cuda_cub20__uninitialized_fill7functorINS7_10device_ptrIiEEiEEEEvT0_T1_,@"STO_CUDA_ENTRY STV_DEFAULT"
_ZN3cub18CUB_300001_SM_10006detail8for_each13static_kernelINS2_12policy_hub_t12policy_500_tEmN6thrust24THRUST_300001_SM_1000_NS8cuda_cub20__uninitialized_fill7functorINS7_10device_ptrIiEEiEEEEvT0_T1_:
.text._ZN3cub18CUB_300001_SM_10006detail8for_each13static_kernelINS2_12policy_hub_t12policy_500_tEmN6thrust24THRUST_300001_SM_1000_NS8cuda_cub20__uninitialized_fill7functorINS7_10device_ptrIiEEiEEEEvT0_T1_:
[----:B------:R-:W-:Y:S08]  /*0000*/  LDC R1, c[0x0][0x37c] ;  /* 0x0000df00ff017b82 */ /* 0x000ff00000000800 */
[----:B------:R-:W0:Y:S01]  /*0010*/  S2UR UR4, SR_CTAID.X ;  /* 0x00000000000479c3 */ /* 0x000e220000002500 */
[----:B------:R-:W1:Y:S01]  /*0020*/  LDCU.64 UR6, c[0x0][0x380] ;  /* 0x00007000ff0677ac */ /* 0x000e620008000a00 */
[----:B------:R-:W2:Y:S01]  /*0030*/  LDCU.64 UR8, c[0x0][0x358] ;  /* 0x00006b00ff0877ac */ /* 0x000ea20008000a00 */
[----:B0-----:R-:W-:-:S04]  /*0040*/  UIMAD.WIDE.U32 UR4, UR4, 0x200, URZ ;  /* 0x00000200040478a5 */ /* 0x001fc8000f8e00ff */
[----:B-1----:R-:W-:-:S04]  /*0050*/  UIADD3 UR6, UP0, UPT, -UR4, UR6, URZ ;  /* 0x0000000604067290 */ /* 0x002fc8000ff1e1ff */
[----:B------:R-:W-:Y:S02]  /*0060*/  UIADD3.X UR7, UPT, UPT, ~UR5, UR7, URZ, UP0, !UPT ;  /* 0x0000000705077290 */ /* 0x000fe400087fe5ff */
[----:B------:R-:W-:-:S04]  /*0070*/  UISETP.GE.U32.AND UP0, UPT, UR6, 0x200, UPT ;  /* 0x000002000600788c */ /* 0x000fc8000bf06070 */
[----:B------:R-:W-:-:S09]  /*0080*/  UISETP.GE.U32.AND.EX UP0, UPT, UR7, URZ, UPT, UP0 ;  /* 0x000000ff0700728c */ /* 0x000fd2000bf06100 */
[----:B--2---:R-:W-:Y:S05]  /*0090*/  BRA.U !UP0, `(.L_x_3022) ;  /* 0x0000000108287547 */ /* 0x004fea000b800000 */
[----:B------:R-:W0:Y:S01]  /*00a0*/  S2R R0, SR_TID.X ;  /* 0x0000000000007919 */ /* 0x000e220000002100 */
[----:B------:R-:W1:Y:S01]  /*00b0*/  LDCU.64 UR6, c[0x0][0x388] ;  /* 0x00007100ff0677ac */ /* 0x000e620008000a00 */
[----:B------:R-:W2:Y:S01]  /*00c0*/  LDC R5, c[0x0][0x390] ;  /* 0x0000e400ff057b82 */ /* 0x000ea20000000800 */
[----:B0-----:R-:W-:-:S05]  /*00d0*/  IADD3 R0, P0, PT, R0, UR4, RZ ;  /* 0x0000000400007c10 */ /* 0x001fca000ff1e0ff */
[----:B------:R-:W-:Y:S01]  /*00e0*/  IMAD.X R3, RZ, RZ, UR5, P0 ;  /* 0x00000005ff037e24 */ /* 0x000fe200080e06ff */
[----:B-1----:R-:W-:-:S04]  /*00f0*/  LEA R2, P0, R0, UR6, 0x2 ;  /* 0x0000000600027c11 */ /* 0x002fc8000f8010ff */
[----:B------:R-:W-:-:S05]  /*0100*/  LEA.HI.X R3, R0, UR7, R3, 0x2, P0 ;  /* 0x0000000700037c11 */ /* 0x000fca00080f1403 */
[----:B--2---:R-:W-:Y:S04]  /*0110*/  STG.E desc[UR8][R2.64], R5 ;  /* 0x0000000502007986 */ /* 0x004fe8000c101908 */
[----:B------:R-:W-:Y:S01]  /*0120*/  STG.E desc[UR8][R2.64+0x400], R5 ;  /* 0x0004000502007986 */ /* 0x000fe2000c101908 */
[----:B------:R-:W-:Y:S05]  /*0130*/  EXIT ;  /* 0x000000000000794d */ /* 0x000fea0003800000 */
.L_x_3022:
[----:B------:R-:W0:Y:S01]  /*0140*/  S2R R0, SR_TID.X ;  /* 0x0000000000007919 */ /* 0x000e220000002100 */
[----:B------:R-:W-:Y:S01]  /*0150*/  IMAD.U32 R2, RZ, RZ, UR7 ;  /* 0x00000007ff027e24 */ /* 0x000fe2000f8e00ff */
[----:B------:R-:W1:Y:S01]  /*0160*/  LDCU.64 UR10, c[0x0][0x388] ;  /* 0x00007100ff0a77ac */ /* 0x000e620008000a00 */
[----:B------:R-:W-:Y:S01]  /*0170*/  IMAD.U32 R4, RZ, RZ, UR7 ;  /* 0x00000007ff047e24 */ /* 0x000fe2000f8e00ff */
[----:B0-----:R-:W-:-:S04]  /*0180*/  ISETP.LT.U32.AND P0, PT, R0, UR6, PT ;  /* 0x0000000600007c0c */ /* 0x001fc8000bf01070 */
[----:B------:R-:W-:Y:S01]  /*0190*/  ISETP.GT.U32.AND.EX P0, PT, R2, RZ, PT, P0 ;  /* 0x000000ff0200720c */ /* 0x000fe20003f04100 */
[C---:B------:R-:W-:Y:S01]  /*01a0*/  VIADD R2, R0.reuse, 0x100 ;  /* 0x0000010000027836 */ /* 0x040fe20000000000 */
[----:B------:R-:W-:-:S04]  /*01b0*/  IADD3 R0, P2, PT, R0, UR4, RZ ;  /* 0x0000000400007c10 */ /* 0x000fc8000ff5e0ff */
[----:B------:R-:W-:Y:S01]  /*01c0*/  ISETP.LT.U32.AND P1, PT, R2, UR6, PT ;  /* 0x0000000602007c0c */ /* 0x000fe2000bf21070 */
[----:B------:R-:W-:Y:S01]  /*01d0*/  IMAD.X R3, RZ, RZ, UR5, P2 ;  /* 0x00000005ff037e24 */ /* 0x000fe200090e06ff */
[----:B-1----:R-:W-:Y:S02]  /*01e0*/  LEA R2, P2, R0, UR10, 0x2 ;  /* 0x0000000a00027c11 */ /* 0x002fe4000f8410ff */
[----:B------:R-:W-:Y:S02]  /*01f0*/  ISETP.GT.U32.AND.EX P1, PT, R4, RZ, PT, P1 ;  /* 0x000000ff0400720c */ /* 0x000fe40003f24110 */
[----:B------:R-:W-:Y:S01]  /*0200*/  LEA.HI.X R3, R0, UR11, R3, 0x2, P2 ;  /* 0x0000000b00037c11 */ /* 0x000fe200090f1403 */
[----:B------:R-:W0:Y:S04]  /*0210*/  @P0 LDC R5, c[0x0][0x390] ;  /* 0x0000e400ff050b82 */ /* 0x000e280000000800 */
[----:B0-----:R0:W-:Y:S06]  /*0220*/  @P0 STG.E desc[UR8][R2.64], R5 ;  /* 0x0000000502000986 */ /* 0x0011ec000c101908 */
[----:B------:R-:W-:Y:S05]  /*0230*/  @!P1 EXIT ;  /* 0x000000000000994d */ /* 0x000fea0003800000 */
[----:B0-----:R-:W0:Y:S02]  /*0240*/  LDC R5, c[0x0][0x390] ;  /* 0x0000e400ff057b82 */ /* 0x001e240000000800 */
[----:B0-----:R-:W-:Y:S01]  /*0250*/  STG.E desc[UR8][R2.64+0x400], R5 ;  /* 0x0004000502007986 */ /* 0x001fe2000c101908 */
[----:B------:R-:W-:Y:S05]  /*0260*/  EXIT ;  /* 0x000000000000794d */ /* 0x000fea0003800000 */
.L_x_3023:
        /* <DEDUP_REMOVED lines=9> */
.L_x_3031:


//--------------------- .text._ZN3cub18CUB_300001_SM_10006detail11EmptyKernelIvEEvv --------------------------
	.section	.text._ZN3cub18CUB_300001_SM_10006detail11EmptyKernelIvEEvv,"ax",@progbits
	.align	128
        .global         _ZN3cub18CUB_300001_SM_10006detail11EmptyKernelIvEEvv
        .type           _ZN3cub18CUB_300001_SM_10006detail11EmptyKernelIvEEvv,@function
        .size           _ZN3cub18CUB_300001_SM_10006detail11EmptyKernelIvEEvv,(.L_x_3032 - _ZN3cub18CUB_300001_SM_10006detail11EmptyKernelIvEEvv)
        .other          _ZN3cub18CUB_300001_SM_10006detail11EmptyKernelIvEEvv,@"STO_CUDA_ENTRY STV_DEFAULT"
_ZN3cub18CUB_300001_SM_10006detail11EmptyKernelIvEEvv:
.text._ZN3cub18CUB_300001_SM_10006detail11EmptyKernelIvEEvv:
[----:B------:R-:W-:Y:S01]  /*0000*/  LDC R1, c[0x0][0x37c] ;  /* 0x0000df00ff017b82 */ /* 0x000fe20000000800 */
[----:B------:R-:W-:Y:S05]  /*0010*/  EXIT ;  /* 0x000000000000794d */ /* 0x000fea0003800000 */
.L_x_3024:
        /* <DEDUP_REMOVED lines=14> */
.L_x_3032:


//--------------------- .nv.shared._ZN3cub18CUB_300001_SM_10006detail10merge_sort26DeviceMergeSortMergeKernelINS2_10policy_hubIN6thrust24THRUST_300001_SM_1000_NS6detail15normal_iteratorINS6_10device_ptrIiEEEEE9Policy600ESB_PNS0_8NullTypeESB_SF_m14lex_comparatoriSE_EEvbT2_T3_T4_PT6_PT7_T5_PSJ_SJ_NS1_7vsmem_tE --------------------------
	.section	.nv.shared._ZN3cub18CUB_300001_SM_10006detail10merge_sort26DeviceMergeSortMergeKernelINS2_10policy_hubIN6thrust24THRUST_300001_SM_1000_NS6detail15normal_iteratorINS6_10device_ptrIiEEEEE9Policy600ESB_PNS0_8NullTypeESB_SF_m14lex_comparatoriSE_EEvbT2_T3_T4_PT6_PT7_T5_PSJ_SJ_NS1_7vsmem_tE,"aw",@nobits
	.sectionflags	@""
	.align	16
.nv.shared._ZN3cub18CUB_300001_SM_10006detail10merge_sort26DeviceMergeSortMergeKernelINS2_10policy_hubIN6thrust24THRUST_300001_SM_1000_NS6detail15normal_iteratorINS6_10device_ptrIiEEEEE9Policy600ESB_PNS0_8NullTypeESB_SF_m14lex_comparatoriSE_EEvbT2_T3_T4_PT6_PT7_T5_PSJ_SJ_NS1_7vsmem_tE:
	.zero		18448


//--------------------- .nv.shared.reserved.0     --------------------------
	.section	.nv.shared.reserved.0,"aw",@nobits
	.weak		__nv_reservedSMEM_offset_0_alias
	.size		__nv_reservedSMEM_offset_0_alias, 0, 64
	.other		__nv_reservedSMEM_offset_0_alias,@"STO_CUDA_RESERVED_SHARED STV_DEFAULT"
__nv_reservedSMEM_offset_0_alias:
	.zero		0
	.zero		64


//--------------------- .nv.global                --------------------------
	.section	.nv.global,"aw",@nobits
.nv.global:
	.type		_ZN30_INTERNAL_26b7eef8_4_k_cu_main6thrust24THRUST_300001_SM_1000_NS12placeholders2_8E,@object
	.size		_ZN30_INTERNAL_26b7eef8_4_k_cu_main6thrust24THRUST_300001_SM_1000_NS12placeholders2_8E,(_ZN30_INTERNAL_26b7eef8_4_k_cu_main4cuda3std3__432_GLOBAL__N__26b7eef8_4_k_cu_main6ignoreE - _ZN30_INTERNAL_26b7eef8_4_k_cu_main6thrust24THRUST_300001_SM_1000_NS12placeholders2_8E)
_ZN30_INTERNAL_26b7eef8_4_k_cu_main6thrust24THRUST_300001_SM_1000_NS12placeholders2_8E:
	.zero		1
	.type		_ZN30_INTERNAL_26b7eef8_4_k_cu_main4cuda3std3__432_GLOBAL__N__26b7eef8_4_k_cu_main6ignoreE,@object
	.size		_ZN30_INTERNAL_26b7eef8_4_k_cu_main4cuda3std3__432_GLOBAL__N__26b7eef8_4_k_cu_main6ignoreE,(_ZN30_INTERNAL_26b7eef8_4_k_cu_main4cuda3std6ranges3__45__cpo4dataE - _ZN30_INTERNAL_26b7eef8_4_k_cu_main4cuda3std3__432_GLOBAL__N__26b7eef8_4_k_cu_main6ignoreE)
_ZN30_INTERNAL_26b7eef8_4_k_cu_main4cuda3std3__432_GLOBAL__N__26b7eef8_4_k_cu_main6ignoreE:
	.zero		1
	.type		_ZN30_INTERNAL_26b7eef8_4_k_cu_main4cuda3std6ranges3__45__cpo4dataE,@object
	.size		_ZN30_INTERNAL_26b7eef8_4_k_cu_main4cuda3std6ranges3__45__cpo4dataE,(_ZN30_INTERNAL_26b7eef8_4_k_cu_main6thrust24THRUST_300001_SM_1000_NS6system3cpp3parE - _ZN30_INTERNAL_26b7eef8_4_k_cu_main4cuda3std6ranges3__45__cpo4dataE)
_ZN30_INTERNAL_26b7eef8_4_k_cu_main4cuda3std6ranges3__45__cpo4dataE:
	.zero		1
	.type		_ZN30_INTERNAL_26b7eef8_4_k_cu_main6thrust24THRUST_300001_SM_1000_NS6system3cpp3parE,@object
	.size		_ZN30_INTERNAL_26b7eef8_4_k_cu_main6thrust24THRUST_300001_SM_1000_NS6system3cpp3parE,(_ZN30_INTERNAL_26b7eef8_4_k_cu_main4cuda3std3__45__cpo5beginE - _ZN30_INTERNAL_26b7eef8_4_k_cu_main6thrust24THRUST_300001_SM_1000_NS6system3cpp3parE)
_ZN30_INTERNAL_26b7eef8_4_k_cu_main6thrust24THRUST_300001_SM_1000_NS6system3cpp3parE:
	.zero		1
	.type		_ZN30_INTERNAL_26b7eef8_4_k_cu_main4cuda3std3__45__cpo5beginE,@object
	.size		_ZN30_INTERNAL_26b7eef8_4_k_cu_main4cuda3std3__45__cpo5beginE,(_ZN30_INTERNAL_26b7eef8_4_k_cu_main4cuda3std6ranges3__45__cpo5beginE - _ZN30_INTERNAL_26b7eef8_4_k_cu_main4cuda3std3__45__cpo5beginE)
_ZN30_INTERNAL_26b7eef8_4_k_cu_main4cuda3std3__45__cpo5beginE:
	.zero		1
	.type		_ZN30_INTERNAL_26b7eef8_4_k_cu_main4cuda3std6ranges3__45__cpo5beginE,@object
	.size		_ZN30_INTERNAL_26b7eef8_4_k_cu_main4cuda3std6ranges3__45__cpo5beginE,(_ZN30_INTERNAL_26b7eef8_4_k_cu_main6thrust24THRUST_300001_SM_1000_NS6deviceE - _ZN30_INTERNAL_26b7eef8_4_k_cu_main4cuda3std6ranges3__45__cpo5beginE)
_ZN30_INTERNAL_26b7eef8_4_k_cu_main4cuda3std6ranges3__45__cpo5beginE:
	.zero		1
	.type		_ZN30_INTERNAL_26b7eef8_4_k_cu_main6thrust24THRUST_300001_SM_1000_NS6deviceE,@object
	.size		_ZN30_INTERNAL_26b7eef8_4_k_cu_main6thrust24THRUST_300001_SM_1000_NS6deviceE,(_ZN30_INTERNAL_26b7eef8_4_k_cu_main4cuda3std3__47nulloptE - _ZN30_INTERNAL_26b7eef8_4_k_cu_main6thrust24THRUST_300001_SM_1000_NS6deviceE)
_ZN30_INTERNAL_26b7eef8_4_k_cu_main6thrust24THRUST_300001_SM_1000_NS6deviceE:
	.zero		1
	.type		_ZN30_INTERNAL_26b7eef8_4_k_cu_main4cuda3std3__47nulloptE,@object
	.size		_ZN30_INTERNAL_26b7eef8_4_k_cu_main4cuda3std3__47nulloptE,(_ZN30_INTERNAL_26b7eef8_4_k_cu_main4cuda3std6ranges3__45__cpo8distanceE - _ZN30_INTERNAL_26b7eef8_4_k_cu_main4cuda3std3__47nulloptE)
_ZN30_INTERNAL_26b7eef8_4_k_cu_main4cuda3std3__47nulloptE:
	.zero		1
	.type		_ZN30_INTERNAL_26b7eef8_4_k_cu_main4cuda3std6ranges3__45__cpo8distanceE,@object
	.size		_ZN30_INTERNAL_26b7eef8_4_k_cu_main4cuda3std6ranges3__45__cpo8distanceE,(_ZN30_INTERNAL_26b7eef8_4_k_cu_main6thrust24THRUST_300001_SM_1000_NS12placeholders2_4E - _ZN30_INTERNAL_26b7eef8_4_k_cu_main4cuda3std6ranges3__45__cpo8distanceE)
_ZN30_INTERNAL_26b7eef8_4_k_cu_main4cuda3std6ranges3__45__cpo8distanceE:
	.zero		1
	.type		_ZN30_INTERNAL_26b7eef8_4_k_cu_main6thrust24THRUST_300001_SM_1000_NS12placeholders2_4E,@object
	.size		_ZN30_INTERNAL_26b7eef8_4_k_cu_main6thrust24THRUST_300001_SM_1000_NS12placeholders2_4E,(_ZN30_INTERNAL_26b7eef8_4_k_cu_main4cuda3std3__45__cpo6rbeginE - _ZN30_INTERNAL_26b7eef8_4_k_cu_main6thrust24THRUST_300001_SM_1000_NS12placeholders2_4E)
_ZN30_INTERNAL_26b7eef8_4_k_cu_main6thrust24THRUST_300001_SM_1000_NS12placeholders2_4E:
	.zero		1
	.type		_ZN30_INTERNAL_26b7eef8_4_k_cu_main4cuda3std3__45__cpo6rbeginE,@object
	.size		_ZN30_INTERNAL_26b7eef8_4_k_cu_main4cuda3std3__45__cpo6rbeginE,(_ZN30_INTERNAL_26b7eef8_4_k_cu_main4cuda3std6ranges3__45__cpo7advanceE - _ZN30_INTERNAL_26b7eef8_4_k_cu_main4cuda3std3__45__cpo6rbeginE)
_ZN30_INTERNAL_26b7eef8_4_k_cu_main4cuda3std3__45__cpo6rbeginE:
	.zero		1
	.type		_ZN30_INTERNAL_26b7eef8_4_k_cu_main4cuda3std6ranges3__45__cpo7advanceE,@object
	.size		_ZN30_INTERNAL_26b7eef8_4_k_cu_main4cuda3std6ranges3__45__cpo7advanceE,(_ZN30_INTERNAL_26b7eef8_4_k_cu_main6thrust24THRUST_300001_SM_1000_NS12placeholders3_10E - _ZN30_INTERNAL_26b7eef8_4_k_cu_main4cuda3std6ranges3__45__cpo7advanceE)
_ZN30_INTERNAL_26b7eef8_4_k_cu_main4cuda3std6ranges3__45__cpo7advanceE:
	.zero		1
	.type		_ZN30_INTERNAL_26b7eef8_4_k_cu_main6thrust24THRUST_300001_SM_1000_NS12placeholders3_10E,@object
	.size		_ZN30_INTERNAL_26b7eef8_4_k_cu_main6thrust24THRUST_300001_SM_1000_NS12placeholders3_10E,(_ZN30_INTERNAL_26b7eef8_4_k_cu_main4cuda3std3__48in_placeE - _ZN30_INTERNAL_26b7eef8_4_k_cu_main6thrust24THRUST_300001_SM_1000_NS12placeholders3_10E)
_ZN30_INTERNAL_26b7eef8_4_k_cu_main6thrust24THRUST_300001_SM_1000_NS12placeholders3_10E:
	.zero		1
	.type		_ZN30_INTERNAL_26b7eef8_4_k_cu_main4cuda3std3__48in_placeE,@object
	.size		_ZN30_INTERNAL_26b7eef8_4_k_cu_main4cuda3std3__48in_placeE,(_ZN30_INTERNAL_26b7eef8_4_k_cu_main4cuda3std6ranges3__45__cpo4sizeE - _ZN30_INTERNAL_26b7eef8_4_k_cu_main4cuda3std3__48in_placeE)
_ZN30_INTERNAL_26b7eef8_4_k_cu_main4cuda3std3__48in_placeE:
	.zero		1
	.type		_ZN30_INTERNAL_26b7eef8_4_k_cu_main4cuda3std6ranges3__45__cpo4sizeE,@object
	.size		_ZN30_INTERNAL_26b7eef8_4_k_cu_main4cuda3std6ranges3__45__cpo4sizeE,(_ZN30_INTERNAL_26b7eef8_4_k_cu_main6thrust24THRUST_300001_SM_1000_NS12placeholders2_2E - _ZN30_INTERNAL_26b7eef8_4_k_cu_main4cuda3std6ranges3__45__cpo4sizeE)
_ZN30_INTERNAL_26b7eef8_4_k_cu_main4cuda3std6ranges3__45__cpo4sizeE:
	.zero		1
	.type		_ZN30_INTERNAL_26b7eef8_4_k_cu_main6thrust24THRUST_300001_SM_1000_NS12placeholders2_2E,@object
	.size		_ZN30_INTERNAL_26b7eef8_4_k_cu_main6thrust24THRUST_300001_SM_1000_NS12placeholders2_2E,(_ZN30_INTERNAL_26b7eef8_4_k_cu_main4cuda3std3__45__cpo6cbeginE - _ZN30_INTERNAL_26b7eef8_4_k_cu_main6thrust24THRUST_300001_SM_1000_NS12placeholders2_2E)
_ZN30_INTERNAL_26b7eef8_4_k_cu_main6thrust24THRUST_300001_SM_1000_NS12placeholders2_2E:
	.zero		1
	.type		_ZN30_INTERNAL_26b7eef8_4_k_cu_main4cuda3std3__45__cpo6cbeginE,@object
	.size		_ZN30_INTERNAL_26b7eef8_4_k_cu_main4cuda3std3__45__cpo6cbeginE,(_ZN30_INTERNAL_26b7eef8_4_k_cu_main4cuda3std6ranges3__45__cpo6cbeginE - _ZN30_INTERNAL_26b7eef8_4_k_cu_main4cuda3std3__45__cpo6cbeginE)
_ZN30_INTERNAL_26b7eef8_4_k_cu_main4cuda3std3__45__cpo6cbeginE:
	.zero		1
	.type		_ZN30_INTERNAL_26b7eef8_4_k_cu_main4cuda3std6ranges3__45__cpo6cbeginE,@object
	.size		_ZN30_INTERNAL_26b7eef8_4_k_cu_main4cuda3std6ranges3__45__cpo6cbeginE,(_ZN30_INTERNAL_26b7eef8_4_k_cu_main6thrust24THRUST_300001_SM_1000_NS12placeholders2_6E - _ZN30_INTERNAL_26b7eef8_4_k_cu_main4cuda3std6ranges3__45__cpo6cbeginE)
_ZN30_INTERNAL_26b7eef8_4_k_cu_main4cuda3std6ranges3__45__cpo6cbeginE:
	.zero		1
	.type		_ZN30_INTERNAL_26b7eef8_4_k_cu_main6thrust24THRUST_300001_SM_1000_NS12placeholders2_6E,@object
	.size		_ZN30_INTERNAL_26b7eef8_4_k_cu_main6thrust24THRUST_300001_SM_1000_NS12placeholders2_6E,(_ZN30_INTERNAL_26b7eef8_4_k_cu_main4cuda3std3__45__cpo7crbeginE - _ZN30_INTERNAL_26b7eef8_4_k_cu_main6thrust24THRUST_300001_SM_1000_NS12placeholders2_6E)
_ZN30_INTERNAL_26b7eef8_4_k_cu_main6thrust24THRUST_300001_SM_1000_NS12placeholders2_6E:
	.zero		1
	.type		_ZN30_INTERNAL_26b7eef8_4_k_cu_main4cuda3std3__45__cpo7crbeginE,@object
	.size		_ZN30_INTERNAL_26b7eef8_4_k_cu_main4cuda3std3__45__cpo7crbeginE,(_ZN30_INTERNAL_26b7eef8_4_k_cu_main4cuda3std6ranges3__45__cpo4nextE - _ZN30_INTERNAL_26b7eef8_4_k_cu_main4cuda3std3__45__cpo7crbeginE)
_ZN30_INTERNAL_26b7eef8_4_k_cu_main4cuda3std3__45__cpo7crbeginE:
	.zero		1
	.type		_ZN30_INTERNAL_26b7eef8_4_k_cu_main4cuda3std6ranges3__45__cpo4nextE,@object
	.size		_ZN30_INTERNAL_26b7eef8_4_k_cu_main4cuda3std6ranges3__45__cpo4nextE,(_ZN30_INTERNAL_26b7eef8_4_k_cu_main4cuda3std6ranges3__45__cpo4swapE - _ZN30_INTERNAL_26b7eef8_4_k_cu_main4cuda3std6ranges3__45__cpo4nextE)
_ZN30_INTERNAL_26b7eef8_4_k_cu_main4cuda3std6ranges3__45__cpo4nextE:
	.zero		1
	.type		_ZN30_INTERNAL_26b7eef8_4_k_cu_main4cuda3std6ranges3__45__cpo4swapE,@object
	.size		_ZN30_INTERNAL_26b7eef8_4_k_cu_main4cuda3std6ranges3__45__cpo4swapE,(_ZN30_INTERNAL_26b7eef8_4_k_cu_main6thrust24THRUST_300001_SM_1000_NS8cuda_cub10par_nosyncE - _ZN30_INTERNAL_26b7eef8_4_k_cu_main4cuda3std6ranges3__45__cpo4swapE)
_ZN30_INTERNAL_26b7eef8_4_k_cu_main4cuda3std6ranges3__45__cpo4swapE:
	.zero		1
	.type		_ZN30_INTERNAL_26b7eef8_4_k_cu_main6thrust24THRUST_300001_SM_1000_NS8cuda_cub10par_nosyncE,@object
	.size		_ZN30_INTERNAL_26b7eef8_4_k_cu_main6thrust24THRUST_300001_SM_1000_NS8cuda_cub10par_nosyncE,(_ZN30_INTERNAL_26b7eef8_4_k_cu_main6thrust24THRUST_300001_SM_1000_NS3seqE - _ZN30_INTERNAL_26b7eef8_4_k_cu_main6thrust24THRUST_300001_SM_1000_NS8cuda_cub10par_nosyncE)
_ZN30_INTERNAL_26b7eef8_4_k_cu_main6thrust24THRUST_300001_SM_1000_NS8cuda_cub10par_nosyncE:
	.zero		1
	.type		_ZN30_INTERNAL_26b7eef8_4_k_cu_main6thrust24THRUST_300001_SM_1000_NS3seqE,@object
	.size		_ZN30_INTERNAL_26b7eef8_4_k_cu_main6thrust24THRUST_300001_SM_1000_NS3seqE,(_ZN30_INTERNAL_26b7eef8_4_k_cu_main4cuda3std3__420unreachable_sentinelE - _ZN30_INTERNAL_26b7eef8_4_k_cu_main6thrust24THRUST_300001_SM_1000_NS3seqE)
_ZN30_INTERNAL_26b7eef8_4_k_cu_main6thrust24THRUST_300001_SM_1000_NS3seqE:
	.zero		1
	.type		_ZN30_INTERNAL_26b7eef8_4_k_cu_main4cuda3std3__420unreachable_sentinelE,@object
	.size		_ZN30_INTERNAL_26b7eef8_4_k_cu_main4cuda3std3__420unreachable_sentinelE,(_ZN30_INTERNAL_26b7eef8_4_k_cu_main4cuda3std6ranges3__45__cpo5ssizeE - _ZN30_INTERNAL_26b7eef8_4_k_cu_main4cuda3std3__420unreachable_sentinelE)
_ZN30_INTERNAL_26b7eef8_4_k_cu_main4cuda3std3__420unreachable_sentinelE:
	.zero		1
	.type		_ZN30_INTERNAL_26b7eef8_4_k_cu_main4cuda3std6ranges3__45__cpo5ssizeE,@object
	.size		_ZN30_INTERNAL_26b7eef8_4_k_cu_main4cuda3std6ranges3__45__cpo5ssizeE,(_ZN30_INTERNAL_26b7eef8_4_k_cu_main6thrust24THRUST_300001_SM_1000_NS12placeholders2_3E - _ZN30_INTERNAL_26b7eef8_4_k_cu_main4cuda3std6ranges3__45__cpo5ssizeE)
_ZN30_INTERNAL_26b7eef8_4_k_cu_main4cuda3std6ranges3__45__cpo5ssizeE:
	.zero		1
	.type		_ZN30_INTERNAL_26b7eef8_4_k_cu_main6thrust24THRUST_300001_SM_1000_NS12placeholders2_3E,@object
	.size		_ZN30_INTERNAL_26b7eef8_4_k_cu_main6thrust24THRUST_300001_SM_1000_NS12placeholders2_3E,(_ZN30_INTERNAL_26b7eef8_4_k_cu_main4cuda3std3__45__cpo4cendE - _ZN30_INTERNAL_26b7eef8_4_k_cu_main6thrust24THRUST_300001_SM_1000_NS12placeholders2_3E)
_ZN30_INTERNAL_26b7eef8_4_k_cu_main6thrust24THRUST_300001_SM_1000_NS12placeholders2_3E:
	.zero		1
	.type		_ZN30_INTERNAL_26b7eef8_4_k_cu_main4cuda3std3__45__cpo4cendE,@object
	.size		_ZN30_INTERNAL_26b7eef8_4_k_cu_main4cuda3std3__45__cpo4cendE,(_ZN30_INTERNAL_26b7eef8_4_k_cu_main4cuda3std6ranges3__45__cpo4cendE - _ZN30_INTERNAL_26b7eef8_4_k_cu_main4cuda3std3__45__cpo4cendE)
_ZN30_INTERNAL_26b7eef8_4_k_cu_main4cuda3std3__45__cpo4cendE:
	.zero		1
	.type		_ZN30_INTERNAL_26b7eef8_4_k_cu_main4cuda3std6ranges3__45__cpo4cendE,@object
	.size		_ZN30_INTERNAL_26b7eef8_4_k_cu_main4cuda3std6ranges3__45__cpo4cendE,(_ZN30_INTERNAL_26b7eef8_4_k_cu_main6thrust24THRUST_300001_SM_1000_NS12placeholders2_7E - _ZN30_INTERNAL_26b7eef8_4_k_cu_main4cuda3std6ranges3__45__cpo4cendE)
_ZN30_INTERNAL_26b7eef8_4_k_cu_main4cuda3std6ranges3__45__cpo4cendE:
	.zero		1
	.type		_ZN30_INTERNAL_26b7eef8_4_k_cu_main6thrust24THRUST_300001_SM_1000_NS12placeholders2_7E,@object
	.size		_ZN30_INTERNAL_26b7eef8_4_k_cu_main6thrust24THRUST_300001_SM_1000_NS12placeholders2_7E,(_ZN30_INTERNAL_26b7eef8_4_k_cu_main4cuda3std3__45__cpo5crendE - _ZN30_INTERNAL_26b7eef8_4_k_cu_main6thrust24THRUST_300001_SM_1000_NS12placeholders2_7E)
_ZN30_INTERNAL_26b7eef8_4_k_cu_main6thrust24THRUST_300001_SM_1000_NS12placeholders2_7E:
	.zero		1
	.type		_ZN30_INTERNAL_26b7eef8_4_k_cu_main4cuda3std3__45__cpo5crendE,@object
	.size		_ZN30_INTERNAL_26b7eef8_4_k_cu_main4cuda3std3__45__cpo5crendE,(_ZN30_INTERNAL_26b7eef8_4_k_cu_main4cuda3std6ranges3__45__cpo4prevE - _ZN30_INTERNAL_26b7eef8_4_k_cu_main4cuda3std3__45__cpo5crendE)
_ZN30_INTERNAL_26b7eef8_4_k_cu_main4cuda3std3__45__cpo5crendE:
	.zero		1
	.type		_ZN30_INTERNAL_26b7eef8_4_k_cu_main4cuda3std6ranges3__45__cpo4prevE,@object
	.size		_ZN30_INTERNAL_26b7eef8_4_k_cu_main4cuda3std6ranges3__45__cpo4prevE,(_ZN30_INTERNAL_26b7eef8_4_k_cu_main4cuda3std6ranges3__45__cpo9iter_moveE - _ZN30_INTERNAL_26b7eef8_4_k_cu_main4cuda3std6ranges3__45__cpo4prevE)
_ZN30_INTERNAL_26b7eef8_4_k_cu_main4cuda3std6ranges3__45__cpo4prevE:
	.zero		1
	.type		_ZN30_INTERNAL_26b7eef8_4_k_cu_main4cuda3std6ranges3__45__cpo9iter_moveE,@object
	.size		_ZN30_INTERNAL_26b7eef8_4_k_cu_main4cuda3std6ranges3__45__cpo9iter_moveE,(_ZN30_INTERNAL_26b7eef8_4_k_cu_main6thrust24THRUST_300001_SM_1000_NS6system6detail10sequential3seqE - _ZN30_INTERNAL_26b7eef8_4_k_cu_main4cuda3std6ranges3__45__cpo9iter_moveE)
_ZN30_INTERNAL_26b7eef8_4_k_cu_main4cuda3std6ranges3__45__cpo9iter_moveE:
	.zero		1
	.type		_ZN30_INTERNAL_26b7eef8_4_k_cu_main6thrust24THRUST_300001_SM_1000_NS6system6detail10sequential3seqE,@object
	.size		_ZN30_INTERNAL_26b7eef8_4_k_cu_main6thrust24THRUST_300001_SM_1000_NS6system6detail10sequential3seqE,(_ZN30_INTERNAL_26b7eef8_4_k_cu_main6thrust24THRUST_300001_SM_1000_NS12placeholders2_9E - _ZN30_INTERNAL_26b7eef8_4_k_cu_main6thrust24THRUST_300001_SM_1000_NS6system6detail10sequential3seqE)
_ZN30_INTERNAL_26b7eef8_4_k_cu_main6thrust24THRUST_300001_SM_1000_NS6system6detail10sequential3seqE:
	.zero		1
	.type		_ZN30_INTERNAL_26b7eef8_4_k_cu_main6thrust24THRUST_300001_SM_1000_NS12placeholders2_9E,@object
	.size		_ZN30_INTERNAL_26b7eef8_4_k_cu_main6thrust24THRUST_300001_SM_1000_NS12placeholders2_9E,(_ZN30_INTERNAL_26b7eef8_4_k_cu_main4cuda3std3__419piecewise_constructE - _ZN30_INTERNAL_26b7eef8_4_k_cu_main6thrust24THRUST_300001_SM_1000_NS12placeholders2_9E)
_ZN30_INTERNAL_26b7eef8_4_k_cu_main6thrust24THRUST_300001_SM_1000_NS12placeholders2_9E:
	.zero		1
	.type		_ZN30_INTERNAL_26b7eef8_4_k_cu_main4cuda3std3__419piecewise_constructE,@object
	.size		_ZN30_INTERNAL_26b7eef8_4_k_cu_main4cuda3std3__419piecewise_constructE,(_ZN30_INTERNAL_26b7eef8_4_k_cu_main4cuda3std6ranges3__45__cpo5cdataE - _ZN30_INTERNAL_26b7eef8_4_k_cu_main4cuda3std3__419piecewise_constructE)
_ZN30_INTERNAL_26b7eef8_4_k_cu_main4cuda3std3__419piecewise_constructE:
	.zero		1
	.type		_ZN30_INTERNAL_26b7eef8_4_k_cu_main4cuda3std6ranges3__45__cpo5cdataE,@object
	.size		_ZN30_INTERNAL_26b7eef8_4_k_cu_main4cuda3std6ranges3__45__cpo5cdataE,(_ZN30_INTERNAL_26b7eef8_4_k_cu_main6thrust24THRUST_300001_SM_1000_NS12placeholders2_1E - _ZN30_INTERNAL_26b7eef8_4_k_cu_main4cuda3std6ranges3__45__cpo5cdataE)
_ZN30_INTERNAL_26b7eef8_4_k_cu_main4cuda3std6ranges3__45__cpo5cdataE:
	.zero		1
	.type		_ZN30_INTERNAL_26b7eef8_4_k_cu_main6thrust24THRUST_300001_SM_1000_NS12placeholders2_1E,@object
	.size		_ZN30_INTERNAL_26b7eef8_4_k_cu_main6thrust24THRUST_300001_SM_1000_NS12placeholders2_1E,(_ZN30_INTERNAL_26b7eef8_4_k_cu_main4cuda3std3__45__cpo3endE - _ZN30_INTERNAL_26b7eef8_4_k_cu_main6thrust24THRUST_300001_SM_1000_NS12placeholders2_1E)
_ZN30_INTERNAL_26b7eef8_4_k_cu_main6thrust24THRUST_300001_SM_1000_NS12placeholders2_1E:
	.zero		1
	.type		_ZN30_INTERNAL_26b7eef8_4_k_cu_main4cuda3std3__45__cpo3endE,@object
	.size		_ZN30_INTERNAL_26b7eef8_4_k_cu_main4cuda3std3__45__cpo3endE,(_ZN30_INTERNAL_26b7eef8_4_k_cu_main4cuda3std6ranges3__45__cpo3endE - _ZN30_INTERNAL_26b7eef8_4_k_cu_main4cuda3std3__45__cpo3endE)
_ZN30_INTERNAL_26b7eef8_4_k_cu_main4cuda3std3__45__cpo3endE:
	.zero		1
	.type		_ZN30_INTERNAL_26b7eef8_4_k_cu_main4cuda3std6ranges3__45__cpo3endE,@object
	.size		_ZN30_INTERNAL_26b7eef8_4_k_cu_main4cuda3std6ranges3__45__cpo3endE,(_ZN30_INTERNAL_26b7eef8_4_k_cu_main6thrust24THRUST_300001_SM_1000_NS12placeholders2_5E - _ZN30_INTERNAL_26b7eef8_4_k_cu_main4cuda3std6ranges3__45__cpo3endE)
_ZN30_INTERNAL_26b7eef8_4_k_cu_main4cuda3std6ranges3__45__cpo3endE:
	.zero		1
	.type		_ZN30_INTERNAL_26b7eef8_4_k_cu_main6thrust24THRUST_300001_SM_1000_NS12placeholders2_5E,@object
	.size		_ZN30_INTERNAL_26b7eef8_4_k_cu_main6thrust24THRUST_300001_SM_1000_NS12placeholders2_5E,(_ZN30_INTERNAL_26b7eef8_4_k_cu_main4cuda3std3__45__cpo4rendE - _ZN30_INTERNAL_26b7eef8_4_k_cu_main6thrust24THRUST_300001_SM_1000_NS12placeholders2_5E)
_ZN30_INTERNAL_26b7eef8_4_k_cu_main6thrust24THRUST_300001_SM_1000_NS12placeholders2_5E:
	.zero		1
	.type		_ZN30_INTERNAL_26b7eef8_4_k_cu_main4cuda3std3__45__cpo4rendE,@object
	.size		_ZN30_INTERNAL_26b7eef8_4_k_cu_main4cuda3std3__45__cpo4rendE,(_ZN30_INTERNAL_26b7eef8_4_k_cu_main4cuda3std6ranges3__45__cpo9iter_swapE - _ZN30_INTERNAL_26b7eef8_4_k_cu_main4cuda3std3__45__cpo4rendE)
_ZN30_INTERNAL_26b7eef8_4_k_cu_main4cuda3std3__45__cpo4rendE:
	.zero		1
	.type		_ZN30_INTERNAL_26b7eef8_4_k_cu_main4cuda3std6ranges3__45__cpo9iter_swapE,@object
	.size		_ZN30_INTERNAL_26b7eef8_4_k_cu_main4cuda3std6ranges3__45__cpo9iter_swapE,(_ZN30_INTERNAL_26b7eef8_4_k_cu_main4cuda3std3__48unexpectE - _ZN30_INTERNAL_26b7eef8_4_k_cu_main4cuda3std6ranges3__45__cpo9iter_swapE)
_ZN30_INTERNAL_26b7eef8_4_k_cu_main4cuda3std6ranges3__45__cpo9iter_swapE:
	.zero		1
	.type		_ZN30_INTERNAL_26b7eef8_4_k_cu_main4cuda3std3__48unexpectE,@object
	.size		_ZN30_INTERNAL_26b7eef8_4_k_cu_main4cuda3std3__48unexpectE,(_ZN30_INTERNAL_26b7eef8_4_k_cu_main6thrust24THRUST_300001_SM_1000_NS8cuda_cub3parE - _ZN30_INTERNAL_26b7eef8_4_k_cu_main4cuda3std3__48unexpectE)
_ZN30_INTERNAL_26b7eef8_4_k_cu_main4cuda3std3__48unexpectE:
	.zero		1
	.type		_ZN30_INTERNAL_26b7eef8_4_k_cu_main6thrust24THRUST_300001_SM_1000_NS8cuda_cub3parE,@object
	.size		_ZN30_INTERNAL_26b7eef8_4_k_cu_main6thrust24THRUST_300001_SM_1000_NS8cuda_cub3parE,(.L_29 - _ZN30_INTERNAL_26b7eef8_4_k_cu_main6thrust24THRUST_300001_SM_1000_NS8cuda_cub3parE)
_ZN30_INTERNAL_26b7eef8_4_k_cu_main6thrust24THRUST_300001_SM_1000_NS8cuda_cub3parE:
	.zero		1
.L_29:


//--------------------- .nv.shared._ZN3cub18CUB_300001_SM_10006detail10merge_sort30DeviceMergeSortBlockSortKernelINS2_10policy_hubIN6thrust24THRUST_300001_SM_1000_NS6detail15normal_iteratorINS6_10device_ptrIiEEEEE9Policy600ESB_PNS0_8NullTypeESB_SF_m14lex_comparatoriSE_EEvbT0_T1_T2_T3_T4_PT6_PT7_T5_NS1_7vsmem_tE --------------------------
	.section	.nv.shared._ZN3cub18CUB_300001_SM_10006detail10merge_sort30DeviceMergeSortBlockSortKernelINS2_10policy_hubIN6thrust24THRUST_300001_SM_1000_NS6detail15normal_iteratorINS6_10device_ptrIiEEEEE9Policy600ESB_PNS0_8NullTypeESB_SF_m14lex_comparatoriSE_EEvbT0_T1_T2_T3_T4_PT6_PT7_T5_NS1_7vsmem_tE,"aw",@nobits
	.sectionflags	@""
	.align	16
.nv.shared._ZN3cub18CUB_300001_SM_10006detail10merge_sort30DeviceMergeSortBlockSortKernelINS2_10policy_hubIN6thrust24THRUST_300001_SM_1000_NS6detail15normal_iteratorINS6_10device_ptrIiEEEEE9Policy600ESB_PNS0_8NullTypeESB_SF_m14lex_comparatoriSE_EEvbT0_T1_T2_T3_T4_PT6_PT7_T5_NS1_7vsmem_tE:
	.zero		18448


//--------------------- .nv.shared._ZN3cub18CUB_300001_SM_10006detail10merge_sort26DeviceMergeSortMergeKernelINS2_10policy_hubIN6thrust24THRUST_300001_SM_1000_NS6detail15normal_iteratorINS6_10device_ptrIiEEEEE9Policy600ESB_PNS0_8NullTypeESB_SF_j14lex_comparatoriSE_EEvbT2_T3_T4_PT6_PT7_T5_PSJ_SJ_NS1_7vsmem_tE --------------------------
	.section	.nv.shared._ZN3cub18CUB_300001_SM_10006detail10merge_sort26DeviceMergeSortMergeKernelINS2_10policy_hubIN6thrust24THRUST_300001_SM_1000_NS6detail15normal_iteratorINS6_10device_ptrIiEEEEE9Policy600ESB_PNS0_8NullTypeESB_SF_j14lex_comparatoriSE_EEvbT2_T3_T4_PT6_PT7_T5_PSJ_SJ_NS1_7vsmem_tE,"aw",@nobits
	.sectionflags	@""
	.align	16
.nv.shared._ZN3cub18CUB_300001_SM_10006detail10merge_sort26DeviceMergeSortMergeKernelINS2_10policy_hubIN6thrust24THRUST_300001_SM_1000_NS6detail15normal_iteratorINS6_10device_ptrIiEEEEE9Policy600ESB_PNS0_8NullTypeESB_SF_j14lex_comparatoriSE_EEvbT2_T3_T4_PT6_PT7_T5_PSJ_SJ_NS1_7vsmem_tE:
	.zero		18448


//--------------------- .nv.shared._ZN3cub18CUB_300001_SM_10006detail10merge_sort30DeviceMergeSortBlockSortKernelINS2_10policy_hubIN6thrust24THRUST_300001_SM_1000_NS6detail15normal_iteratorINS6_10device_ptrIiEEEEE9Policy600ESB_PNS0_8NullTypeESB_SF_j14lex_comparatoriSE_EEvbT0_T1_T2_T3_T4_PT6_PT7_T5_NS1_7vsmem_tE --------------------------
	.section	.nv.shared._ZN3cub18CUB_300001_SM_10006detail10merge_sort30DeviceMergeSortBlockSortKernelINS2_10policy_hubIN6thrust24THRUST_300001_SM_1000_NS6detail15normal_iteratorINS6_10device_ptrIiEEEEE9Policy600ESB_PNS0_8NullTypeESB_SF_j14lex_comparatoriSE_EEvbT0_T1_T2_T3_T4_PT6_PT7_T5_NS1_7vsmem_tE,"aw",@nobits
	.sectionflags	@""
	.align	16
.nv.shared._ZN3cub18CUB_300001_SM_10006detail10merge_sort30DeviceMergeSortBlockSortKernelINS2_10policy_hubIN6thrust24THRUST_300001_SM_1000_NS6detail15normal_iteratorINS6_10device_ptrIiEEEEE9Policy600ESB_PNS0_8NullTypeESB_SF_j14lex_comparatoriSE_EEvbT0_T1_T2_T3_T4_PT6_PT7_T5_NS1_7vsmem_tE:
	.zero		18448


//--------------------- .nv.constant0._ZN3cub18CUB_300001_SM_10006detail10merge_sort26DeviceMergeSortMergeKernelINS2_10policy_hubIN6thrust24THRUST_300001_SM_1000_NS6detail15normal_iteratorINS6_10device_ptrIiEEEEE9Policy600ESB_PNS0_8NullTypeESB_SF_m14lex_comparatoriSE_EEvbT2_T3_T4_PT6_PT7_T5_PSJ_SJ_NS1_7vsmem_tE --------------------------
	.section	.nv.constant0._ZN3cub18CUB_300001_SM_10006detail10merge_sort26DeviceMergeSortMergeKernelINS2_10policy_hubIN6thrust24THRUST_300001_SM_1000_NS6detail15normal_iteratorINS6_10device_ptrIiEEEEE9Policy600ESB_PNS0_8NullTypeESB_SF_m14lex_comparatoriSE_EEvbT2_T3_T4_PT6_PT7_T5_PSJ_SJ_NS1_7vsmem_tE,"a",@progbits
	.sectionflags	@""
	.align	4
.nv.constant0._ZN3cub18CUB_300001_SM_10006detail10merge_sort26DeviceMergeSortMergeKernelINS2_10policy_hubIN6thrust24THRUST_300001_SM_1000_NS6detail15normal_iteratorINS6_10device_ptrIiEEEEE9Policy600ESB_PNS0_8NullTypeESB_SF_m14lex_comparatoriSE_EEvbT2_T3_T4_PT6_PT7_T5_PSJ_SJ_NS1_7vsmem_tE:
	.zero		976


//--------------------- .nv.constant0._ZN3cub18CUB_300001_SM_10006detail10merge_sort30DeviceMergeSortPartitionKernelIN6thrust24THRUST_300001_SM_1000_NS6detail15normal_iteratorINS5_10device_ptrIiEEEEm14lex_comparatoriEEvbT_PT2_T0_SF_PSF_T1_SF_i --------------------------
	.section	.nv.constant0._ZN3cub18CUB_300001_SM_10006detail10merge_sort30DeviceMergeSortPartitionKernelIN6thrust24THRUST_300001_SM_1000_NS6detail15normal_iteratorINS5_10device_ptrIiEEEEm14lex_comparatoriEEvbT_PT2_T0_SF_PSF_T1_SF_i,"a",@progbits
	.sectionflags	@""
	.align	4
.nv.constant0._ZN3cub18CUB_300001_SM_10006detail10merge_sort30DeviceMergeSortPartitionKernelIN6thrust24THRUST_300001_SM_1000_NS6detail15normal_iteratorINS5_10device_ptrIiEEEEm14lex_comparatoriEEvbT_PT2_T0_SF_PSF_T1_SF_i:
	.zero		964


//--------------------- .nv.constant0._ZN3cub18CUB_300001_SM_10006detail10merge_sort30DeviceMergeSortBlockSortKernelINS2_10policy_hubIN6thrust24THRUST_300001_SM_1000_NS6detail15normal_iteratorINS6_10device_ptrIiEEEEE9Policy600ESB_PNS0_8NullTypeESB_SF_m14lex_comparatoriSE_EEvbT0_T1_T2_T3_T4_PT6_PT7_T5_NS1_7vsmem_tE --------------------------
	.section	.nv.constant0._ZN3cub18CUB_300001_SM_10006detail10merge_sort30DeviceMergeSortBlockSortKernelINS2_10policy_hubIN6thrust24THRUST_300001_SM_1000_NS6detail15normal_iteratorINS6_10device_ptrIiEEEEE9Policy600ESB_PNS0_8NullTypeESB_SF_m14lex_comparatoriSE_EEvbT0_T1_T2_T3_T4_PT6_PT7_T5_NS1_7vsmem_tE,"a",@progbits
	.sectionflags	@""
	.align	4
.nv.constant0._ZN3cub18CUB_300001_SM_10006detail10merge_sort30DeviceMergeSortBlockSortKernelINS2_10policy_hubIN6thrust24THRUST_300001_SM_1000_NS6detail15normal_iteratorINS6_10device_ptrIiEEEEE9Policy600ESB_PNS0_8NullTypeESB_SF_m14lex_comparatoriSE_EEvbT0_T1_T2_T3_T4_PT6_PT7_T5_NS1_7vsmem_tE:
	.zero		976


//--------------------- .nv.constant0._ZN3cub18CUB_300001_SM_10006detail10merge_sort26DeviceMergeSortMergeKernelINS2_10policy_hubIN6thrust24THRUST_300001_SM_1000_NS6detail15normal_iteratorINS6_10device_ptrIiEEEEE9Policy600ESB_PNS0_8NullTypeESB_SF_j14lex_comparatoriSE_EEvbT2_T3_T4_PT6_PT7_T5_PSJ_SJ_NS1_7vsmem_tE --------------------------
	.section	.nv.constant0._ZN3cub18CUB_300001_SM_10006detail10merge_sort26DeviceMergeSortMergeKernelINS2_10policy_hubIN6thrust24THRUST_300001_SM_1000_NS6detail15normal_iteratorINS6_10device_ptrIiEEEEE9Policy600ESB_PNS0_8NullTypeESB_SF_j14lex_comparatoriSE_EEvbT2_T3_T4_PT6_PT7_T5_PSJ_SJ_NS1_7vsmem_tE,"a",@progbits
	.sectionflags	@""
	.align	4
.nv.constant0._ZN3cub18CUB_300001_SM_10006detail10merge_sort26DeviceMergeSortMergeKernelINS2_10policy_hubIN6thrust24THRUST_300001_SM_1000_NS6detail15normal_iteratorINS6_10device_ptrIiEEEEE9Policy600ESB_PNS0_8NullTypeESB_SF_j14lex_comparatoriSE_EEvbT2_T3_T4_PT6_PT7_T5_PSJ_SJ_NS1_7vsmem_tE:
	.zero		976


//--------------------- .nv.constant0._ZN3cub18CUB_300001_SM_10006detail10merge_sort30DeviceMergeSortPartitionKernelIN6thrust24THRUST_300001_SM_1000_NS6detail15normal_iteratorINS5_10device_ptrIiEEEEj14lex_comparatoriEEvbT_PT2_T0_SF_PSF_T1_SF_i --------------------------
	.section	.nv.constant0._ZN3cub18CUB_300001_SM_10006detail10merge_sort30DeviceMergeSortPartitionKernelIN6thrust24THRUST_300001_SM_1000_NS6detail15normal_iteratorINS5_10device_ptrIiEEEEj14lex_comparatoriEEvbT_PT2_T0_SF_PSF_T1_SF_i,"a",@progbits
	.sectionflags	@""
	.align	4
.nv.constant0._ZN3cub18CUB_300001_SM_10006detail10merge_sort30DeviceMergeSortPartitionKernelIN6thrust24THRUST_300001_SM_1000_NS6detail15normal_iteratorINS5_10device_ptrIiEEEEj14lex_comparatoriEEvbT_PT2_T0_SF_PSF_T1_SF_i:
	.zero		948


//--------------------- .nv.constant0._ZN3cub18CUB_300001_SM_10006detail10merge_sort30DeviceMergeSortBlockSortKernelINS2_10policy_hubIN6thrust24THRUST_300001_SM_1000_NS6detail15normal_iteratorINS6_10device_ptrIiEEEEE9Policy600ESB_PNS0_8NullTypeESB_SF_j14lex_comparatoriSE_EEvbT0_T1_T2_T3_T4_PT6_PT7_T5_NS1_7vsmem_tE --------------------------
	.section	.nv.constant0._ZN3cub18CUB_300001_SM_10006detail10merge_sort30DeviceMergeSortBlockSortKernelINS2_10policy_hubIN6thrust24THRUST_300001_SM_1000_NS6detail15normal_iteratorINS6_10device_ptrIiEEEEE9Policy600ESB_PNS0_8NullTypeESB_SF_j14lex_comparatoriSE_EEvbT0_T1_T2_T3_T4_PT6_PT7_T5_NS1_7vsmem_tE,"a",@progbits
	.sectionflags	@""
	.align	4
.nv.constant0._ZN3cub18CUB_300001_SM_10006detail10merge_sort30DeviceMergeSortBlockSortKernelINS2_10policy_hubIN6thrust24THRUST_300001_SM_1000_NS6detail15normal_iteratorINS6_10device_ptrIiEEEEE9Policy600ESB_PNS0_8NullTypeESB_SF_j14lex_comparatoriSE_EEvbT0_T1_T2_T3_T4_PT6_PT7_T5_NS1_7vsmem_tE:
	.zero		976


//--------------------- .nv.constant0._ZN3cub18CUB_300001_SM_10006detail8for_each13static_kernelINS2_12policy_hub_t12policy_500_tEmN6thrust24THRUST_300001_SM_1000_NS8cuda_cub20__uninitialized_fill7functorINS7_10device_ptrIiEEiEEEEvT0_T1_ --------------------------
	.section	.nv.constant0._ZN3cub18CUB_300001_SM_10006detail8for_each13static_kernelINS2_12policy_hub_t12policy_500_tEmN6thrust24THRUST_300001_SM_1000_NS8cuda_cub20__uninitialized_fill7functorINS7_10device_ptrIiEEiEEEEvT0_T1_,"a",@progbits
	.sectionflags	@""
	.align	4
.nv.constant0._ZN3cub18CUB_300001_SM_10006detail8for_each13static_kernelINS2_12policy_hub_t12policy_500_tEmN6thrust24THRUST_300001_SM_1000_NS8cuda_cub20__uninitialized_fill7functorINS7_10device_ptrIiEEiEEEEvT0_T1_:
	.zero		920


//--------------------- .nv.constant0._ZN3cub18CUB_300001_SM_10006detail11EmptyKernelIvEEvv --------------------------
	.section	.nv.constant0._ZN3cub18CUB_300001_SM_10006detail11EmptyKernelIvEEvv,"a",@progbits
	.sectionflags	@""
	.align	4
.nv.constant0._ZN3cub18CUB_300001_SM_10006detail11EmptyKernelIvEEvv:
	.zero		896


//--------------------- SYMBOLS --------------------------

	.type		.nv.reservedSmem.offset0,@object
	.size		.nv.reservedSmem.offset0,0x4
	.type		.nv.reservedSmem.cap,@object
	.size		.nv.reservedSmem.cap,0x4
